// auto-generated by cutlass_sweep.conv — config: {"arch": "sm_90", "cluster_m": 1, "cluster_n": 1, "conv_kind": "fprop", "dtype": "tf32", "ndim": 2, "tile_k": 64, "tile_m": 256, "tile_n": 128}
#include "cutlass/cutlass.h"
#include "cute/tensor.hpp"
#include "cutlass/kernel_hardware_info.hpp"
#include "cutlass/conv/convolution.h"
#include "cutlass/conv/dispatch_policy.hpp"
#include "cutlass/conv/collective/collective_builder.hpp"
#include "cutlass/conv/kernel/conv_universal.hpp"
#include "cutlass/conv/device/conv_universal_adapter.hpp"
#include "cutlass/epilogue/collective/collective_builder.hpp"

using namespace cute;
using Elem = cutlass::tfloat32_t;
using Acc  = float;
using LayoutAB = cutlass::layout::TensorNHWC;
using LayoutC  = cutlass::layout::TensorNHWC;
constexpr auto ConvOp = cutlass::conv::Operator::kFprop;
using TileShape    = Shape<_256, _128, Shape<_64>>;
using ClusterShape = Shape<_1, _1, _1>;

using CollectiveEpilogue = typename cutlass::epilogue::collective::CollectiveBuilder<
    cutlass::arch::Sm90, cutlass::arch::OpClassTensorOp,
    TileShape, ClusterShape,
    cutlass::epilogue::collective::EpilogueTileAuto,
    Acc, Acc,
    Elem, LayoutC, 128 / cutlass::sizeof_bits<Elem>::value,
    Elem, LayoutC, 128 / cutlass::sizeof_bits<Elem>::value,
    cutlass::epilogue::collective::EpilogueScheduleAuto
  >::CollectiveOp;

using CollectiveMainloop = typename cutlass::conv::collective::CollectiveBuilder<
    cutlass::arch::Sm90, cutlass::arch::OpClassTensorOp, ConvOp,
    Elem, LayoutAB, 128 / cutlass::sizeof_bits<Elem>::value,
    Elem, LayoutAB, 128 / cutlass::sizeof_bits<Elem>::value,
    Acc,
    TileShape, ClusterShape,
    cutlass::conv::collective::StageCountAutoCarveout<
        static_cast<int>(sizeof(typename CollectiveEpilogue::SharedStorage))>,
    cutlass::conv::collective::KernelScheduleAuto
  >::CollectiveOp;

using ProblemShape = cutlass::conv::ConvProblemShape<
    ConvOp, CollectiveMainloop::DispatchPolicy::NumSpatialDimensions>;
using ConvKernel = cutlass::conv::kernel::ConvUniversal<
    ProblemShape, CollectiveMainloop, CollectiveEpilogue>;
using Conv = cutlass::conv::device::ConvUniversalAdapter<ConvKernel>;

auto* _anchor = &cutlass::device_kernel<ConvKernel>;


// ===== COMPILED SASS (sm_90a) =====

	.target	sm_90a

	.elftype	@"ET_EXEC"


//--------------------- .note.nv.tkinfo           --------------------------
	.section	.note.nv.tkinfo,"",@"SHT_NOTE"
	.sectionflags	@"SHF_NOTE_NV_TKINFO"
	.tkinfo
        /*0018*/ 	.word	0x00000002
        /*0030*/ 	.string	""
        /*0030*/ 	.string	"ptxas"
        /*0030*/ 	.string	"Cuda compilation tools, release 13.0, V13.0.88"
        /*0030*/ 	.string	"Build cuda_13.0.r13.0/compiler.36424714_0"
        /*0030*/ 	.string	"-arch sm_90a -m 64 "



//--------------------- .note.nv.cuinfo           --------------------------
	.section	.note.nv.cuinfo,"",@"SHT_NOTE"
	.sectionflags	@"SHF_NOTE_NV_CUINFO"
        /*0018*/ 	.short	0x0002
        /*001a*/ 	.short	0x005a
        /*001c*/ 	.short	0x0082
	.zero		2


//--------------------- .nv.info                  --------------------------
	.section	.nv.info,"",@"SHT_CUDA_INFO"
	.align	4


	//----- nvinfo : EIATTR_REGCOUNT
	.align		4
        /*0000*/ 	.byte	0x04, 0x2f
        /*0002*/ 	.short	(.L_12 - .L_11)
	.align		4
.L_11:
        /*0004*/ 	.word	index@(_ZN7cutlass13device_kernelINS_4conv6kernel13ConvUniversalINS1_16ConvProblemShapeILNS1_8OperatorE0ELi2EEENS1_10collective14CollectiveConvINS1_46MainloopSm90TmaGmmaWarpSpecializedImplicitGemmILS5_0ELi2ELi2EN4cute5tupleIJNSA_1CILi1EEESD_SD_EEENS1_36KernelImplicitTmaWarpSpecializedSm90ELi1EEENSB_IJNSC_ILi256EEENSC_ILi128EEENSB_IJNSC_ILi64EEEEEEEEENS_10tfloat32_tESM_NSA_8TiledMMAINSA_8MMA_AtomIJNSA_4SM904GMMA30MMA_64x128x8_F32TF32TF32_SS_TNILNSQ_7ScaleInE1ELSS_1EEEEEENSA_6LayoutISE_NSB_IJNSC_ILi0EEESW_SW_EEEEENSB_IJNSA_10UnderscoreESZ_SZ_EEEEENS7_6detail26Sm90ImplicitGemmTileTraitsINSA_20SM90_TMA_LOAD_IM2COLENSA_14ComposedLayoutINSA_7SwizzleILi3ELi4ELi3EEENSA_18smem_ptr_flag_bitsILi32EEENSV_INSB_IJNSB_IJNSC_ILi8EEENSC_ILi32EEEEEENSB_IJS1B_NSC_ILi2EEEEEENSB_IJSD_S1D_EEEEEENSB_IJNSB_IJS1B_NSC_ILi512EEEEEENSB_IJSD_SH_EEENSB_IJSW_NSC_ILi16384EEEEEEEEEEEEEvEENS13_INSA_13SM90_TMA_LOADENS15_IS17_S19_NSV_INSB_IJNSB_IJS1A_NSC_ILi16EEEEEES1E_S1F_EEENSB_IJS1I_S1J_NSB_IJSW_NSC_ILi8192EEEEEEEEEEEEEvEEEENS_8epilogue10collective6detail29Sm90TmaWarpSpecializedAdapterINS22_15DefaultEpilogueISM_NSB_IJNSB_IJlllEEESD_SW_EEES27_NS21_6thread17LinearCombinationISM_Li1EffLNS28_9ScaleType4KindE0ELNS_15FloatRoundStyleE2ESM_EENS_4gemm15EpilogueDefaultEEEEEvvEEEEvNT_6ParamsE)
        /*0008*/ 	.word	0x000000ff


	//----- nvinfo : EIATTR_FRAME_SIZE
	.align		4
.L_12:
        /*000c*/ 	.byte	0x04, 0x11
        /*000e*/ 	.short	(.L_14 - .L_13)
	.align		4
.L_13:
        /*0010*/ 	.word	index@(_ZN7cutlass13device_kernelINS_4conv6kernel13ConvUniversalINS1_16ConvProblemShapeILNS1_8OperatorE0ELi2EEENS1_10collective14CollectiveConvINS1_46MainloopSm90TmaGmmaWarpSpecializedImplicitGemmILS5_0ELi2ELi2EN4cute5tupleIJNSA_1CILi1EEESD_SD_EEENS1_36KernelImplicitTmaWarpSpecializedSm90ELi1EEENSB_IJNSC_ILi256EEENSC_ILi128EEENSB_IJNSC_ILi64EEEEEEEEENS_10tfloat32_tESM_NSA_8TiledMMAINSA_8MMA_AtomIJNSA_4SM904GMMA30MMA_64x128x8_F32TF32TF32_SS_TNILNSQ_7ScaleInE1ELSS_1EEEEEENSA_6LayoutISE_NSB_IJNSC_ILi0EEESW_SW_EEEEENSB_IJNSA_10UnderscoreESZ_SZ_EEEEENS7_6detail26Sm90ImplicitGemmTileTraitsINSA_20SM90_TMA_LOAD_IM2COLENSA_14ComposedLayoutINSA_7SwizzleILi3ELi4ELi3EEENSA_18smem_ptr_flag_bitsILi32EEENSV_INSB_IJNSB_IJNSC_ILi8EEENSC_ILi32EEEEEENSB_IJS1B_NSC_ILi2EEEEEENSB_IJSD_S1D_EEEEEENSB_IJNSB_IJS1B_NSC_ILi512EEEEEENSB_IJSD_SH_EEENSB_IJSW_NSC_ILi16384EEEEEEEEEEEEEvEENS13_INSA_13SM90_TMA_LOADENS15_IS17_S19_NSV_INSB_IJNSB_IJS1A_NSC_ILi16EEEEEES1E_S1F_EEENSB_IJS1I_S1J_NSB_IJSW_NSC_ILi8192EEEEEEEEEEEEEvEEEENS_8epilogue10collective6detail29Sm90TmaWarpSpecializedAdapterINS22_15DefaultEpilogueISM_NSB_IJNSB_IJlllEEESD_SW_EEES27_NS21_6thread17LinearCombinationISM_Li1EffLNS28_9ScaleType4KindE0ELNS_15FloatRoundStyleE2ESM_EENS_4gemm15EpilogueDefaultEEEEEvvEEEEvNT_6ParamsE)
        /*0014*/ 	.word	0x000006c8


	//----- nvinfo : EIATTR_MIN_STACK_SIZE
	.align		4
.L_14:
        /*0018*/ 	.byte	0x04, 0x12
        /*001a*/ 	.short	(.L_16 - .L_15)
	.align		4
.L_15:
        /*001c*/ 	.word	index@(_ZN7cutlass13device_kernelINS_4conv6kernel13ConvUniversalINS1_16ConvProblemShapeILNS1_8OperatorE0ELi2EEENS1_10collective14CollectiveConvINS1_46MainloopSm90TmaGmmaWarpSpecializedImplicitGemmILS5_0ELi2ELi2EN4cute5tupleIJNSA_1CILi1EEESD_SD_EEENS1_36KernelImplicitTmaWarpSpecializedSm90ELi1EEENSB_IJNSC_ILi256EEENSC_ILi128EEENSB_IJNSC_ILi64EEEEEEEEENS_10tfloat32_tESM_NSA_8TiledMMAINSA_8MMA_AtomIJNSA_4SM904GMMA30MMA_64x128x8_F32TF32TF32_SS_TNILNSQ_7ScaleInE1ELSS_1EEEEEENSA_6LayoutISE_NSB_IJNSC_ILi0EEESW_SW_EEEEENSB_IJNSA_10UnderscoreESZ_SZ_EEEEENS7_6detail26Sm90ImplicitGemmTileTraitsINSA_20SM90_TMA_LOAD_IM2COLENSA_14ComposedLayoutINSA_7SwizzleILi3ELi4ELi3EEENSA_18smem_ptr_flag_bitsILi32EEENSV_INSB_IJNSB_IJNSC_ILi8EEENSC_ILi32EEEEEENSB_IJS1B_NSC_ILi2EEEEEENSB_IJSD_S1D_EEEEEENSB_IJNSB_IJS1B_NSC_ILi512EEEEEENSB_IJSD_SH_EEENSB_IJSW_NSC_ILi16384EEEEEEEEEEEEEvEENS13_INSA_13SM90_TMA_LOADENS15_IS17_S19_NSV_INSB_IJNSB_IJS1A_NSC_ILi16EEEEEES1E_S1F_EEENSB_IJS1I_S1J_NSB_IJSW_NSC_ILi8192EEEEEEEEEEEEEvEEEENS_8epilogue10collective6detail29Sm90TmaWarpSpecializedAdapterINS22_15DefaultEpilogueISM_NSB_IJNSB_IJlllEEESD_SW_EEES27_NS21_6thread17LinearCombinationISM_Li1EffLNS28_9ScaleType4KindE0ELNS_15FloatRoundStyleE2ESM_EENS_4gemm15EpilogueDefaultEEEEEvvEEEEvNT_6ParamsE)
        /*0020*/ 	.word	0x000006c8
.L_16:


//--------------------- .nv.compat                --------------------------
	.section	.nv.compat,"",@"SHT_CUDA_COMPAT_INFO"
	.align	4
        /*0000*/ 	.byte	0x02, 0x09, 0x01, 0x00, 0x02, 0x02, 0x04, 0x00, 0x02, 0x05, 0x05, 0x00, 0x03, 0x07, 0x01, 0x01
        /*0010*/ 	.byte	0x02, 0x03, 0x01, 0x00, 0x02, 0x06, 0x01, 0x00, 0x04, 0x0b, 0x08, 0x00, 0x00, 0x00, 0x00, 0x00
        /*0020*/ 	.byte	0x00, 0x00, 0x00, 0x00


//--------------------- .nv.info._ZN7cutlass13device_kernelINS_4conv6kernel13ConvUniversalINS1_16ConvProblemShapeILNS1_8OperatorE0ELi2EEENS1_10collective14CollectiveConvINS1_46MainloopSm90TmaGmmaWarpSpecializedImplicitGemmILS5_0ELi2ELi2EN4cute5tupleIJNSA_1CILi1EEESD_SD_EEENS1_36KernelImplicitTmaWarpSpecializedSm90ELi1EEENSB_IJNSC_ILi256EEENSC_ILi128EEENSB_IJNSC_ILi64EEEEEEEEENS_10tfloat32_tESM_NSA_8TiledMMAINSA_8MMA_AtomIJNSA_4SM904GMMA30MMA_64x128x8_F32TF32TF32_SS_TNILNSQ_7ScaleInE1ELSS_1EEEEEENSA_6LayoutISE_NSB_IJNSC_ILi0EEESW_SW_EEEEENSB_IJNSA_10UnderscoreESZ_SZ_EEEEENS7_6detail26Sm90ImplicitGemmTileTraitsINSA_20SM90_TMA_LOAD_IM2COLENSA_14ComposedLayoutINSA_7SwizzleILi3ELi4ELi3EEENSA_18smem_ptr_flag_bitsILi32EEENSV_INSB_IJNSB_IJNSC_ILi8EEENSC_ILi32EEEEEENSB_IJS1B_NSC_ILi2EEEEEENSB_IJSD_S1D_EEEEEENSB_IJNSB_IJS1B_NSC_ILi512EEEEEENSB_IJSD_SH_EEENSB_IJSW_NSC_ILi16384EEEEEEEEEEEEEvEENS13_INSA_13SM90_TMA_LOADENS15_IS17_S19_NSV_INSB_IJNSB_IJS1A_NSC_ILi16EEEEEES1E_S1F_EEENSB_IJS1I_S1J_NSB_IJSW_NSC_ILi8192EEEEEEEEEEEEEvEEEENS_8epilogue10collective6detail29Sm90TmaWarpSpecializedAdapterINS22_15DefaultEpilogueISM_NSB_IJNSB_IJlllEEESD_SW_EEES27_NS21_6thread17LinearCombinationISM_Li1EffLNS28_9ScaleType4KindE0ELNS_15FloatRoundStyleE2ESM_EENS_4gemm15EpilogueDefaultEEEEEvvEEEEvNT_6ParamsE --------------------------
	.section	.nv.info._ZN7cutlass13device_kernelINS_4conv6kernel13ConvUniversalINS1_16ConvProblemShapeILNS1_8OperatorE0ELi2EEENS1_10collective14CollectiveConvINS1_46MainloopSm90TmaGmmaWarpSpecializedImplicitGemmILS5_0ELi2ELi2EN4cute5tupleIJNSA_1CILi1EEESD_SD_EEENS1_36KernelImplicitTmaWarpSpecializedSm90ELi1EEENSB_IJNSC_ILi256EEENSC_ILi128EEENSB_IJNSC_ILi64EEEEEEEEENS_10tfloat32_tESM_NSA_8TiledMMAINSA_8MMA_AtomIJNSA_4SM904GMMA30MMA_64x128x8_F32TF32TF32_SS_TNILNSQ_7ScaleInE1ELSS_1EEEEEENSA_6LayoutISE_NSB_IJNSC_ILi0EEESW_SW_EEEEENSB_IJNSA_10UnderscoreESZ_SZ_EEEEENS7_6detail26Sm90ImplicitGemmTileTraitsINSA_20SM90_TMA_LOAD_IM2COLENSA_14ComposedLayoutINSA_7SwizzleILi3ELi4ELi3EEENSA_18smem_ptr_flag_bitsILi32EEENSV_INSB_IJNSB_IJNSC_ILi8EEENSC_ILi32EEEEEENSB_IJS1B_NSC_ILi2EEEEEENSB_IJSD_S1D_EEEEEENSB_IJNSB_IJS1B_NSC_ILi512EEEEEENSB_IJSD_SH_EEENSB_IJSW_NSC_ILi16384EEEEEEEEEEEEEvEENS13_INSA_13SM90_TMA_LOADENS15_IS17_S19_NSV_INSB_IJNSB_IJS1A_NSC_ILi16EEEEEES1E_S1F_EEENSB_IJS1I_S1J_NSB_IJSW_NSC_ILi8192EEEEEEEEEEEEEvEEEENS_8epilogue10collective6detail29Sm90TmaWarpSpecializedAdapterINS22_15DefaultEpilogueISM_NSB_IJNSB_IJlllEEESD_SW_EEES27_NS21_6thread17LinearCombinationISM_Li1EffLNS28_9ScaleType4KindE0ELNS_15FloatRoundStyleE2ESM_EENS_4gemm15EpilogueDefaultEEEEEvvEEEEvNT_6ParamsE,"",@"SHT_CUDA_INFO"
	.sectionflags	@""
	.align	4


	//----- nvinfo : EIATTR_CUDA_API_VERSION
	.align		4
        /*0000*/ 	.byte	0x04, 0x37
        /*0002*/ 	.short	(.L_18 - .L_17)
.L_17:
        /*0004*/ 	.word	0x00000082


	//----- nvinfo : EIATTR_KPARAM_INFO
	.align		4
.L_18:
        /*0008*/ 	.byte	0x04, 0x17
        /*000a*/ 	.short	(.L_20 - .L_19)
.L_19:
        /*000c*/ 	.word	0x00000000
        /*0010*/ 	.short	0x0000
        /*0012*/ 	.short	0x0070
        /*0014*/ 	.byte	0x00, 0xf0, 0x01, 0x0e


	//----- nvinfo : EIATTR_SPARSE_MMA_MASK
	.align		4
.L_20:
        /*0018*/ 	.byte	0x03, 0x50
        /*001a*/ 	.short	0x0000


	//----- nvinfo : EIATTR_MAXREG_COUNT
	.align		4
        /*001c*/ 	.byte	0x03, 0x1b
        /*001e*/ 	.short	0x00ff


	//----- nvinfo : EIATTR_NUM_BARRIERS
	.align		4
        /*0020*/ 	.byte	0x02, 0x4c
        /*0022*/ 	.byte	0x01
	.zero		1


	//----- nvinfo : EIATTR_ANNOTATIONS
	.align		4
        /*0024*/ 	.byte	0x04, 0x55
        /*0026*/ 	.short	(.L_22 - .L_21)


	//   ....[0]....
.L_21:
        /*0028*/ 	.word	0x00000001
        /*002c*/ 	.byte	0x10, 0x07, 0x00, 0x00, 0x01, 0x00, 0x00, 0x00, 0x50, 0x07, 0x00, 0x00, 0x01, 0x00, 0x00, 0x00
        /* <DEDUP_REMOVED lines=694> */
        /*2b9c*/ 	.byte	0x50, 0x69, 0x01, 0x00, 0x01, 0x00, 0x00, 0x00, 0x70, 0x69, 0x01, 0x00


	//----- nvinfo : EIATTR_MERCURY_ISA_VERSION
	.align		4
.L_22:
        /*2ba8*/ 	.byte	0x03, 0x5f
        /*2baa*/ 	.short	0x0101


	//----- nvinfo : EIATTR_COOP_GROUP_MASK_REGIDS
	.align		4
        /*2bac*/ 	.byte	0x04, 0x29
        /*2bae*/ 	.short	(.L_24 - .L_23)


	//   ....[0]....
.L_23:
        /*2bb0*/ 	.word	0xffffffff


	//   ....[1]....
        /*2bb4*/ 	.word	0xffffffff


	//   ....[2]....
        /*2bb8*/ 	.word	0xffffffff


	//----- nvinfo : EIATTR_COOP_GROUP_INSTR_OFFSETS
	.align		4
.L_24:
        /*2bbc*/ 	.byte	0x04, 0x28
        /*2bbe*/ 	.short	(.L_26 - .L_25)


	//   ....[0]....
.L_25:
        /*2bc0*/ 	.word	0x00000060


	//   ....[1]....
        /*2bc4*/ 	.word	0x00000090


	//   ....[2]....
        /*2bc8*/ 	.word	0x00000190


	//----- nvinfo : EIATTR_MBARRIER_INSTR_OFFSETS
	.align		4
.L_26:
        /*2bcc*/ 	.byte	0x04, 0x39
        /*2bce*/ 	.short	(.L_28 - .L_27)


	//   ....[0]....
.L_27:
        /*2bd0*/ 	.word	0x000002f0
        /*2bd4*/ 	.word	0x000000ff
        /*2bd8*/ 	.word	0x00030000
        /*2bdc*/ 	.short	0x0100
        /*2bde*/ 	.byte	0x09
	.zero		1


	//   ....[1]....
        /*2be0*/ 	.word	0x00000300
        /*2be4*/ 	.word	0x000000ff
        /*2be8*/ 	.word	0x00030010
        /*2bec*/ 	.short	0x0100
        /*2bee*/ 	.byte	0x09
	.zero		1


	//   ....[2]....
        /*2bf0*/ 	.word	0x00000310
        /*2bf4*/ 	.word	0x000000ff
        /*2bf8*/ 	.word	0x00030008
        /*2bfc*/ 	.short	0x0100
        /*2bfe*/ 	.byte	0x09
	.zero		1


	//   ....[3]....
        /*2c00*/ 	.word	0x00000320
        /*2c04*/ 	.word	0x000000ff
        /*2c08*/ 	.word	0x00030018
        /*2c0c*/ 	.short	0x0100
        /*2c0e*/ 	.byte	0x09
	.zero		1


	//   ....[4]....
        /*2c10*/ 	.word	0x00001210
        /*2c14*/ 	.word	0x00000005
        /*2c18*/ 	.word	0x00030000
        /*2c1c*/ 	.short	0x010a
        /*2c1e*/ 	.byte	0x3f
	.zero		1


	//   ....[5]....
        /*2c20*/ 	.word	0x00005da0
        /*2c24*/ 	.word	0x00000000
        /*2c28*/ 	.word	0x00030000
        /*2c2c*/ 	.short	0x010a
        /*2c2e*/ 	.byte	0x3f
	.zero		1


	//   ....[6]....
        /*2c30*/ 	.word	0x0000ad80
        /*2c34*/ 	.word	0x000000ff
        /*2c38*/ 	.word	0x00000000
        /*2c3c*/ 	.short	0x0101
        /*2c3e*/ 	.byte	0x09
	.zero		1


	//   ....[7]....
        /*2c40*/ 	.word	0x0000afb0
        /*2c44*/ 	.word	0x000000ff
        /*2c48*/ 	.word	0x00000000
        /*2c4c*/ 	.short	0x0101
        /*2c4e*/ 	.byte	0x04
	.zero		1


	//   ....[8]....
        /*2c50*/ 	.word	0x0001b870
        /*2c54*/ 	.word	0x0000000b
        /*2c58*/ 	.word	0x00030010
        /*2c5c*/ 	.short	0x010a
        /*2c5e*/ 	.byte	0x3f
	.zero		1


	//   ....[9]....
        /*2c60*/ 	.word	0x00022520
        /*2c64*/ 	.word	0x00000003
        /*2c68*/ 	.word	0x00000000
        /*2c6c*/ 	.short	0x010a
        /*2c6e*/ 	.byte	0x3f
	.zero		1


	//   ....[10]....
        /*2c70*/ 	.word	0x000225f0
        /*2c74*/ 	.word	0x00000003
        /*2c78*/ 	.word	0x00000000
        /*2c7c*/ 	.short	0x010a
        /*2c7e*/ 	.byte	0x3f
	.zero		1


	//----- nvinfo : EIATTR_NUM_MBARRIERS
	.align		4
.L_28:
        /*2c80*/ 	.byte	0x03, 0x38
        /*2c82*/ 	.short	0x0004


	//----- nvinfo : EIATTR_EXIT_INSTR_OFFSETS
	.align		4
        /*2c84*/ 	.byte	0x04, 0x1c
        /*2c86*/ 	.short	(.L_30 - .L_29)


	//   ....[0]....
.L_29:
        /*2c88*/ 	.word	0x00000700


	//   ....[1]....
        /*2c8c*/ 	.word	0x0000b1f0


	//   ....[2]....
        /*2c90*/ 	.word	0x00016240


	//   ....[3]....
        /*2c94*/ 	.word	0x00016280


	//   ....[4]....
        /*2c98*/ 	.word	0x0001b330


	//   ....[5]....
        /*2c9c*/ 	.word	0x0001b370


	//   ....[6]....
        /*2ca0*/ 	.word	0x0001b390


	//   ....[7]....
        /*2ca4*/ 	.word	0x000223d0


	//   ....[8]....
        /*2ca8*/ 	.word	0x00022620


	//----- nvinfo : EIATTR_MAX_THREADS
	.align		4
.L_30:
        /*2cac*/ 	.byte	0x04, 0x05
        /*2cae*/ 	.short	(.L_32 - .L_31)
.L_31:
        /*2cb0*/ 	.word	0x00000100
        /*2cb4*/ 	.word	0x00000001
        /*2cb8*/ 	.word	0x00000001


	//----- nvinfo : EIATTR_CRS_STACK_SIZE
	.align		4
.L_32:
        /*2cbc*/ 	.byte	0x04, 0x1e
        /*2cbe*/ 	.short	(.L_34 - .L_33)
.L_33:
        /*2cc0*/ 	.word	0x00000000


	//----- nvinfo : EIATTR_CBANK_PARAM_SIZE
	.align		4
.L_34:
        /*2cc4*/ 	.byte	0x03, 0x19
        /*2cc6*/ 	.short	0x03f0


	//----- nvinfo : EIATTR_PARAM_CBANK
	.align		4
        /*2cc8*/ 	.byte	0x04, 0x0a
        /*2cca*/ 	.short	(.L_36 - .L_35)
	.align		4
.L_35:
        /*2ccc*/ 	.word	index@(.nv.constant0._ZN7cutlass13device_kernelINS_4conv6kernel13ConvUniversalINS1_16ConvProblemShapeILNS1_8OperatorE0ELi2EEENS1_10collective14CollectiveConvINS1_46MainloopSm90TmaGmmaWarpSpecializedImplicitGemmILS5_0ELi2ELi2EN4cute5tupleIJNSA_1CILi1EEESD_SD_EEENS1_36KernelImplicitTmaWarpSpecializedSm90ELi1EEENSB_IJNSC_ILi256EEENSC_ILi128EEENSB_IJNSC_ILi64EEEEEEEEENS_10tfloat32_tESM_NSA_8TiledMMAINSA_8MMA_AtomIJNSA_4SM904GMMA30MMA_64x128x8_F32TF32TF32_SS_TNILNSQ_7ScaleInE1ELSS_1EEEEEENSA_6LayoutISE_NSB_IJNSC_ILi0EEESW_SW_EEEEENSB_IJNSA_10UnderscoreESZ_SZ_EEEEENS7_6detail26Sm90ImplicitGemmTileTraitsINSA_20SM90_TMA_LOAD_IM2COLENSA_14ComposedLayoutINSA_7SwizzleILi3ELi4ELi3EEENSA_18smem_ptr_flag_bitsILi32EEENSV_INSB_IJNSB_IJNSC_ILi8EEENSC_ILi32EEEEEENSB_IJS1B_NSC_ILi2EEEEEENSB_IJSD_S1D_EEEEEENSB_IJNSB_IJS1B_NSC_ILi512EEEEEENSB_IJSD_SH_EEENSB_IJSW_NSC_ILi16384EEEEEEEEEEEEEvEENS13_INSA_13SM90_TMA_LOADENS15_IS17_S19_NSV_INSB_IJNSB_IJS1A_NSC_ILi16EEEEEES1E_S1F_EEENSB_IJS1I_S1J_NSB_IJSW_NSC_ILi8192EEEEEEEEEEEEEvEEEENS_8epilogue10collective6detail29Sm90TmaWarpSpecializedAdapterINS22_15DefaultEpilogueISM_NSB_IJNSB_IJlllEEESD_SW_EEES27_NS21_6thread17LinearCombinationISM_Li1EffLNS28_9ScaleType4KindE0ELNS_15FloatRoundStyleE2ESM_EENS_4gemm15EpilogueDefaultEEEEEvvEEEEvNT_6ParamsE)
        /*2cd0*/ 	.short	0x0210
        /*2cd2*/ 	.short	0x03f0


	//----- nvinfo : EIATTR_SW_WAR
	.align		4
.L_36:
        /*2cd4*/ 	.byte	0x04, 0x36
        /*2cd6*/ 	.short	(.L_38 - .L_37)
.L_37:
        /*2cd8*/ 	.word	0x00000008
.L_38:


//--------------------- .nv.callgraph             --------------------------
	.section	.nv.callgraph,"",@"SHT_CUDA_CALLGRAPH"
	.align	4
	.sectionentsize	8
	.align		4
        /*0000*/ 	.word	0x00000000
	.align		4
        /*0004*/ 	.word	0xffffffff
	.align		4
        /*0008*/ 	.word	0x00000000
	.align		4
        /*000c*/ 	.word	0xfffffffe
	.align		4
        /*0010*/ 	.word	0x00000000
	.align		4
        /*0014*/ 	.word	0xfffffffd
	.align		4
        /*0018*/ 	.word	0x00000000
	.align		4
        /*001c*/ 	.word	0xfffffffc


//--------------------- .nv.constant4             --------------------------
	.section	.nv.constant4,"a",@progbits
	.align	8
	.align		8
.nv.constant4:
        /*0000*/ 	.dword	_ZN39_INTERNAL_e1d88f23_4_k_cu_e3715c93_27964cuda3std3__45__cpo5beginE
	.align		8
        /*0008*/ 	.dword	_ZN39_INTERNAL_e1d88f23_4_k_cu_e3715c93_27964cuda3std3__45__cpo3endE
	.align		8
        /*0010*/ 	.dword	_ZN39_INTERNAL_e1d88f23_4_k_cu_e3715c93_27964cuda3std3__45__cpo6cbeginE
	.align		8
        /*0018*/ 	.dword	_ZN39_INTERNAL_e1d88f23_4_k_cu_e3715c93_27964cuda3std3__45__cpo4cendE
	.align		8
        /*0020*/ 	.dword	_ZN39_INTERNAL_e1d88f23_4_k_cu_e3715c93_27964cuda3std3__441_GLOBAL__N__e1d88f23_4_k_cu_e3715c93_27966ignoreE
	.align		8
        /*0028*/ 	.dword	_ZN39_INTERNAL_e1d88f23_4_k_cu_e3715c93_27964cuda3std3__419piecewise_constructE
	.align		8
        /*0030*/ 	.dword	_ZN39_INTERNAL_e1d88f23_4_k_cu_e3715c93_27964cuda3std3__48in_placeE
	.align		8
        /*0038*/ 	.dword	_ZN39_INTERNAL_e1d88f23_4_k_cu_e3715c93_27964cuda3std6ranges3__45__cpo4swapE
	.align		8
        /*0040*/ 	.dword	_ZN39_INTERNAL_e1d88f23_4_k_cu_e3715c93_27964cuda3std6ranges3__45__cpo9iter_moveE
	.align		8
        /*0048*/ 	.dword	_ZN39_INTERNAL_e1d88f23_4_k_cu_e3715c93_27964cute7productE
	.align		8
        /*0050*/ 	.dword	_ZN39_INTERNAL_e1d88f23_4_k_cu_e3715c93_27964cute1_E


//--------------------- .text._ZN7cutlass13device_kernelINS_4conv6kernel13ConvUniversalINS1_16ConvProblemShapeILNS1_8OperatorE0ELi2EEENS1_10collective14CollectiveConvINS1_46MainloopSm90TmaGmmaWarpSpecializedImplicitGemmILS5_0ELi2ELi2EN4cute5tupleIJNSA_1CILi1EEESD_SD_EEENS1_36KernelImplicitTmaWarpSpecializedSm90ELi1EEENSB_IJNSC_ILi256EEENSC_ILi128EEENSB_IJNSC_ILi64EEEEEEEEENS_10tfloat32_tESM_NSA_8TiledMMAINSA_8MMA_AtomIJNSA_4SM904GMMA30MMA_64x128x8_F32TF32TF32_SS_TNILNSQ_7ScaleInE1ELSS_1EEEEEENSA_6LayoutISE_NSB_IJNSC_ILi0EEESW_SW_EEEEENSB_IJNSA_10UnderscoreESZ_SZ_EEEEENS7_6detail26Sm90ImplicitGemmTileTraitsINSA_20SM90_TMA_LOAD_IM2COLENSA_14ComposedLayoutINSA_7SwizzleILi3ELi4ELi3EEENSA_18smem_ptr_flag_bitsILi32EEENSV_INSB_IJNSB_IJNSC_ILi8EEENSC_ILi32EEEEEENSB_IJS1B_NSC_ILi2EEEEEENSB_IJSD_S1D_EEEEEENSB_IJNSB_IJS1B_NSC_ILi512EEEEEENSB_IJSD_SH_EEENSB_IJSW_NSC_ILi16384EEEEEEEEEEEEEvEENS13_INSA_13SM90_TMA_LOADENS15_IS17_S19_NSV_INSB_IJNSB_IJS1A_NSC_ILi16EEEEEES1E_S1F_EEENSB_IJS1I_S1J_NSB_IJSW_NSC_ILi8192EEEEEEEEEEEEEvEEEENS_8epilogue10collective6detail29Sm90TmaWarpSpecializedAdapterINS22_15DefaultEpilogueISM_NSB_IJNSB_IJlllEEESD_SW_EEES27_NS21_6thread17LinearCombinationISM_Li1EffLNS28_9ScaleType4KindE0ELNS_15FloatRoundStyleE2ESM_EENS_4gemm15EpilogueDefaultEEEEEvvEEEEvNT_6ParamsE --------------------------
	.section	.text._ZN7cutlass13device_kernelINS_4conv6kernel13ConvUniversalINS1_16ConvProblemShapeILNS1_8OperatorE0ELi2EEENS1_10collective14CollectiveConvINS1_46MainloopSm90TmaGmmaWarpSpecializedImplicitGemmILS5_0ELi2ELi2EN4cute5tupleIJNSA_1CILi1EEESD_SD_EEENS1_36KernelImplicitTmaWarpSpecializedSm90ELi1EEENSB_IJNSC_ILi256EEENSC_ILi128EEENSB_IJNSC_ILi64EEEEEEEEENS_10tfloat32_tESM_NSA_8TiledMMAINSA_8MMA_AtomIJNSA_4SM904GMMA30MMA_64x128x8_F32TF32TF32_SS_TNILNSQ_7ScaleInE1ELSS_1EEEEEENSA_6LayoutISE_NSB_IJNSC_ILi0EEESW_SW_EEEEENSB_IJNSA_10UnderscoreESZ_SZ_EEEEENS7_6detail26Sm90ImplicitGemmTileTraitsINSA_20SM90_TMA_LOAD_IM2COLENSA_14ComposedLayoutINSA_7SwizzleILi3ELi4ELi3EEENSA_18smem_ptr_flag_bitsILi32EEENSV_INSB_IJNSB_IJNSC_ILi8EEENSC_ILi32EEEEEENSB_IJS1B_NSC_ILi2EEEEEENSB_IJSD_S1D_EEEEEENSB_IJNSB_IJS1B_NSC_ILi512EEEEEENSB_IJSD_SH_EEENSB_IJSW_NSC_ILi16384EEEEEEEEEEEEEvEENS13_INSA_13SM90_TMA_LOADENS15_IS17_S19_NSV_INSB_IJNSB_IJS1A_NSC_ILi16EEEEEES1E_S1F_EEENSB_IJS1I_S1J_NSB_IJSW_NSC_ILi8192EEEEEEEEEEEEEvEEEENS_8epilogue10collective6detail29Sm90TmaWarpSpecializedAdapterINS22_15DefaultEpilogueISM_NSB_IJNSB_IJlllEEESD_SW_EEES27_NS21_6thread17LinearCombinationISM_Li1EffLNS28_9ScaleType4KindE0ELNS_15FloatRoundStyleE2ESM_EENS_4gemm15EpilogueDefaultEEEEEvvEEEEvNT_6ParamsE,"ax",@progbits
	.align	128
.text._ZN7cutlass13device_kernelINS_4conv6kernel13ConvUniversalINS1_16ConvProblemShapeILNS1_8OperatorE0ELi2EEENS1_10collective14CollectiveConvINS1_46MainloopSm90TmaGmmaWarpSpecializedImplicitGemmILS5_0ELi2ELi2EN4cute5tupleIJNSA_1CILi1EEESD_SD_EEENS1_36KernelImplicitTmaWarpSpecializedSm90ELi1EEENSB_IJNSC_ILi256EEENSC_ILi128EEENSB_IJNSC_ILi64EEEEEEEEENS_10tfloat32_tESM_NSA_8TiledMMAINSA_8MMA_AtomIJNSA_4SM904GMMA30MMA_64x128x8_F32TF32TF32_SS_TNILNSQ_7ScaleInE1ELSS_1EEEEEENSA_6LayoutISE_NSB_IJNSC_ILi0EEESW_SW_EEEEENSB_IJNSA_10UnderscoreESZ_SZ_EEEEENS7_6detail26Sm90ImplicitGemmTileTraitsINSA_20SM90_TMA_LOAD_IM2COLENSA_14ComposedLayoutINSA_7SwizzleILi3ELi4ELi3EEENSA_18smem_ptr_flag_bitsILi32EEENSV_INSB_IJNSB_IJNSC_ILi8EEENSC_ILi32EEEEEENSB_IJS1B_NSC_ILi2EEEEEENSB_IJSD_S1D_EEEEEENSB_IJNSB_IJS1B_NSC_ILi512EEEEEENSB_IJSD_SH_EEENSB_IJSW_NSC_ILi16384EEEEEEEEEEEEEvEENS13_INSA_13SM90_TMA_LOADENS15_IS17_S19_NSV_INSB_IJNSB_IJS1A_NSC_ILi16EEEEEES1E_S1F_EEENSB_IJS1I_S1J_NSB_IJSW_NSC_ILi8192EEEEEEEEEEEEEvEEEENS_8epilogue10collective6detail29Sm90TmaWarpSpecializedAdapterINS22_15DefaultEpilogueISM_NSB_IJNSB_IJlllEEESD_SW_EEES27_NS21_6thread17LinearCombinationISM_Li1EffLNS28_9ScaleType4KindE0ELNS_15FloatRoundStyleE2ESM_EENS_4gemm15EpilogueDefaultEEEEEvvEEEEvNT_6ParamsE:
        .type           _ZN7cutlass13device_kernelINS_4conv6kernel13ConvUniversalINS1_16ConvProblemShapeILNS1_8OperatorE0ELi2EEENS1_10collective14CollectiveConvINS1_46MainloopSm90TmaGmmaWarpSpecializedImplicitGemmILS5_0ELi2ELi2EN4cute5tupleIJNSA_1CILi1EEESD_SD_EEENS1_36KernelImplicitTmaWarpSpecializedSm90ELi1EEENSB_IJNSC_ILi256EEENSC_ILi128EEENSB_IJNSC_ILi64EEEEEEEEENS_10tfloat32_tESM_NSA_8TiledMMAINSA_8MMA_AtomIJNSA_4SM904GMMA30MMA_64x128x8_F32TF32TF32_SS_TNILNSQ_7ScaleInE1ELSS_1EEEEEENSA_6LayoutISE_NSB_IJNSC_ILi0EEESW_SW_EEEEENSB_IJNSA_10UnderscoreESZ_SZ_EEEEENS7_6detail26Sm90ImplicitGemmTileTraitsINSA_20SM90_TMA_LOAD_IM2COLENSA_14ComposedLayoutINSA_7SwizzleILi3ELi4ELi3EEENSA_18smem_ptr_flag_bitsILi32EEENSV_INSB_IJNSB_IJNSC_ILi8EEENSC_ILi32EEEEEENSB_IJS1B_NSC_ILi2EEEEEENSB_IJSD_S1D_EEEEEENSB_IJNSB_IJS1B_NSC_ILi512EEEEEENSB_IJSD_SH_EEENSB_IJSW_NSC_ILi16384EEEEEEEEEEEEEvEENS13_INSA_13SM90_TMA_LOADENS15_IS17_S19_NSV_INSB_IJNSB_IJS1A_NSC_ILi16EEEEEES1E_S1F_EEENSB_IJS1I_S1J_NSB_IJSW_NSC_ILi8192EEEEEEEEEEEEEvEEEENS_8epilogue10collective6detail29Sm90TmaWarpSpecializedAdapterINS22_15DefaultEpilogueISM_NSB_IJNSB_IJlllEEESD_SW_EEES27_NS21_6thread17LinearCombinationISM_Li1EffLNS28_9ScaleType4KindE0ELNS_15FloatRoundStyleE2ESM_EENS_4gemm15EpilogueDefaultEEEEEvvEEEEvNT_6ParamsE,@function
        .size           _ZN7cutlass13device_kernelINS_4conv6kernel13ConvUniversalINS1_16ConvProblemShapeILNS1_8OperatorE0ELi2EEENS1_10collective14CollectiveConvINS1_46MainloopSm90TmaGmmaWarpSpecializedImplicitGemmILS5_0ELi2ELi2EN4cute5tupleIJNSA_1CILi1EEESD_SD_EEENS1_36KernelImplicitTmaWarpSpecializedSm90ELi1EEENSB_IJNSC_ILi256EEENSC_ILi128EEENSB_IJNSC_ILi64EEEEEEEEENS_10tfloat32_tESM_NSA_8TiledMMAINSA_8MMA_AtomIJNSA_4SM904GMMA30MMA_64x128x8_F32TF32TF32_SS_TNILNSQ_7ScaleInE1ELSS_1EEEEEENSA_6LayoutISE_NSB_IJNSC_ILi0EEESW_SW_EEEEENSB_IJNSA_10UnderscoreESZ_SZ_EEEEENS7_6detail26Sm90ImplicitGemmTileTraitsINSA_20SM90_TMA_LOAD_IM2COLENSA_14ComposedLayoutINSA_7SwizzleILi3ELi4ELi3EEENSA_18smem_ptr_flag_bitsILi32EEENSV_INSB_IJNSB_IJNSC_ILi8EEENSC_ILi32EEEEEENSB_IJS1B_NSC_ILi2EEEEEENSB_IJSD_S1D_EEEEEENSB_IJNSB_IJS1B_NSC_ILi512EEEEEENSB_IJSD_SH_EEENSB_IJSW_NSC_ILi16384EEEEEEEEEEEEEvEENS13_INSA_13SM90_TMA_LOADENS15_IS17_S19_NSV_INSB_IJNSB_IJS1A_NSC_ILi16EEEEEES1E_S1F_EEENSB_IJS1I_S1J_NSB_IJSW_NSC_ILi8192EEEEEEEEEEEEEvEEEENS_8epilogue10collective6detail29Sm90TmaWarpSpecializedAdapterINS22_15DefaultEpilogueISM_NSB_IJNSB_IJlllEEESD_SW_EEES27_NS21_6thread17LinearCombinationISM_Li1EffLNS28_9ScaleType4KindE0ELNS_15FloatRoundStyleE2ESM_EENS_4gemm15EpilogueDefaultEEEEEvvEEEEvNT_6ParamsE,(.L_x_533 - _ZN7cutlass13device_kernelINS_4conv6kernel13ConvUniversalINS1_16ConvProblemShapeILNS1_8OperatorE0ELi2EEENS1_10collective14CollectiveConvINS1_46MainloopSm90TmaGmmaWarpSpecializedImplicitGemmILS5_0ELi2ELi2EN4cute5tupleIJNSA_1CILi1EEESD_SD_EEENS1_36KernelImplicitTmaWarpSpecializedSm90ELi1EEENSB_IJNSC_ILi256EEENSC_ILi128EEENSB_IJNSC_ILi64EEEEEEEEENS_10tfloat32_tESM_NSA_8TiledMMAINSA_8MMA_AtomIJNSA_4SM904GMMA30MMA_64x128x8_F32TF32TF32_SS_TNILNSQ_7ScaleInE1ELSS_1EEEEEENSA_6LayoutISE_NSB_IJNSC_ILi0EEESW_SW_EEEEENSB_IJNSA_10UnderscoreESZ_SZ_EEEEENS7_6detail26Sm90ImplicitGemmTileTraitsINSA_20SM90_TMA_LOAD_IM2COLENSA_14ComposedLayoutINSA_7SwizzleILi3ELi4ELi3EEENSA_18smem_ptr_flag_bitsILi32EEENSV_INSB_IJNSB_IJNSC_ILi8EEENSC_ILi32EEEEEENSB_IJS1B_NSC_ILi2EEEEEENSB_IJSD_S1D_EEEEEENSB_IJNSB_IJS1B_NSC_ILi512EEEEEENSB_IJSD_SH_EEENSB_IJSW_NSC_ILi16384EEEEEEEEEEEEEvEENS13_INSA_13SM90_TMA_LOADENS15_IS17_S19_NSV_INSB_IJNSB_IJS1A_NSC_ILi16EEEEEES1E_S1F_EEENSB_IJS1I_S1J_NSB_IJSW_NSC_ILi8192EEEEEEEEEEEEEvEEEENS_8epilogue10collective6detail29Sm90TmaWarpSpecializedAdapterINS22_15DefaultEpilogueISM_NSB_IJNSB_IJlllEEESD_SW_EEES27_NS21_6thread17LinearCombinationISM_Li1EffLNS28_9ScaleType4KindE0ELNS_15FloatRoundStyleE2ESM_EENS_4gemm15EpilogueDefaultEEEEEvvEEEEvNT_6ParamsE)
        .other          _ZN7cutlass13device_kernelINS_4conv6kernel13ConvUniversalINS1_16ConvProblemShapeILNS1_8OperatorE0ELi2EEENS1_10collective14CollectiveConvINS1_46MainloopSm90TmaGmmaWarpSpecializedImplicitGemmILS5_0ELi2ELi2EN4cute5tupleIJNSA_1CILi1EEESD_SD_EEENS1_36KernelImplicitTmaWarpSpecializedSm90ELi1EEENSB_IJNSC_ILi256EEENSC_ILi128EEENSB_IJNSC_ILi64EEEEEEEEENS_10tfloat32_tESM_NSA_8TiledMMAINSA_8MMA_AtomIJNSA_4SM904GMMA30MMA_64x128x8_F32TF32TF32_SS_TNILNSQ_7ScaleInE1ELSS_1EEEEEENSA_6LayoutISE_NSB_IJNSC_ILi0EEESW_SW_EEEEENSB_IJNSA_10UnderscoreESZ_SZ_EEEEENS7_6detail26Sm90ImplicitGemmTileTraitsINSA_20SM90_TMA_LOAD_IM2COLENSA_14ComposedLayoutINSA_7SwizzleILi3ELi4ELi3EEENSA_18smem_ptr_flag_bitsILi32EEENSV_INSB_IJNSB_IJNSC_ILi8EEENSC_ILi32EEEEEENSB_IJS1B_NSC_ILi2EEEEEENSB_IJSD_S1D_EEEEEENSB_IJNSB_IJS1B_NSC_ILi512EEEEEENSB_IJSD_SH_EEENSB_IJSW_NSC_ILi16384EEEEEEEEEEEEEvEENS13_INSA_13SM90_TMA_LOADENS15_IS17_S19_NSV_INSB_IJNSB_IJS1A_NSC_ILi16EEEEEES1E_S1F_EEENSB_IJS1I_S1J_NSB_IJSW_NSC_ILi8192EEEEEEEEEEEEEvEEEENS_8epilogue10collective6detail29Sm90TmaWarpSpecializedAdapterINS22_15DefaultEpilogueISM_NSB_IJNSB_IJlllEEESD_SW_EEES27_NS21_6thread17LinearCombinationISM_Li1EffLNS28_9ScaleType4KindE0ELNS_15FloatRoundStyleE2ESM_EENS_4gemm15EpilogueDefaultEEEEEvvEEEEvNT_6ParamsE,@"STO_CUDA_ENTRY STV_DEFAULT"
_ZN7cutlass13device_kernelINS_4conv6kernel13ConvUniversalINS1_16ConvProblemShapeILNS1_8OperatorE0ELi2EEENS1_10collective14CollectiveConvINS1_46MainloopSm90TmaGmmaWarpSpecializedImplicitGemmILS5_0ELi2ELi2EN4cute5tupleIJNSA_1CILi1EEESD_SD_EEENS1_36KernelImplicitTmaWarpSpecializedSm90ELi1EEENSB_IJNSC_ILi256EEENSC_ILi128EEENSB_IJNSC_ILi64EEEEEEEEENS_10tfloat32_tESM_NSA_8TiledMMAINSA_8MMA_AtomIJNSA_4SM904GMMA30MMA_64x128x8_F32TF32TF32_SS_TNILNSQ_7ScaleInE1ELSS_1EEEEEENSA_6LayoutISE_NSB_IJNSC_ILi0EEESW_SW_EEEEENSB_IJNSA_10UnderscoreESZ_SZ_EEEEENS7_6detail26Sm90ImplicitGemmTileTraitsINSA_20SM90_TMA_LOAD_IM2COLENSA_14ComposedLayoutINSA_7SwizzleILi3ELi4ELi3EEENSA_18smem_ptr_flag_bitsILi32EEENSV_INSB_IJNSB_IJNSC_ILi8EEENSC_ILi32EEEEEENSB_IJS1B_NSC_ILi2EEEEEENSB_IJSD_S1D_EEEEEENSB_IJNSB_IJS1B_NSC_ILi512EEEEEENSB_IJSD_SH_EEENSB_IJSW_NSC_ILi16384EEEEEEEEEEEEEvEENS13_INSA_13SM90_TMA_LOADENS15_IS17_S19_NSV_INSB_IJNSB_IJS1A_NSC_ILi16EEEEEES1E_S1F_EEENSB_IJS1I_S1J_NSB_IJSW_NSC_ILi8192EEEEEEEEEEEEEvEEEENS_8epilogue10collective6detail29Sm90TmaWarpSpecializedAdapterINS22_15DefaultEpilogueISM_NSB_IJNSB_IJlllEEESD_SW_EEES27_NS21_6thread17LinearCombinationISM_Li1EffLNS28_9ScaleType4KindE0ELNS_15FloatRoundStyleE2ESM_EENS_4gemm15EpilogueDefaultEEEEEvvEEEEvNT_6ParamsE:
[----:B------:R-:W0:Y:S01]  /*0000*/  LDC R1, c[0x0][0x28] ;  /* 0x00000a00ff017b82 */ /* 0x000e220000000800 */
[----:B------:R-:W1:Y:S01]  /*0010*/  S2R R6, SR_TID.X ;  /* 0x0000000000067919 */ /* 0x000e620000002100 */
[----:B------:R-:W-:Y:S01]  /*0020*/  ELECT P0, URZ, PT ;  /* 0x00000000003f782f */ /* 0x000fe20003800000 */
[----:B------:R-:W-:Y:S01]  /*0030*/  BSSY B0, `(.L_x_0) ;  /* 0x0000015000007945 */ /* 0x000fe20003800000 */
[----:B0-----:R-:W-:Y:S01]  /*0040*/  VIADD R1, R1, 0xfffff938 ;  /* 0xfffff93801017836 */ /* 0x001fe20000000000 */
[----:B-1----:R-:W-:-:S05]  /*0050*/  SHF.R.U32.HI R0, RZ, 0x5, R6 ;  /* 0x00000005ff007819 */ /* 0x002fca0000011606 */
[----:B------:R-:W0:Y:S02]  /*0060*/  SHFL.IDX PT, R2, R0, RZ, 0x1f ;  /* 0x00001fff00027589 */ /* 0x000e2400000e0000 */
[----:B0-----:R-:W-:Y:S02]  /*0070*/  R2UR UR4, R2 ;  /* 0x00000000020472ca */ /* 0x001fe400000e0000 */
[----:B------:R-:W-:-:S06]  /*0080*/  SHF.R.U32.HI R2, RZ, 0x7, R6 ;  /* 0x00000007ff027819 */ /* 0x000fcc0000011606 */
[----:B------:R-:W0:Y:S05]  /*0090*/  SHFL.IDX PT, R2, R2, RZ, 0x1f ;  /* 0x00001fff02027589 */ /* 0x000e2a00000e0000 */
[----:B------:R-:W-:Y:S02]  /*00a0*/  USHF.R.S32.HI UR5, URZ, 0x1f, UR4 ;  /* 0x0000001f3f057899 */ /* 0x000fe40008011404 */
[----:B------:R-:W-:Y:S02]  /*00b0*/  ISETP.NE.OR P0, PT, RZ, UR4, !P0 ;  /* 0x00000004ff007c0c */ /* 0x000fe4000c705670 */
[----:B------:R-:W-:-:S04]  /*00c0*/  ULEA.HI UR5, UR5, UR4, URZ, 0x2 ;  /* 0x0000000405057291 */ /* 0x000fc8000f8f103f */
[----:B------:R-:W-:-:S04]  /*00d0*/  ULOP3.LUT UR5, UR5, 0xfffffffc, URZ, 0xc0, !UPT ;  /* 0xfffffffc05057892 */ /* 0x000fc8000f8ec03f */
[----:B------:R-:W-:-:S03]  /*00e0*/  UIADD3 UR8, UR4, -UR5, URZ ;  /* 0x8000000504087290 */ /* 0x000fc6000fffe03f */
[----:B------:R-:W-:Y:S09]  /*00f0*/  @P0 BRA `(.L_x_1) ;  /* 0x0000000000200947 */ /* 0x000ff20003800000 */
[----:B------:R-:W-:Y:S02]  /*0100*/  ULDC.64 UR4, c[0x0][0x198] ;  /* 0x0000660000047ab9 */ /* 0x000fe40000000a00 */
[----:B------:R-:W-:Y:S02]  /*0110*/  UIADD3 UR6, UP0, UR4, 0xf0, URZ ;  /* 0x000000f004067890 */ /* 0x000fe4000ff1e03f */
[----:B------:R-:W-:Y:S02]  /*0120*/  UIADD3 UR4, UP1, UR4, 0x1f0, URZ ;  /* 0x000001f004047890 */ /* 0x000fe4000ff3e03f */
[----:B------:R-:W-:Y:S02]  /*0130*/  UIADD3.X UR7, URZ, UR5, URZ, UP0, !UPT ;  /* 0x000000053f077290 */ /* 0x000fe400087fe43f */
[----:B------:R-:W-:-:S07]  /*0140*/  UIADD3.X UR5, URZ, UR5, URZ, UP1, !UPT ;  /* 0x000000053f057290 */ /* 0x000fce0008ffe43f */
[----:B------:R1:W-:Y:S02]  /*0150*/  UTMACCTL.PF [UR6] ;  /* 0x00000000060079b9 */ /* 0x0003e40008040000 */
[----:B------:R1:W-:Y:S02]  /*0160*/  UTMACCTL.PF [UR4] ;  /* 0x00000000040079b9 */ /* 0x0003e40008040000 */
[----:B-1----:R-:W-:Y:S01]  /*0170*/  NOP ;  /* 0x0000000000007918 */ /* 0x002fe20000000000 */
.L_x_1:
[----:B------:R-:W-:Y:S05]  /*0180*/  BSYNC B0 ;  /* 0x0000000000007941 */ /* 0x000fea0003800000 */
.L_x_0:
[----:B------:R-:W1:Y:S01]  /*0190*/  SHFL.IDX PT, R0, R0, RZ, 0x1f ;  /* 0x00001fff00007589 */ /* 0x000e6200000e0000 */
[----:B0-----:R-:W-:-:S13]  /*01a0*/  R2UR UR10, R2 ;  /* 0x00000000020a72ca */ /* 0x001fda00000e0000 */
[----:B------:R-:W-:Y:S02]  /*01b0*/  ULOP3.LUT UP0, URZ, UR10, UR8, URZ, 0xfc, !UPT ;  /* 0x000000080a3f7292 */ /* 0x000fe4000f80fc3f */
[----:B------:R-:W-:Y:S02]  /*01c0*/  UISETP.NE.AND UP1, UPT, UR10, 0x1, UPT ;  /* 0x000000010a00788c */ /* 0x000fe4000bf25270 */
[----:B------:R-:W-:-:S04]  /*01d0*/  USEL UR4, URZ, 0x1, UP0 ;  /* 0x000000013f047887 */ /* 0x000fc80008000000 */
[----:B------:R-:W-:Y:S01]  /*01e0*/  USEL UR4, UR4, 0x2, UP1 ;  /* 0x0000000204047887 */ /* 0x000fe20008800000 */
[----:B-1----:R-:W-:-:S05]  /*01f0*/  ISETP.NE.AND P0, PT, R0, RZ, PT ;  /* 0x000000ff0000720c */ /* 0x002fca0003f05270 */
[----:B------:R-:W-:-:S08]  /*0200*/  IMAD.U32 R3, RZ, RZ, UR4 ;  /* 0x00000004ff037e24 */ /* 0x000fd0000f8e00ff */
[----:B------:R-:W-:Y:S05]  /*0210*/  @P0 BRA `(.L_x_2) ;  /* 0x0000000000480947 */ /* 0x000fea0003800000 */
[----:B------:R-:W0:Y:S01]  /*0220*/  S2UR UR9, SR_CgaCtaId ;  /* 0x00000000000979c3 */ /* 0x000e220000008800 */
[----:B------:R-:W-:Y:S01]  /*0230*/  UMOV UR4, 0x400 ;  /* 0x0000040000047882 */ /* 0x000fe20000000000 */
[----:B------:R-:W-:Y:S01]  /*0240*/  UMOV UR5, 0x1 ;  /* 0x0000000100057882 */ /* 0x000fe20000000000 */
[----:B------:R-:W-:Y:S01]  /*0250*/  UMOV UR6, 0x80 ;  /* 0x0000008000067882 */ /* 0x000fe20000000000 */
[----:B------:R-:W-:Y:S01]  /*0260*/  ELECT P0, URZ, PT ;  /* 0x00000000003f782f */ /* 0x000fe20003800000 */
[----:B------:R-:W-:-:S04]  /*0270*/  UIADD3 UR6, -UR6, 0x100000, URZ ;  /* 0x0010000006067890 */ /* 0x000fc8000fffe13f */
[----:B------:R-:W-:Y:S02]  /*0280*/  USHF.L.U32 UR7, UR6, 0xb, URZ ;  /* 0x0000000b06077899 */ /* 0x000fe4000800063f */
[----:B------:R-:W-:Y:S02]  /*0290*/  USHF.L.U32 UR6, UR6, 0x1, URZ ;  /* 0x0000000106067899 */ /* 0x000fe4000800063f */
[----:B0-----:R-:W-:Y:S02]  /*02a0*/  ULEA UR9, UR9, UR4, 0x18 ;  /* 0x0000000409097291 */ /* 0x001fe4000f8ec03f */
[----:B------:R-:W-:-:S04]  /*02b0*/  UIADD3 UR4, -UR5, 0x100000, URZ ;  /* 0x0010000005047890 */ /* 0x000fc8000fffe13f */
[----:B------:R-:W-:Y:S02]  /*02c0*/  USHF.L.U32 UR5, UR4, 0xb, URZ ;  /* 0x0000000b04057899 */ /* 0x000fe4000800063f */
[----:B------:R-:W-:Y:S01]  /*02d0*/  USHF.L.U32 UR4, UR4, 0x1, URZ ;  /* 0x0000000104047899 */ /* 0x000fe2000800063f */
[----:B------:R-:W0:Y:S11]  /*02e0*/  FENCE.VIEW.ASYNC.S ;  /* 0x00000000000073c6 */ /* 0x000e360000000000 */
[----:B0-----:R0:W1:Y:S01]  /*02f0*/  SYNCS.EXCH.64 URZ, [UR9+0x30000], UR4 ;  /* 0x03000004093f75b2 */ /* 0x0010620008000100 */
[----:B------:R0:W2:Y:S01]  /*0300*/  SYNCS.EXCH.64 URZ, [UR9+0x30010], UR6 ;  /* 0x03001006093f75b2 */ /* 0x0000a20008000100 */
[----:B------:R0:W3:Y:S01]  /*0310*/  SYNCS.EXCH.64 URZ, [UR9+0x30008], UR4 ;  /* 0x03000804093f75b2 */ /* 0x0000e20008000100 */
[----:B------:R0:W4:Y:S01]  /*0320*/  SYNCS.EXCH.64 URZ, [UR9+0x30018], UR6 ;  /* 0x03001806093f75b2 */ /* 0x0001220008000100 */
[----:B------:R-:W-:Y:S01]  /*0330*/  NOP ;  /* 0x0000000000007918 */ /* 0x000fe20000000000 */
.L_x_2:
[----:B0-----:R-:W-:Y:S01]  /*0340*/  ULDC.64 UR4, c[0x0][0x598] ;  /* 0x0001660000047ab9 */ /* 0x001fe20000000a00 */
[----:B------:R-:W-:Y:S01]  /*0350*/  NOP ;  /* 0x0000000000007918 */ /* 0x000fe20000000000 */
[----:B------:R-:W-:Y:S01]  /*0360*/  ISETP.NE.U32.AND P0, PT, RZ, UR4, PT ;  /* 0x00000004ff007c0c */ /* 0x000fe2000bf05070 */
[----:B------:R-:W-:Y:S01]  /*0370*/  NOP ;  /* 0x0000000000007918 */ /* 0x000fe20000000000 */
[----:B------:R-:W-:Y:S01]  /*0380*/  ULDC.64 UR20, c[0x0][0x208] ;  /* 0x0000820000147ab9 */ /* 0x000fe20000000a00 */
[----:B-1234-:R-:W-:Y:S01]  /*0390*/  BAR.SYNC.DEFER_BLOCKING 0x0 ;  /* 0x0000000000007b1d */ /* 0x01efe20000010000 */
[----:B------:R-:W-:-:S13]  /*03a0*/  ISETP.NE.AND.EX P0, PT, RZ, UR5, PT, P0 ;  /* 0x00000005ff007c0c */ /* 0x000fda000bf05300 */
[----:B------:R-:W-:Y:S05]  /*03b0*/  @!P0 BRA `(.L_x_3) ;  /* 0x0000000000208947 */ /* 0x000fea0003800000 */
[----:B------:R-:W0:Y:S02]  /*03c0*/  LDC.64 R4, c[0x0][0x598] ;  /* 0x00016600ff047b82 */ /* 0x000e240000000a00 */
[----:B0-----:R-:W2:Y:S02]  /*03d0*/  LDG.E.64 R4, desc[UR20][R4.64] ;  /* 0x0000001404047981 */ /* 0x001ea4000c1e1b00 */
[----:B--2---:R-:W-:-:S04]  /*03e0*/  ISETP.NE.U32.AND P0, PT, R4, RZ, PT ;  /* 0x000000ff0400720c */ /* 0x004fc80003f05070 */
[----:B------:R-:W-:-:S13]  /*03f0*/  ISETP.NE.AND.EX P0, PT, R5, RZ, PT, P0 ;  /* 0x000000ff0500720c */ /* 0x000fda0003f05300 */
[----:B------:R-:W-:Y:S05]  /*0400*/  @!P0 BRA `(.L_x_3) ;  /* 0x00000000000c8947 */ /* 0x000fea0003800000 */
[----:B------:R-:W2:Y:S02]  /*0410*/  LD.E R4, desc[UR20][R4.64] ;  /* 0x0000001404047980 */ /* 0x000ea4000c101900 */
[----:B--2---:R-:W-:Y:S01]  /*0420*/  R2UR UR11, R4 ;  /* 0x00000000040b72ca */ /* 0x004fe200000e0000 */
[----:B------:R-:W-:-:S14]  /*0430*/  BRA `(.L_x_4) ;  /* 0x0000000000247947 */ /* 0x000fdc0003800000 */
.L_x_3:
[----:B------:R-:W-:Y:S02]  /*0440*/  ULDC.64 UR4, c[0x0][0x588] ;  /* 0x0001620000047ab9 */ /* 0x000fe40000000a00 */
[----:B------:R-:W-:-:S04]  /*0450*/  ISETP.NE.U32.AND P0, PT, RZ, UR4, PT ;  /* 0x00000004ff007c0c */ /* 0x000fc8000bf05070 */
[----:B------:R-:W-:-:S13]  /*0460*/  ISETP.NE.AND.EX P0, PT, RZ, UR5, PT, P0 ;  /* 0x00000005ff007c0c */ /* 0x000fda000bf05300 */
[----:B------:R-:W-:Y:S05]  /*0470*/  @!P0 BRA `(.L_x_5) ;  /* 0x0000000000108947 */ /* 0x000fea0003800000 */
[----:B------:R-:W0:Y:S02]  /*0480*/  LDC.64 R4, c[0x0][0x588] ;  /* 0x00016200ff047b82 */ /* 0x000e240000000a00 */
[----:B0-----:R-:W2:Y:S02]  /*0490*/  LDG.E R4, desc[UR20][R4.64] ;  /* 0x0000001404047981 */ /* 0x001ea4000c1e1900 */
[----:B--2---:R-:W-:Y:S01]  /*04a0*/  R2UR UR11, R4 ;  /* 0x00000000040b72ca */ /* 0x004fe200000e0000 */
[----:B------:R-:W-:-:S14]  /*04b0*/  BRA `(.L_x_4) ;  /* 0x0000000000047947 */ /* 0x000fdc0003800000 */
.L_x_5:
[----:B------:R-:W-:-:S05]  /*04c0*/  ULDC UR11, c[0x0][0x580] ;  /* 0x00016000000b7ab9 */ /* 0x000fca0000000800 */
.L_x_4:
[----:B------:R-:W-:Y:S02]  /*04d0*/  ULDC.64 UR4, c[0x0][0x5a0] ;  /* 0x0001680000047ab9 */ /* 0x000fe40000000a00 */
[----:B------:R-:W-:-:S04]  /*04e0*/  ISETP.NE.U32.AND P0, PT, RZ, UR4, PT ;  /* 0x00000004ff007c0c */ /* 0x000fc8000bf05070 */
        /* <DEDUP_REMOVED lines=10> */
.L_x_6:
        /* <DEDUP_REMOVED lines=8> */
.L_x_8:
[----:B------:R-:W-:-:S05]  /*0610*/  ULDC UR22, c[0x0][0x584] ;  /* 0x0001610000167ab9 */ /* 0x000fca0000000800 */
.L_x_7:
[----:B------:R-:W-:Y:S01]  /*0620*/  ULDC UR4, c[0x0][0x3c4] ;  /* 0x0000f10000047ab9 */ /* 0x000fe20000000800 */
[----:B------:R-:W-:Y:S01]  /*0630*/  ISETP.NE.AND P0, PT, RZ, UR10, PT ;  /* 0x0000000aff007c0c */ /* 0x000fe2000bf05270 */
[----:B------:R-:W-:-:S04]  /*0640*/  UIADD3 UR4, UR4, 0x3f, URZ ;  /* 0x0000003f04047890 */ /* 0x000fc8000fffe03f */
[----:B------:R-:W-:-:S04]  /*0650*/  USHF.R.S32.HI UR5, URZ, 0x1f, UR4 ;  /* 0x0000001f3f057899 */ /* 0x000fc80008011404 */
[----:B------:R-:W-:-:S04]  /*0660*/  ULEA.HI UR5, UR5, UR4, URZ, 0x6 ;  /* 0x0000000405057291 */ /* 0x000fc8000f8f303f */
[----:B------:R-:W-:-:S03]  /*0670*/  USHF.R.S32.HI UR6, URZ, 0x6, UR5 ;  /* 0x000000063f067899 */ /* 0x000fc60008011405 */
[----:B------:R-:W-:Y:S02]  /*0680*/  ULDC.64 UR4, c[0x0][0x3c8] ;  /* 0x0000f20000047ab9 */ /* 0x000fe40000000a00 */
[----:B------:R-:W-:Y:S02]  /*0690*/  UIMAD UR4, UR6, UR4, URZ ;  /* 0x00000004060472a4 */ /* 0x000fe4000f8e023f */
[----:B------:R-:W-:Y:S02]  /*06a0*/  IMAD.U32 R29, RZ, RZ, UR6 ;  /* 0x00000006ff1d7e24 */ /* 0x000fe4000f8e00ff */
[----:B------:R-:W-:-:S06]  /*06b0*/  UIMAD UR4, UR4, UR5, URZ ;  /* 0x00000005040472a4 */ /* 0x000fcc000f8e023f */
[----:B------:R-:W-:Y:S01]  /*06c0*/  IMAD.U32 R0, RZ, RZ, UR4 ;  /* 0x00000004ff007e24 */ /* 0x000fe2000f8e00ff */
[----:B------:R-:W-:Y:S06]  /*06d0*/  @!P0 BRA `(.L_x_9) ;  /* 0x000001ac00288947 */ /* 0x000fec0003800000 */
[----:B------:R-:W-:-:S06]  /*06e0*/  UISETP.NE.AND UP0, UPT, UR10, 0x1, UPT ;  /* 0x000000010a00788c */ /* 0x000fcc000bf05270 */
[----:B------:R-:W-:-:S13]  /*06f0*/  PLOP3.LUT P0, PT, PT, PT, UP0, 0x80, 0x0 ;  /* 0x000000000000781c */ /* 0x000fda0003f0f008 */
[----:B------:R-:W-:Y:S05]  /*0700*/  @P0 EXIT ;  /* 0x000000000000094d */ /* 0x000fea0003800000 */
[----:B------:R0:W-:Y:S01]  /*0710*/  STL [R1], RZ ;  /* 0x000000ff01007387 */ /* 0x0001e20000100800 */
[----:B------:R-:W-:Y:S02]  /*0720*/  R2UR UR4, R0 ;  /* 0x00000000000472ca */ /* 0x000fe400000e0000 */
[----:B------:R-:W-:Y:S02]  /*0730*/  CS2R R86, SRZ ;  /* 0x0000000000567805 */ /* 0x000fe4000001ff00 */
[----:B------:R-:W-:Y:S01]  /*0740*/  CS2R R152, SRZ ;  /* 0x0000000000987805 */ /* 0x000fe2000001ff00 */
[----:B------:R0:W-:Y:S01]  /*0750*/  STL [R1+0x4], RZ ;  /* 0x000004ff01007387 */ /* 0x0001e20000100800 */
[----:B------:R-:W-:Y:S02]  /*0760*/  CS2R R154, SRZ ;  /* 0x00000000009a7805 */ /* 0x000fe4000001ff00 */
[----:B------:R-:W-:Y:S02]  /*0770*/  CS2R R156, SRZ ;  /* 0x00000000009c7805 */ /* 0x000fe4000001ff00 */
[----:B------:R-:W-:Y:S01]  /*0780*/  CS2R R158, SRZ ;  /* 0x00000000009e7805 */ /* 0x000fe2000001ff00 */
[----:B------:R0:W-:Y:S01]  /*0790*/  STL [R1+0x8], RZ ;  /* 0x000008ff01007387 */ /* 0x0001e20000100800 */
[----:B------:R-:W-:-:S02]  /*07a0*/  CS2R R160, SRZ ;  /* 0x0000000000a07805 */ /* 0x000fc4000001ff00 */
[----:B------:R-:W-:Y:S02]  /*07b0*/  CS2R R162, SRZ ;  /* 0x0000000000a27805 */ /* 0x000fe4000001ff00 */
[----:B------:R-:W-:Y:S01]  /*07c0*/  CS2R R164, SRZ ;  /* 0x0000000000a47805 */ /* 0x000fe2000001ff00 */
[----:B------:R0:W-:Y:S01]  /*07d0*/  STL [R1+0xc], RZ ;  /* 0x00000cff01007387 */ /* 0x0001e20000100800 */
[----:B------:R-:W-:Y:S01]  /*07e0*/  CS2R R166, SRZ ;  /* 0x0000000000a67805 */ /* 0x000fe2000001ff00 */
[----:B------:R-:W-:Y:S01]  /*07f0*/  UISETP.GE.AND UP0, UPT, UR4, 0x1, UPT ;  /* 0x000000010400788c */ /* 0x000fe2000bf06270 */
[----:B------:R-:W-:Y:S01]  /*0800*/  CS2R R168, SRZ ;  /* 0x0000000000a87805 */ /* 0x000fe2000001ff00 */
[----:B------:R0:W-:Y:S01]  /*0810*/  STL [R1+0x10], RZ ;  /* 0x000010ff01007387 */ /* 0x0001e20000100800 */
[----:B------:R-:W-:Y:S01]  /*0820*/  UMOV UR4, URZ ;  /* 0x0000003f00047c82 */ /* 0x000fe20008000000 */
[----:B------:R-:W-:Y:S02]  /*0830*/  CS2R R170, SRZ ;  /* 0x0000000000aa7805 */ /* 0x000fe4000001ff00 */
[----:B------:R-:W-:Y:S01]  /*0840*/  CS2R R172, SRZ ;  /* 0x0000000000ac7805 */ /* 0x000fe2000001ff00 */
[----:B------:R0:W-:Y:S01]  /*0850*/  STL [R1+0x14], RZ ;  /* 0x000014ff01007387 */ /* 0x0001e20000100800 */
[----:B------:R-:W-:-:S02]  /*0860*/  PLOP3.LUT P0, PT, PT, PT, UP0, 0x80, 0x0 ;  /* 0x000000000000781c */ /* 0x000fc40003f0f008 */
        /* <DEDUP_REMOVED lines=111> */
[----:B------:R-:W-:-:S03]  /*0f60*/  CS2R R84, SRZ ;  /* 0x0000000000547805 */ /* 0x000fc6000001ff00 */
[----:B------:R0:W-:Y:S04]  /*0f70*/  STL [R1+0x88], RZ ;  /* 0x000088ff01007387 */ /* 0x0001e80000100800 */
        /* <DEDUP_REMOVED lines=28> */
[----:B------:R0:W-:Y:S01]  /*1140*/  STL [R1+0xfc], RZ ;  /* 0x0000fcff01007387 */ /* 0x0001e20000100800 */
[----:B------:R-:W-:Y:S05]  /*1150*/  @!P0 BRA `(.L_x_10) ;  /* 0x0000004800b08947 */ /* 0x000fea0003800000 */
[----:B------:R-:W-:-:S13]  /*1160*/  R2UR UR4, R3 ;  /* 0x00000000030472ca */ /* 0x000fda00000e0000 */
[----:B------:R-:W-:-:S04]  /*1170*/  ULOP3.LUT UR4, UR4, 0x1, URZ, 0xfc, !UPT ;  /* 0x0000000104047892 */ /* 0x000fc8000f8efc3f */
[----:B------:R-:W-:-:S06]  /*1180*/  UISETP.NE.AND UP0, UPT, UR4, 0x3, UPT ;  /* 0x000000030400788c */ /* 0x000fcc000bf05270 */
[----:B------:R-:W-:-:S13]  /*1190*/  PLOP3.LUT P1, PT, PT, PT, UP0, 0x80, 0x0 ;  /* 0x000000000000781c */ /* 0x000fda0003f2f008 */
[----:B------:R-:W-:Y:S05]  /*11a0*/  @!P1 BRA `(.L_x_11) ;  /* 0x0000000000049947 */ /* 0x000fea0003800000 */
[----:B------:R-:W-:Y:S01]  /*11b0*/  BPT.TRAP 0x1 ;  /* 0x000000040000795c */ /* 0x000fe20000300000 */
.L_x_11:
[----:B------:R-:W1:Y:S01]  /*11c0*/  S2UR UR5, SR_CgaCtaId ;  /* 0x00000000000579c3 */ /* 0x000e620000008800 */
[----:B------:R-:W-:Y:S01]  /*11d0*/  SHF.L.U32 R2, RZ, 0x1f, RZ ;  /* 0x0000001fff027819 */ /* 0x000fe200000006ff */
[----:B------:R-:W-:Y:S02]  /*11e0*/  UMOV UR4, 0x400 ;  /* 0x0000040000047882 */ /* 0x000fe40000000000 */
[----:B-1----:R-:W-:-:S12]  /*11f0*/  ULEA UR4, UR5, UR4, 0x18 ;  /* 0x0000000405047291 */ /* 0x002fd8000f8ec03f */
.L_x_12:
[----:B-1----:R-:W-:-:S04]  /*1200*/  IMAD.U32 R5, RZ, RZ, UR4 ;  /* 0x00000004ff057e24 */ /* 0x002fc8000f8e00ff */
[----:B------:R1:W2:Y:S03]  /*1210*/  SYNCS.PHASECHK.TRANS64.TRYWAIT P1, [R5+URZ+0x30000], R2 ;  /* 0x03000002050075a7 */ /* 0x0002a6000802017f */
[----:B--2---:R-:W-:Y:S05]  /*1220*/  @!P1 NANOSLEEP.SYNCS 0x989680 ;  /* 0x009896800000995d */ /* 0x004fea0003900000 */
[----:B------:R-:W2:Y:S02]  /*1230*/  @!P1 SYNCS.PHASECHK.TRANS64 P1, [R5+URZ+0x30000], R2 ;  /* 0x03000002050095a7 */ /* 0x000ea4000802007f */
[----:B--2---:R-:W-:Y:S05]  /*1240*/  @!P1 BRA `(.L_x_12) ;  /* 0xfffffffc00ec9947 */ /* 0x004fea000383ffff */
[----:B------:R-:W-:Y:S01]  /*1250*/  UIADD3 UR5, UR4, 0x20000, URZ ;  /* 0x0002000004057890 */ /* 0x000fe2000fffe03f */
[----:B------:R-:W-:Y:S01]  /*1260*/  WARPGROUP.ARRIVE ;  /* 0x00000000000079c5 */ /* 0x000fe20000000000 */
[----:B------:R-:W-:Y:S01]  /*1270*/  USHF.R.U32.HI UR4, URZ, 0x4, UR4 ;  /* 0x000000043f047899 */ /* 0x000fe20008011604 */
[----:B------:R2:W-:Y:S01]  /*1280*/  STL [R1+0x174], R3 ;  /* 0x0001740301007387 */ /* 0x0005e20000100800 */
[----:B------:R-:W-:Y:S02]  /*1290*/  USHF.R.U32.HI UR5, URZ, 0x4, UR5 ;  /* 0x000000043f057899 */ /* 0x000fe40008011605 */
[----:B------:R-:W-:Y:S01]  /*12a0*/  ULOP3.LUT UR4, UR4, 0x3fff, URZ, 0xc0, !UPT ;  /* 0x00003fff04047892 */ /* 0x000fe2000f8ec03f */
[----:B------:R3:W-:Y:S01]  /*12b0*/  STL [R1+0x170], R0 ;  /* 0x0001700001007387 */ /* 0x0007e20000100800 */
[----:B------:R-:W-:Y:S02]  /*12c0*/  ULOP3.LUT UR5, UR5, 0x3fff, URZ, 0xc0, !UPT ;  /* 0x00003fff05057892 */ /* 0x000fe4000f8ec03f */
[----:B------:R-:W-:-:S02]  /*12d0*/  ULOP3.LUT UR6, UR4, 0x10000, URZ, 0xfc, !UPT ;  /* 0x0001000004067892 */ /* 0x000fc4000f8efc3f */
[----:B------:R-:W-:Y:S01]  /*12e0*/  ULOP3.LUT UR4, UR5, 0x10000, URZ, 0xfc, !UPT ;  /* 0x0001000005047892 */ /* 0x000fe2000f8efc3f */
[----:B------:R-:W-:Y:S01]  /*12f0*/  UMOV UR13, 0x40000080 ;  /* 0x40000080000d7882 */ /* 0x000fe20000000000 */
[----:B------:R-:W-:-:S03]  /*1300*/  UMOV UR15, 0x40000080 ;  /* 0x40000080000f7882 */ /* 0x000fc60000000000 */
[----:B------:R-:W-:Y:S02]  /*1310*/  UMOV UR12, UR6 ;  /* 0x00000006000c7c82 */ /* 0x000fe40008000000 */
[----:B------:R-:W-:Y:S02]  /*1320*/  UMOV UR14, UR4 ;  /* 0x00000004000e7c82 */ /* 0x000fe40008000000 */
[----:B------:R-:W-:Y:S01]  /*1330*/  HGMMA.64x128x8.F32.TF32 R68, gdesc[UR12], RZ, !UPT, gsb0 ;  /* 0x05e000000c4479f0 */ /* 0x000fe2000c0028ff */
[----:B------:R-:W-:Y:S01]  /*1340*/  UIADD3 UR12, UR6, 0x400, URZ ;  /* 0x00000400060c7890 */ /* 0x000fe2000fffe03f */
[----:B------:R-:W-:Y:S01]  /*1350*/  UMOV UR13, 0x40000080 ;  /* 0x40000080000d7882 */ /* 0x000fe20000000000 */
[----:B------:R-:W-:Y:S02]  /*1360*/  WARPGROUP.DEPBAR.LE gsb0, 0x0 ;  /* 0x00008000000079c5 */ /* 0x000fe40000010000 */
[----:B------:R-:W-:Y:S01]  /*1370*/  WARPGROUP.ARRIVE ;  /* 0x00000000000079c5 */ /* 0x000fe20000000000 */
[----:B------:R-:W-:Y:S01]  /*1380*/  IMAD.MOV.U32 R44, RZ, RZ, R88 ;  /* 0x000000ffff2c7224 */ /* 0x000fe200078e0058 */
[----:B------:R-:W-:Y:S01]  /*1390*/  MOV R37, R95 ;  /* 0x0000005f00257202 */ /* 0x000fe20000000f00 */
[----:B------:R-:W-:Y:S01]  /*13a0*/  IMAD.MOV.U32 R43, RZ, RZ, R89 ;  /* 0x000000ffff2b7224 */ /* 0x000fe200078e0059 */
[----:B------:R-:W-:Y:S01]  /*13b0*/  MOV R26, R106 ;  /* 0x0000006a001a7202 */ /* 0x000fe20000000f00 */
[----:B------:R-:W-:-:S02]  /*13c0*/  IMAD.MOV.U32 R42, RZ, RZ, R90 ;  /* 0x000000ffff2a7224 */ /* 0x000fc400078e005a */
[----:B------:R-:W-:Y:S01]  /*13d0*/  HGMMA.64x128x8.F32.TF32 R152, gdesc[UR12], RZ, !UPT, gsb0 ;  /* 0x05e000000c9879f0 */ /* 0x000fe2000c0028ff */
[----:B------:R-:W-:Y:S01]  /*13e0*/  UIADD3 UR12, UR6, 0x800, URZ ;  /* 0x00000800060c7890 */ /* 0x000fe2000fffe03f */
[----:B------:R-:W-:Y:S01]  /*13f0*/  IMAD.MOV.U32 R41, RZ, RZ, R91 ;  /* 0x000000ffff297224 */ /* 0x000fe200078e005b */
[----:B------:R-:W-:Y:S01]  /*1400*/  MOV R15, R117 ;  /* 0x00000075000f7202 */ /* 0x000fe20000000f00 */
[----:B------:R-:W-:Y:S01]  /*1410*/  IMAD.MOV.U32 R40, RZ, RZ, R92 ;  /* 0x000000ffff287224 */ /* 0x000fe200078e005c */
[----:B------:R-:W-:Y:S01]  /*1420*/  MOV R4, R128 ;  /* 0x0000008000047202 */ /* 0x000fe20000000f00 */
[----:B------:R-:W-:Y:S01]  /*1430*/  IMAD.MOV.U32 R39, RZ, RZ, R93 ;  /* 0x000000ffff277224 */ /* 0x000fe200078e005d */
[----:B------:R-:W-:Y:S01]  /*1440*/  UMOV UR13, 0x40000080 ;  /* 0x40000080000d7882 */ /* 0x000fe20000000000 */
[----:B------:R-:W-:Y:S01]  /*1450*/  IMAD.MOV.U32 R38, RZ, RZ, R94 ;  /* 0x000000ffff267224 */ /* 0x000fe200078e005e */
[----:B------:R-:W-:Y:S01]  /*1460*/  MOV R59, R73 ;  /* 0x00000049003b7202 */ /* 0x000fe20000000f00 */
[----:B------:R-:W-:Y:S01]  /*1470*/  IMAD.MOV.U32 R36, RZ, RZ, R96 ;  /* 0x000000ffff247224 */ /* 0x000fe200078e0060 */
[----:B------:R-:W-:Y:S01]  /*1480*/  MOV R48, R84 ;  /* 0x0000005400307202 */ /* 0x000fe20000000f00 */
[----:B------:R-:W-:-:S02]  /*1490*/  IMAD.MOV.U32 R35, RZ, RZ, R97 ;  /* 0x000000ffff237224 */ /* 0x000fc400078e0061 */
[----:B------:R-:W-:Y:S02]  /*14a0*/  IMAD.MOV.U32 R34, RZ, RZ, R98 ;  /* 0x000000ffff227224 */ /* 0x000fe400078e0062 */
[----:B------:R-:W-:Y:S01]  /*14b0*/  IMAD.MOV.U32 R33, RZ, RZ, R99 ;  /* 0x000000ffff217224 */ /* 0x000fe200078e0063 */
[----:B------:R-:W-:Y:S01]  /*14c0*/  MOV R217, R35 ;  /* 0x0000002300d97202 */ /* 0x000fe20000000f00 */
[----:B------:R-:W-:Y:S02]  /*14d0*/  IMAD.MOV.U32 R32, RZ, RZ, R100 ;  /* 0x000000ffff207224 */ /* 0x000fe400078e0064 */
[----:B------:R-:W-:Y:S02]  /*14e0*/  IMAD.MOV.U32 R31, RZ, RZ, R101 ;  /* 0x000000ffff1f7224 */ /* 0x000fe400078e0065 */
[----:B------:R-:W-:Y:S02]  /*14f0*/  IMAD.MOV.U32 R30, RZ, RZ, R102 ;  /* 0x000000ffff1e7224 */ /* 0x000fe400078e0066 */
[----:B------:R-:W-:-:S02]  /*1500*/  IMAD.MOV.U32 R29, RZ, RZ, R103 ;  /* 0x000000ffff1d7224 */ /* 0x000fc400078e0067 */
[----:B------:R-:W-:Y:S02]  /*1510*/  IMAD.MOV.U32 R28, RZ, RZ, R104 ;  /* 0x000000ffff1c7224 */ /* 0x000fe400078e0068 */
[----:B------:R-:W-:Y:S02]  /*1520*/  IMAD.MOV.U32 R27, RZ, RZ, R105 ;  /* 0x000000ffff1b7224 */ /* 0x000fe400078e0069 */
[----:B------:R-:W-:Y:S02]  /*1530*/  IMAD.MOV.U32 R25, RZ, RZ, R107 ;  /* 0x000000ffff197224 */ /* 0x000fe400078e006b */
[----:B------:R-:W-:Y:S02]  /*1540*/  IMAD.MOV.U32 R24, RZ, RZ, R108 ;  /* 0x000000ffff187224 */ /* 0x000fe400078e006c */
[----:B------:R-:W-:Y:S02]  /*1550*/  IMAD.MOV.U32 R23, RZ, RZ, R109 ;  /* 0x000000ffff177224 */ /* 0x000fe400078e006d */
[----:B------:R-:W-:Y:S01]  /*1560*/  IMAD.MOV.U32 R22, RZ, RZ, R110 ;  /* 0x000000ffff167224 */ /* 0x000fe200078e006e */
[----:B------:R-:W-:Y:S01]  /*1570*/  MOV R228, R24 ;  /* 0x0000001800e47202 */ /* 0x000fe20000000f00 */
[----:B------:R-:W-:-:S02]  /*1580*/  IMAD.MOV.U32 R21, RZ, RZ, R111 ;  /* 0x000000ffff157224 */ /* 0x000fc400078e006f */
[----:B------:R-:W-:Y:S02]  /*1590*/  IMAD.MOV.U32 R20, RZ, RZ, R112 ;  /* 0x000000ffff147224 */ /* 0x000fe400078e0070 */
[----:B------:R-:W-:Y:S02]  /*15a0*/  IMAD.MOV.U32 R19, RZ, RZ, R113 ;  /* 0x000000ffff137224 */ /* 0x000fe400078e0071 */
[----:B------:R-:W-:Y:S02]  /*15b0*/  IMAD.MOV.U32 R18, RZ, RZ, R114 ;  /* 0x000000ffff127224 */ /* 0x000fe400078e0072 */
[----:B------:R-:W-:Y:S02]  /*15c0*/  IMAD.MOV.U32 R17, RZ, RZ, R115 ;  /* 0x000000ffff117224 */ /* 0x000fe400078e0073 */
[----:B------:R-:W-:Y:S02]  /*15d0*/  IMAD.MOV.U32 R16, RZ, RZ, R116 ;  /* 0x000000ffff107224 */ /* 0x000fe400078e0074 */
[----:B------:R-:W-:-:S02]  /*15e0*/  IMAD.MOV.U32 R14, RZ, RZ, R118 ;  /* 0x000000ffff0e7224 */ /* 0x000fc400078e0076 */
[----:B------:R-:W-:Y:S02]  /*15f0*/  IMAD.MOV.U32 R13, RZ, RZ, R119 ;  /* 0x000000ffff0d7224 */ /* 0x000fe400078e0077 */
[----:B------:R-:W-:Y:S02]  /*1600*/  IMAD.MOV.U32 R12, RZ, RZ, R120 ;  /* 0x000000ffff0c7224 */ /* 0x000fe400078e0078 */
[----:B------:R-:W-:Y:S01]  /*1610*/  IMAD.MOV.U32 R11, RZ, RZ, R121 ;  /* 0x000000ffff0b7224 */ /* 0x000fe200078e0079 */
[----:B------:R-:W-:Y:S01]  /*1620*/  MOV R239, R13 ;  /* 0x0000000d00ef7202 */ /* 0x000fe20000000f00 */
[----:B------:R-:W-:Y:S02]  /*1630*/  IMAD.MOV.U32 R10, RZ, RZ, R122 ;  /* 0x000000ffff0a7224 */ /* 0x000fe400078e007a */
[----:B------:R-:W-:Y:S02]  /*1640*/  IMAD.MOV.U32 R9, RZ, RZ, R123 ;  /* 0x000000ffff097224 */ /* 0x000fe400078e007b */
[----:B------:R-:W-:-:S02]  /*1650*/  IMAD.MOV.U32 R8, RZ, RZ, R124 ;  /* 0x000000ffff087224 */ /* 0x000fc400078e007c */
[----:B------:R-:W-:Y:S02]  /*1660*/  IMAD.MOV.U32 R7, RZ, RZ, R125 ;  /* 0x000000ffff077224 */ /* 0x000fe400078e007d */
[----:B------:R-:W-:Y:S02]  /*1670*/  IMAD.MOV.U32 R6, RZ, RZ, R126 ;  /* 0x000000ffff067224 */ /* 0x000fe400078e007e */
[----:B-1----:R-:W-:Y:S02]  /*1680*/  IMAD.MOV.U32 R5, RZ, RZ, R127 ;  /* 0x000000ffff057224 */ /* 0x002fe400078e007f */
[----:B--2---:R-:W-:Y:S02]  /*1690*/  IMAD.MOV.U32 R3, RZ, RZ, R129 ;  /* 0x000000ffff037224 */ /* 0x004fe400078e0081 */
[----:B------:R-:W-:Y:S02]  /*16a0*/  IMAD.MOV.U32 R2, RZ, RZ, R130 ;  /* 0x000000ffff027224 */ /* 0x000fe400078e0082 */
[----:B---3--:R-:W-:-:S02]  /*16b0*/  IMAD.MOV.U32 R0, RZ, RZ, R131 ;  /* 0x000000ffff007224 */ /* 0x008fc400078e0083 */
[----:B------:R-:W-:Y:S01]  /*16c0*/  IMAD.MOV.U32 R64, RZ, RZ, R68 ;  /* 0x000000ffff407224 */ /* 0x000fe200078e0044 */
[----:B------:R-:W-:Y:S01]  /*16d0*/  MOV R250, R2 ;  /* 0x0000000200fa7202 */ /* 0x000fe20000000f00 */
[----:B------:R-:W-:Y:S02]  /*16e0*/  IMAD.MOV.U32 R63, RZ, RZ, R69 ;  /* 0x000000ffff3f7224 */ /* 0x000fe400078e0045 */
        /* <DEDUP_REMOVED lines=26> */
[----:B------:R-:W-:Y:S01]  /*1890*/  IMAD.MOV.U32 R227, RZ, RZ, R25 ;  /* 0x000000ffffe37224 */ /* 0x000fe200078e0019 */
[----:B------:R-:W-:Y:S02]  /*18a0*/  WARPGROUP.DEPBAR.LE gsb0, 0x0 ;  /* 0x00008000000079c5 */ /* 0x000fe40000010000 */
[----:B------:R-:W-:Y:S01]  /*18b0*/  WARPGROUP.ARRIVE ;  /* 0x00000000000079c5 */ /* 0x000fe20000000000 */
[----:B------:R1:W-:Y:S01]  /*18c0*/  STL.64 [R1+0x5c0], R214 ;  /* 0x0005c0d601007387 */ /* 0x0003e20000100a00 */
[----:B------:R-:W-:-:S02]  /*18d0*/  IMAD.MOV.U32 R229, RZ, RZ, R23 ;  /* 0x000000ffffe57224 */ /* 0x000fc400078e0017 */
[----:B------:R-:W-:Y:S01]  /*18e0*/  IMAD.MOV.U32 R230, RZ, RZ, R22 ;  /* 0x000000ffffe67224 */ /* 0x000fe200078e0016 */
[----:B------:R2:W-:Y:S01]  /*18f0*/  STL.64 [R1+0x5b8], R212 ;  /* 0x0005b8d401007387 */ /* 0x0005e20000100a00 */
[----:B------:R-:W-:Y:S01]  /*1900*/  HGMMA.64x128x8.F32.TF32 R88, gdesc[UR12], RZ, !UPT, gsb0 ;  /* 0x05e000000c5879f0 */ /* 0x000fe2000c0028ff */
[----:B------:R-:W-:Y:S01]  /*1910*/  UIADD3 UR12, UR6, 0xc00, URZ ;  /* 0x00000c00060c7890 */ /* 0x000fe2000fffe03f */
[----:B------:R-:W-:Y:S01]  /*1920*/  IMAD.MOV.U32 R231, RZ, RZ, R21 ;  /* 0x000000ffffe77224 */ /* 0x000fe200078e0015 */
[----:B------:R3:W-:Y:S01]  /*1930*/  STL.64 [R1+0x5b0], R210 ;  /* 0x0005b0d201007387 */ /* 0x0007e20000100a00 */
[----:B------:R-:W-:Y:S01]  /*1940*/  UMOV UR13, 0x40000080 ;  /* 0x40000080000d7882 */ /* 0x000fe20000000000 */
[----:B------:R-:W-:Y:S02]  /*1950*/  IMAD.MOV.U32 R232, RZ, RZ, R20 ;  /* 0x000000ffffe87224 */ /* 0x000fe400078e0014 */
[----:B------:R4:W-:Y:S01]  /*1960*/  STL.64 [R1+0x5a8], R208 ;  /* 0x0005a8d001007387 */ /* 0x0009e20000100a00 */
[----:B-1----:R-:W-:-:S02]  /*1970*/  IMAD.MOV.U32 R214, RZ, RZ, R38 ;  /* 0x000000ffffd67224 */ /* 0x002fc400078e0026 */
[----:B------:R-:W-:Y:S01]  /*1980*/  IMAD.MOV.U32 R215, RZ, RZ, R37 ;  /* 0x000000ffffd77224 */ /* 0x000fe200078e0025 */
[----:B------:R1:W-:Y:S01]  /*1990*/  STL.64 [R1+0x5a0], R206 ;  /* 0x0005a0ce01007387 */ /* 0x0003e20000100a00 */
[----:B--2---:R-:W-:Y:S02]  /*19a0*/  IMAD.MOV.U32 R212, RZ, RZ, R40 ;  /* 0x000000ffffd47224 */ /* 0x004fe400078e0028 */
[----:B------:R-:W-:Y:S01]  /*19b0*/  IMAD.MOV.U32 R213, RZ, RZ, R39 ;  /* 0x000000ffffd57224 */ /* 0x000fe200078e0027 */
[----:B------:R2:W-:Y:S01]  /*19c0*/  STL.64 [R1+0x598], R204 ;  /* 0x000598cc01007387 */ /* 0x0005e20000100a00 */
[----:B---3--:R-:W-:Y:S02]  /*19d0*/  IMAD.MOV.U32 R210, RZ, RZ, R42 ;  /* 0x000000ffffd27224 */ /* 0x008fe400078e002a */
[----:B------:R-:W-:Y:S01]  /*19e0*/  IMAD.MOV.U32 R211, RZ, RZ, R41 ;  /* 0x000000ffffd37224 */ /* 0x000fe200078e0029 */
[----:B------:R3:W-:Y:S01]  /*19f0*/  STL.64 [R1+0x590], R202 ;  /* 0x000590ca01007387 */ /* 0x0007e20000100a00 */
[----:B----4-:R-:W-:-:S02]  /*1a00*/  IMAD.MOV.U32 R208, RZ, RZ, R44 ;  /* 0x000000ffffd07224 */ /* 0x010fc400078e002c */
[----:B------:R-:W-:Y:S01]  /*1a10*/  IMAD.MOV.U32 R209, RZ, RZ, R43 ;  /* 0x000000ffffd17224 */ /* 0x000fe200078e002b */
[----:B------:R4:W-:Y:S01]  /*1a20*/  STL.64 [R1+0x588], R200 ;  /* 0x000588c801007387 */ /* 0x0009e20000100a00 */
[----:B-1----:R-:W-:Y:S01]  /*1a30*/  MOV R206, R46 ;  /* 0x0000002e00ce7202 */ /* 0x002fe20000000f00 */
[----:B------:R-:W-:Y:S02]  /*1a40*/  IMAD.MOV.U32 R207, RZ, RZ, R45 ;  /* 0x000000ffffcf7224 */ /* 0x000fe400078e002d */
[----:B------:R1:W-:Y:S01]  /*1a50*/  STL.64 [R1+0x580], R198 ;  /* 0x000580c601007387 */ /* 0x0003e20000100a00 */
[----:B--2---:R-:W-:Y:S02]  /*1a60*/  IMAD.MOV.U32 R204, RZ, RZ, R48 ;  /* 0x000000ffffcc7224 */ /* 0x004fe400078e0030 */
[----:B------:R-:W-:Y:S01]  /*1a70*/  IMAD.MOV.U32 R205, RZ, RZ, R47 ;  /* 0x000000ffffcd7224 */ /* 0x000fe200078e002f */
[----:B------:R2:W-:Y:S01]  /*1a80*/  STL.64 [R1+0x578], R196 ;  /* 0x000578c401007387 */ /* 0x0005e20000100a00 */
[----:B---3--:R-:W-:-:S02]  /*1a90*/  IMAD.MOV.U32 R202, RZ, RZ, R50 ;  /* 0x000000ffffca7224 */ /* 0x008fc400078e0032 */
[----:B------:R-:W-:Y:S01]  /*1aa0*/  IMAD.MOV.U32 R203, RZ, RZ, R49 ;  /* 0x000000ffffcb7224 */ /* 0x000fe200078e0031 */
[----:B------:R3:W-:Y:S01]  /*1ab0*/  STL.64 [R1+0x570], R194 ;  /* 0x000570c201007387 */ /* 0x0007e20000100a00 */
[----:B----4-:R-:W-:Y:S02]  /*1ac0*/  IMAD.MOV.U32 R200, RZ, RZ, R52 ;  /* 0x000000ffffc87224 */ /* 0x010fe400078e0034 */
[----:B------:R-:W-:Y:S01]  /*1ad0*/  IMAD.MOV.U32 R201, RZ, RZ, R51 ;  /* 0x000000ffffc97224 */ /* 0x000fe200078e0033 */
[----:B------:R4:W-:Y:S01]  /*1ae0*/  STL.64 [R1+0x568], R192 ;  /* 0x000568c001007387 */ /* 0x0009e20000100a00 */
[----:B-1----:R-:W-:Y:S02]  /*1af0*/  IMAD.MOV.U32 R198, RZ, RZ, R54 ;  /* 0x000000ffffc67224 */ /* 0x002fe400078e0036 */
[----:B------:R-:W-:Y:S01]  /*1b00*/  IMAD.MOV.U32 R199, RZ, RZ, R53 ;  /* 0x000000ffffc77224 */ /* 0x000fe200078e0035 */
[----:B------:R1:W-:Y:S01]  /*1b10*/  STL.64 [R1+0x560], R190 ;  /* 0x000560be01007387 */ /* 0x0003e20000100a00 */
[----:B--2---:R-:W-:-:S02]  /*1b20*/  IMAD.MOV.U32 R196, RZ, RZ, R56 ;  /* 0x000000ffffc47224 */ /* 0x004fc400078e0038 */
[----:B------:R-:W-:Y:S01]  /*1b30*/  IMAD.MOV.U32 R197, RZ, RZ, R55 ;  /* 0x000000ffffc57224 */ /* 0x000fe200078e0037 */
[----:B------:R2:W-:Y:S01]  /*1b40*/  STL.64 [R1+0x558], R188 ;  /* 0x000558bc01007387 */ /* 0x0005e20000100a00 */
[----:B---3--:R-:W-:Y:S01]  /*1b50*/  IMAD.MOV.U32 R194, RZ, RZ, R58 ;  /* 0x000000ffffc27224 */ /* 0x008fe200078e003a */
[----:B------:R-:W-:Y:S01]  /*1b60*/  MOV R195, R57 ;  /* 0x0000003900c37202 */ /* 0x000fe20000000f00 */
[----:B------:R-:W-:Y:S02]  /*1b70*/  IMAD.MOV.U32 R233, RZ, RZ, R19 ;  /* 0x000000ffffe97224 */ /* 0x000fe400078e0013 */
[----:B----4-:R-:W-:Y:S02]  /*1b80*/  IMAD.MOV.U32 R192, RZ, RZ, R60 ;  /* 0x000000ffffc07224 */ /* 0x010fe400078e003c */
[----:B------:R-:W-:Y:S02]  /*1b90*/  IMAD.MOV.U32 R193, RZ, RZ, R59 ;  /* 0x000000ffffc17224 */ /* 0x000fe400078e003b */
[----:B-1----:R-:W-:-:S02]  /*1ba0*/  IMAD.MOV.U32 R190, RZ, RZ, R62 ;  /* 0x000000ffffbe7224 */ /* 0x002fc400078e003e */
[----:B------:R-:W-:Y:S02]  /*1bb0*/  IMAD.MOV.U32 R191, RZ, RZ, R61 ;  /* 0x000000ffffbf7224 */ /* 0x000fe400078e003d */
[----:B--2---:R-:W-:Y:S02]  /*1bc0*/  IMAD.MOV.U32 R188, RZ, RZ, R64 ;  /* 0x000000ffffbc7224 */ /* 0x004fe400078e0040 */
        /* <DEDUP_REMOVED lines=16> */
[----:B------:R-:W-:Y:S01]  /*1cd0*/  IMAD.MOV.U32 R251, RZ, RZ, R0 ;  /* 0x000000fffffb7224 */ /* 0x000fe200078e0000 */
[----:B------:R-:W-:Y:S02]  /*1ce0*/  WARPGROUP.DEPBAR.LE gsb0, 0x0 ;  /* 0x00008000000079c5 */ /* 0x000fe40000010000 */
[----:B------:R-:W-:-:S06]  /*1cf0*/  WARPGROUP.ARRIVE ;  /* 0x00000000000079c5 */ /* 0x000fcc0000000000 */
[----:B------:R-:W-:Y:S01]  /*1d00*/  HGMMA.64x128x8.F32.TF32 R24, gdesc[UR12], RZ, !UPT, gsb0 ;  /* 0x05e000000c1879f0 */ /* 0x000fe2000c0028ff */
[----:B------:R-:W-:Y:S02]  /*1d10*/  UIADD3 UR12, UR6, 0x2, URZ ;  /* 0x00000002060c7890 */ /* 0x000fe4000fffe03f */
[----:B------:R-:W-:Y:S01]  /*1d20*/  UIADD3 UR14, UR4, 0x2, URZ ;  /* 0x00000002040e7890 */ /* 0x000fe2000fffe03f */
[----:B------:R-:W-:Y:S01]  /*1d30*/  UMOV UR13, 0x40000080 ;  /* 0x40000080000d7882 */ /* 0x000fe20000000000 */
[----:B------:R-:W-:Y:S01]  /*1d40*/  UMOV UR15, 0x40000080 ;  /* 0x40000080000f7882 */ /* 0x000fe20000000000 */
[----:B------:R-:W-:Y:S02]  /*1d50*/  WARPGROUP.DEPBAR.LE gsb0, 0x0 ;  /* 0x00008000000079c5 */ /* 0x000fe40000010000 */
[----:B------:R-:W-:-:S06]  /*1d60*/  WARPGROUP.ARRIVE ;  /* 0x00000000000079c5 */ /* 0x000fcc0000000000 */
[----:B------:R-:W-:Y:S03]  /*1d70*/  HGMMA.64x128x8.F32.TF32 R188, gdesc[UR12], R188, gsb0 ;  /* 0x05e000000cbc79f0 */ /* 0x000fe600080028bc */
[----:B------:R-:W-:Y:S02]  /*1d80*/  WARPGROUP.DEPBAR.LE gsb0, 0x0 ;  /* 0x00008000000079c5 */ /* 0x000fe40000010000 */
[----:B------:R-:W-:Y:S04]  /*1d90*/  STL.64 [R1], R188 ;  /* 0x000000bc01007387 */ /* 0x000fe80000100a00 */
[----:B------:R-:W-:Y:S04]  /*1da0*/  STL.64 [R1+0x8], R190 ;  /* 0x000008be01007387 */ /* 0x000fe80000100a00 */
        /* <DEDUP_REMOVED lines=11> */
[----:B------:R1:W-:Y:S04]  /*1e60*/  STL.64 [R1+0x68], R214 ;  /* 0x000068d601007387 */ /* 0x0003e80000100a00 */
        /* <DEDUP_REMOVED lines=18> */
[----:B-1----:R-:W2:Y:S04]  /*1f90*/  LDL.LU.64 R214, [R1+0x5c0] ;  /* 0x0005c00001d67983 */ /* 0x002ea80000300a00 */
[----:B------:R-:W2:Y:S04]  /*1fa0*/  LDL.LU.64 R212, [R1+0x5b8] ;  /* 0x0005b80001d47983 */ /* 0x000ea80000300a00 */
        /* <DEDUP_REMOVED lines=11> */
[----:B------:R-:W2:Y:S01]  /*2060*/  LDL.LU.64 R188, [R1+0x558] ;  /* 0x0005580001bc7983 */ /* 0x000ea20000300a00 */
[----:B------:R-:W-:Y:S01]  /*2070*/  UIADD3 UR12, UR6, 0x402, URZ ;  /* 0x00000402060c7890 */ /* 0x000fe2000fffe03f */
[----:B------:R-:W-:Y:S01]  /*2080*/  UMOV UR13, 0x40000080 ;  /* 0x40000080000d7882 */ /* 0x000fe20000000000 */
[----:B--2---:R-:W-:-:S07]  /*2090*/  WARPGROUP.ARRIVE ;  /* 0x00000000000079c5 */ /* 0x004fce0000000000 */
[----:B------:R-:W-:Y:S01]  /*20a0*/  HGMMA.64x128x8.F32.TF32 R152, gdesc[UR12], R152, gsb0 ;  /* 0x05e000000c9879f0 */ /* 0x000fe20008002898 */
[----:B------:R-:W-:Y:S02]  /*20b0*/  UIADD3 UR12, UR6, 0x802, URZ ;  /* 0x00000802060c7890 */ /* 0x000fe4000fffe03f */
[----:B------:R-:W-:Y:S02]  /*20c0*/  WARPGROUP.DEPBAR.LE gsb0, 0x0 ;  /* 0x00008000000079c5 */ /* 0x000fe40000010000 */
        /* <DEDUP_REMOVED lines=32> */
[----:B-1----:R-:W2:Y:S04]  /*22d0*/  LDL.LU.64 R152, [R1] ;  /* 0x0000000001987983 */ /* 0x002ea80000300a00 */
        /* <DEDUP_REMOVED lines=31> */
[----:B------:R-:W-:Y:S01]  /*24d0*/  WARPGROUP.ARRIVE ;  /* 0x00000000000079c5 */ /* 0x000fe20000000000 */
[----:B------:R-:W-:-:S05]  /*24e0*/  UMOV UR13, 0x40000080 ;  /* 0x40000080000d7882 */ /* 0x000fca0000000000 */
[----:B------:R-:W-:Y:S01]  /*24f0*/  HGMMA.64x128x8.F32.TF32 R88, gdesc[UR12], R88, gsb0 ;  /* 0x05e000000c5879f0 */ /* 0x000fe20008002858 */
[----:B------:R-:W-:Y:S01]  /*2500*/  UIADD3 UR12, UR6, 0xc02, URZ ;  /* 0x00000c02060c7890 */ /* 0x000fe2000fffe03f */
[----:B------:R-:W-:Y:S01]  /*2510*/  UMOV UR13, 0x40000080 ;  /* 0x40000080000d7882 */ /* 0x000fe20000000000 */
[----:B------:R-:W-:Y:S02]  /*2520*/  WARPGROUP.DEPBAR.LE gsb0, 0x0 ;  /* 0x00008000000079c5 */ /* 0x000fe40000010000 */
[----:B------:R-:W-:-:S07]  /*2530*/  WARPGROUP.ARRIVE ;  /* 0x00000000000079c5 */ /* 0x000fce0000000000 */
[----:B------:R-:W-:Y:S01]  /*2540*/  HGMMA.64x128x8.F32.TF32 R24, gdesc[UR12], R24, gsb0 ;  /* 0x05e000000c1879f0 */ /* 0x000fe20008002818 */
[----:B------:R-:W-:Y:S02]  /*2550*/  UIADD3 UR12, UR6, 0x4, URZ ;  /* 0x00000004060c7890 */ /* 0x000fe4000fffe03f */
[----:B------:R-:W-:Y:S01]  /*2560*/  UIADD3 UR14, UR4, 0x4, URZ ;  /* 0x00000004040e7890 */ /* 0x000fe2000fffe03f */
[----:B------:R-:W-:Y:S01]  /*2570*/  UMOV UR13, 0x40000080 ;  /* 0x40000080000d7882 */ /* 0x000fe20000000000 */
[----:B------:R-:W-:Y:S01]  /*2580*/  UMOV UR15, 0x40000080 ;  /* 0x40000080000f7882 */ /* 0x000fe20000000000 */
[----:B------:R-:W-:Y:S02]  /*2590*/  WARPGROUP.DEPBAR.LE gsb0, 0x0 ;  /* 0x00008000000079c5 */ /* 0x000fe40000010000 */
[----:B--2---:R-:W-:-:S06]  /*25a0*/  WARPGROUP.ARRIVE ;  /* 0x00000000000079c5 */ /* 0x004fcc0000000000 */
[----:B------:R-:W-:Y:S03]  /*25b0*/  HGMMA.64x128x8.F32.TF32 R152, gdesc[UR12], R152, gsb0 ;  /* 0x05e000000c9879f0 */ /* 0x000fe60008002898 */
[----:B------:R-:W-:Y:S02]  /*25c0*/  WARPGROUP.DEPBAR.LE gsb0, 0x0 ;  /* 0x00008000000079c5 */ /* 0x000fe40000010000 */
[----:B------:R-:W-:Y:S01]  /*25d0*/  STL.64 [R1], R152 ;  /* 0x0000009801007387 */ /* 0x000fe20000100a00 */
[----:B------:R-:W-:Y:S01]  /*25e0*/  IMAD.MOV.U32 R2, RZ, RZ, R214 ;  /* 0x000000ffff027224 */ /* 0x000fe200078e00d6 */
[----:B------:R-:W-:Y:S01]  /*25f0*/  MOV R7, R209 ;  /* 0x000000d100077202 */ /* 0x000fe20000000f00 */
[----:B------:R-:W-:Y:S01]  /*2600*/  IMAD.MOV.U32 R0, RZ, RZ, R215 ;  /* 0x000000ffff007224 */ /* 0x000fe200078e00d7 */
[----:B------:R1:W-:Y:S01]  /*2610*/  STL.64 [R1+0x8], R154 ;  /* 0x0000089a01007387 */ /* 0x0003e20000100a00 */
[----:B------:R-:W-:Y:S01]  /*2620*/  IMAD.MOV.U32 R4, RZ, RZ, R212 ;  /* 0x000000ffff047224 */ /* 0x000fe200078e00d4 */
[----:B------:R-:W-:Y:S01]  /*2630*/  MOV R18, R198 ;  /* 0x000000c600127202 */ /* 0x000fe20000000f00 */
[----:B------:R-:W-:Y:S01]  /*2640*/  IMAD.MOV.U32 R3, RZ, RZ, R213 ;  /* 0x000000ffff037224 */ /* 0x000fe200078e00d5 */
[----:B------:R-:W2:Y:S01]  /*2650*/  LDL.LU.64 R214, [R1+0x550] ;  /* 0x0005500001d67983 */ /* 0x000ea20000300a00 */
        /* <DEDUP_REMOVED lines=12> */
[----:B------:R-:W-:-:S02]  /*2720*/  IMAD.MOV.U32 R11, RZ, RZ, R205 ;  /* 0x000000ffff0b7224 */ /* 0x000fc400078e00cd */
[----:B------:R-:W-:Y:S01]  /*2730*/  IMAD.MOV.U32 R14, RZ, RZ, R202 ;  /* 0x000000ffff0e7224 */ /* 0x000fe200078e00ca */
[----:B------:R-:W2:Y:S01]  /*2740*/  LDL.LU.64 R206, [R1+0x530] ;  /* 0x0005300001ce7983 */ /* 0x000ea20000300a00 */
[----:B------:R-:W-:Y:S02]  /*2750*/  IMAD.MOV.U32 R13, RZ, RZ, R203 ;  /* 0x000000ffff0d7224 */ /* 0x000fe400078e00cb */
[----:B------:R-:W-:Y:S01]  /*2760*/  IMAD.MOV.U32 R16, RZ, RZ, R200 ;  /* 0x000000ffff107224 */ /* 0x000fe200078e00c8 */
[----:B------:R-:W2:Y:S01]  /*2770*/  LDL.LU.64 R204, [R1+0x528] ;  /* 0x0005280001cc7983 */ /* 0x000ea20000300a00 */
[----:B------:R-:W-:Y:S02]  /*2780*/  IMAD.MOV.U32 R15, RZ, RZ, R201 ;  /* 0x000000ffff0f7224 */ /* 0x000fe400078e00c9 */
        /* <DEDUP_REMOVED lines=59> */
[----:B------:R-:W-:-:S03]  /*2b40*/  IMAD.MOV.U32 R251, RZ, RZ, R157 ;  /* 0x000000fffffb7224 */ /* 0x000fc600078e009d */
[----:B------:R-:W2:Y:S04]  /*2b50*/  LDL.LU.64 R162, [R1+0x480] ;  /* 0x0004800001a27983 */ /* 0x000ea80000300a00 */
[----:B------:R-:W2:Y:S04]  /*2b60*/  LDL.LU.64 R160, [R1+0x478] ;  /* 0x0004780001a07983 */ /* 0x000ea80000300a00 */
[----:B------:R-:W2:Y:S04]  /*2b70*/  LDL.LU.64 R158, [R1+0x470] ;  /* 0x00047000019e7983 */ /* 0x000ea80000300a00 */
[----:B------:R-:W2:Y:S04]  /*2b80*/  LDL.LU.64 R156, [R1+0x468] ;  /* 0x00046800019c7983 */ /* 0x000ea80000300a00 */
[----:B-1----:R-:W2:Y:S04]  /*2b90*/  LDL.LU.64 R154, [R1+0x460] ;  /* 0x00046000019a7983 */ /* 0x002ea80000300a00 */
[----:B------:R-:W2:Y:S01]  /*2ba0*/  LDL.LU.64 R152, [R1+0x458] ;  /* 0x0004580001987983 */ /* 0x000ea20000300a00 */
[----:B------:R-:W-:Y:S01]  /*2bb0*/  UIADD3 UR12, UR6, 0x404, URZ ;  /* 0x00000404060c7890 */ /* 0x000fe2000fffe03f */
[----:B------:R-:W-:Y:S01]  /*2bc0*/  UMOV UR13, 0x40000080 ;  /* 0x40000080000d7882 */ /* 0x000fe20000000000 */
[----:B--2---:R-:W-:-:S07]  /*2bd0*/  WARPGROUP.ARRIVE ;  /* 0x00000000000079c5 */ /* 0x004fce0000000000 */
[----:B------:R-:W-:Y:S01]  /*2be0*/  HGMMA.64x128x8.F32.TF32 R152, gdesc[UR12], R152, gsb0 ;  /* 0x05e000000c9879f0 */ /* 0x000fe20008002898 */
[----:B------:R-:W-:Y:S01]  /*2bf0*/  UIADD3 UR12, UR6, 0x804, URZ ;  /* 0x00000804060c7890 */ /* 0x000fe2000fffe03f */
[----:B------:R-:W-:Y:S01]  /*2c00*/  UMOV UR13, 0x40000080 ;  /* 0x40000080000d7882 */ /* 0x000fe20000000000 */
        /* <DEDUP_REMOVED lines=15> */
[----:B-1----:R-:W2:Y:S04]  /*2d00*/  LDL.LU R188, [R1] ;  /* 0x0000000001bc7983 */ /* 0x002ea80000300800 */
[----:B------:R-:W2:Y:S04]  /*2d10*/  LDL.LU R189, [R1+0x4] ;  /* 0x0000040001bd7983 */ /* 0x000ea80000300800 */
[----:B------:R-:W2:Y:S04]  /*2d20*/  LDL.LU R190, [R1+0x8] ;  /* 0x0000080001be7983 */ /* 0x000ea80000300800 */
[----:B------:R-:W2:Y:S01]  /*2d30*/  LDL.LU R191, [R1+0xc] ;  /* 0x00000c0001bf7983 */ /* 0x000ea20000300800 */
[----:B------:R-:W-:-:S06]  /*2d40*/  WARPGROUP.ARRIVE ;  /* 0x00000000000079c5 */ /* 0x000fcc0000000000 */
[----:B------:R-:W-:Y:S01]  /*2d50*/  HGMMA.64x128x8.F32.TF32 R88, gdesc[UR12], R88, gsb0 ;  /* 0x05e000000c5879f0 */ /* 0x000fe20008002858 */
[----:B------:R-:W-:Y:S01]  /*2d60*/  UIADD3 UR12, UR6, 0xc04, URZ ;  /* 0x00000c04060c7890 */ /* 0x000fe2000fffe03f */
[----:B------:R-:W-:Y:S01]  /*2d70*/  UMOV UR13, 0x40000080 ;  /* 0x40000080000d7882 */ /* 0x000fe20000000000 */
[----:B------:R-:W-:Y:S01]  /*2d80*/  IMAD.MOV.U32 R193, RZ, RZ, R251 ;  /* 0x000000ffffc17224 */ /* 0x000fe200078e00fb */
[----:B------:R-:W-:Y:S01]  /*2d90*/  MOV R196, R248 ;  /* 0x000000f800c47202 */ /* 0x000fe20000000f00 */
[----:B------:R-:W-:Y:S01]  /*2da0*/  IMAD.MOV.U32 R194, RZ, RZ, R250 ;  /* 0x000000ffffc27224 */ /* 0x000fe200078e00fa */
[----:B------:R-:W-:Y:S01]  /*2db0*/  MOV R207, R237 ;  /* 0x000000ed00cf7202 */ /* 0x000fe20000000f00 */
[----:B------:R-:W-:Y:S02]  /*2dc0*/  IMAD.MOV.U32 R195, RZ, RZ, R249 ;  /* 0x000000ffffc37224 */ /* 0x000fe400078e00f9 */
[----:B------:R-:W-:Y:S02]  /*2dd0*/  IMAD.MOV.U32 R197, RZ, RZ, R247 ;  /* 0x000000ffffc57224 */ /* 0x000fe400078e00f7 */
[----:B------:R-:W-:-:S02]  /*2de0*/  IMAD.MOV.U32 R198, RZ, RZ, R246 ;  /* 0x000000ffffc67224 */ /* 0x000fc400078e00f6 */
[----:B------:R-:W-:Y:S02]  /*2df0*/  IMAD.MOV.U32 R199, RZ, RZ, R245 ;  /* 0x000000ffffc77224 */ /* 0x000fe400078e00f5 */
[----:B------:R-:W-:Y:S02]  /*2e00*/  IMAD.MOV.U32 R200, RZ, RZ, R244 ;  /* 0x000000ffffc87224 */ /* 0x000fe400078e00f4 */
[----:B------:R-:W-:Y:S02]  /*2e10*/  IMAD.MOV.U32 R201, RZ, RZ, R243 ;  /* 0x000000ffffc97224 */ /* 0x000fe400078e00f3 */
[----:B------:R-:W-:Y:S01]  /*2e20*/  IMAD.MOV.U32 R202, RZ, RZ, R242 ;  /* 0x000000ffffca7224 */ /* 0x000fe200078e00f2 */
[----:B------:R-:W-:Y:S01]  /*2e30*/  MOV R242, R10 ;  /* 0x0000000a00f27202 */ /* 0x000fe20000000f00 */
[----:B------:R-:W-:Y:S02]  /*2e40*/  IMAD.MOV.U32 R203, RZ, RZ, R241 ;  /* 0x000000ffffcb7224 */ /* 0x000fe400078e00f1 */
[----:B------:R-:W-:Y:S01]  /*2e50*/  IMAD.MOV.U32 R204, RZ, RZ, R240 ;  /* 0x000000ffffcc7224 */ /* 0x000fe200078e00f0 */
[----:B------:R-:W-:-:S02]  /*2e60*/  WARPGROUP.DEPBAR.LE gsb0, 0x0 ;  /* 0x00008000000079c5 */ /* 0x000fc40000010000 */
[----:B------:R-:W-:-:S06]  /*2e70*/  WARPGROUP.ARRIVE ;  /* 0x00000000000079c5 */ /* 0x000fcc0000000000 */
[----:B------:R-:W-:Y:S01]  /*2e80*/  HGMMA.64x128x8.F32.TF32 R24, gdesc[UR12], R24, gsb0 ;  /* 0x05e000000c1879f0 */ /* 0x000fe20008002818 */
[----:B------:R-:W-:Y:S02]  /*2e90*/  IMAD.MOV.U32 R205, RZ, RZ, R239 ;  /* 0x000000ffffcd7224 */ /* 0x000fe400078e00ef */
[----:B------:R-:W-:Y:S02]  /*2ea0*/  IMAD.MOV.U32 R206, RZ, RZ, R238 ;  /* 0x000000ffffce7224 */ /* 0x000fe400078e00ee */
[----:B------:R-:W-:Y:S02]  /*2eb0*/  IMAD.MOV.U32 R208, RZ, RZ, R236 ;  /* 0x000000ffffd07224 */ /* 0x000fe400078e00ec */
[----:B------:R-:W-:Y:S02]  /*2ec0*/  IMAD.MOV.U32 R209, RZ, RZ, R235 ;  /* 0x000000ffffd17224 */ /* 0x000fe400078e00eb */
[----:B------:R-:W-:Y:S02]  /*2ed0*/  IMAD.MOV.U32 R210, RZ, RZ, R234 ;  /* 0x000000ffffd27224 */ /* 0x000fe400078e00ea */
        /* <DEDUP_REMOVED lines=169> */
[----:B------:R-:W-:Y:S02]  /*3970*/  IMAD.MOV.U32 R2, RZ, RZ, R214 ;  /* 0x000000ffff027224 */ /* 0x000fe400078e00d6 */
[----:B------:R-:W-:Y:S01]  /*3980*/  IMAD.MOV.U32 R0, RZ, RZ, R215 ;  /* 0x000000ffff007224 */ /* 0x000fe200078e00d7 */
[----:B------:R1:W-:Y:S01]  /*3990*/  STL.64 [R1+0x8], R154 ;  /* 0x0000089a01007387 */ /* 0x0003e20000100a00 */
[----:B------:R-:W-:-:S02]  /*39a0*/  IMAD.MOV.U32 R4, RZ, RZ, R212 ;  /* 0x000000ffff047224 */ /* 0x000fc400078e00d4 */
[----:B------:R-:W-:Y:S01]  /*39b0*/  IMAD.MOV.U32 R3, RZ, RZ, R213 ;  /* 0x000000ffff037224 */ /* 0x000fe200078e00d5 */
[----:B------:R-:W2:Y:S01]  /*39c0*/  LDL.LU.64 R214, [R1+0x3e0] ;  /* 0x0003e00001d67983 */ /* 0x000ea20000300a00 */
[----:B------:R-:W-:Y:S01]  /*39d0*/  IMAD.MOV.U32 R6, RZ, RZ, R210 ;  /* 0x000000ffff067224 */ /* 0x000fe200078e00d2 */
[----:B------:R-:W-:Y:S01]  /*39e0*/  MOV R7, R209 ;  /* 0x000000d100077202 */ /* 0x000fe20000000f00 */
        /* <DEDUP_REMOVED lines=27> */
[----:B------:R-:W-:Y:S01]  /*3ba0*/  IMAD.MOV.U32 R226, RZ, RZ, R190 ;  /* 0x000000ffffe27224 */ /* 0x000fe200078e00be */
[----:B------:R-:W-:Y:S01]  /*3bb0*/  MOV R225, R189 ;  /* 0x000000bd00e17202 */ /* 0x000fe20000000f00 */
[----:B------:R-:W-:Y:S01]  /*3bc0*/  IMAD.MOV.U32 R227, RZ, RZ, R191 ;  /* 0x000000ffffe37224 */ /* 0x000fe200078e00bf */
[----:B------:R-:W2:Y:S01]  /*3bd0*/  LDL.LU.64 R194, [R1+0x390] ;  /* 0x0003900001c27983 */ /* 0x000ea20000300a00 */
[----:B------:R-:W-:-:S03]  /*3be0*/  IMAD.MOV.U32 R224, RZ, RZ, R188 ;  /* 0x000000ffffe07224 */ /* 0x000fc600078e00bc */
[----:B------:R-:W2:Y:S01]  /*3bf0*/  LDL.LU.64 R192, [R1+0x388] ;  /* 0x0003880001c07983 */ /* 0x000ea20000300a00 */
[----:B------:R-:W-:Y:S02]  /*3c00*/  IMAD.MOV.U32 R222, RZ, RZ, R186 ;  /* 0x000000ffffde7224 */ /* 0x000fe400078e00ba */
        /* <DEDUP_REMOVED lines=84> */
[----:B------:R-:W-:Y:S01]  /*4150*/  IMAD.MOV.U32 R196, RZ, RZ, R248 ;  /* 0x000000ffffc47224 */ /* 0x000fe200078e00f8 */
[----:B------:R-:W-:Y:S01]  /*4160*/  MOV R215, R229 ;  /* 0x000000e500d77202 */ /* 0x000fe20000000f00 */
        /* <DEDUP_REMOVED lines=8> */
[----:B------:R-:W-:Y:S01]  /*41f0*/  IMAD.MOV.U32 R204, RZ, RZ, R240 ;  /* 0x000000ffffcc7224 */ /* 0x000fe200078e00f0 */
[----:B------:R-:W-:-:S02]  /*4200*/  WARPGROUP.DEPBAR.LE gsb0, 0x0 ;  /* 0x00008000000079c5 */ /* 0x000fc40000010000 */
[----:B------:R-:W-:-:S06]  /*4210*/  WARPGROUP.ARRIVE ;  /* 0x00000000000079c5 */ /* 0x000fcc0000000000 */
[----:B------:R-:W-:Y:S01]  /*4220*/  HGMMA.64x128x8.F32.TF32 R24, gdesc[UR12], R24, gsb0 ;  /* 0x05e000000c1879f0 */ /* 0x000fe20008002818 */
        /* <DEDUP_REMOVED lines=335> */
[----:B------:R-:W-:Y:S01]  /*5720*/  IMAD.MOV.U32 R251, RZ, RZ, R2 ;  /* 0x000000fffffb7224 */ /* 0x000fe200078e0002 */
[----:B------:R-:W-:Y:S01]  /*5730*/  UIADD3 UR12, UR6, 0x46, URZ ;  /* 0x00000046060c7890 */ /* 0x000fe2000fffe03f */
[----:B------:R-:W-:Y:S01]  /*5740*/  IMAD.MOV.U32 R231, RZ, RZ, R23 ;  /* 0x000000ffffe77224 */ /* 0x000fe200078e0017 */
[----:B------:R-:W-:Y:S01]  /*5750*/  UIADD3 UR14, UR4, 0x46, URZ ;  /* 0x00000046040e7890 */ /* 0x000fe2000fffe03f */
[----:B------:R-:W-:Y:S01]  /*5760*/  IMAD.MOV.U32 R232, RZ, RZ, R22 ;  /* 0x000000ffffe87224 */ /* 0x000fe200078e0016 */
[----:B------:R-:W-:Y:S01]  /*5770*/  UMOV UR13, 0x40000080 ;  /* 0x40000080000d7882 */ /* 0x000fe20000000000 */
[----:B------:R-:W-:Y:S01]  /*5780*/  IMAD.MOV.U32 R234, RZ, RZ, R20 ;  /* 0x000000ffffea7224 */ /* 0x000fe200078e0014 */
[----:B------:R-:W-:Y:S01]  /*5790*/  UMOV UR15, 0x40000080 ;  /* 0x40000080000f7882 */ /* 0x000fe20000000000 */
[----:B------:R-:W-:Y:S01]  /*57a0*/  IMAD.MOV.U32 R235, RZ, RZ, R19 ;  /* 0x000000ffffeb7224 */ /* 0x000fe200078e0013 */
[----:B------:R1:W5:Y:S01]  /*57b0*/  LDL.LU R3, [R1+0x174] ;  /* 0x0001740001037983 */ /* 0x0003620000300800 */
[----:B------:R-:W-:-:S02]  /*57c0*/  IMAD.MOV.U32 R236, RZ, RZ, R18 ;  /* 0x000000ffffec7224 */ /* 0x000fc400078e0012 */
[----:B------:R-:W-:Y:S01]  /*57d0*/  IMAD.MOV.U32 R237, RZ, RZ, R17 ;  /* 0x000000ffffed7224 */ /* 0x000fe200078e0011 */
[----:B------:R1:W5:Y:S01]  /*57e0*/  LDL.LU R0, [R1+0x170] ;  /* 0x0001700001007983 */ /* 0x0003620000300800 */
[----:B------:R-:W-:Y:S01]  /*57f0*/  IMAD.MOV.U32 R239, RZ, RZ, R15 ;  /* 0x000000ffffef7224 */ /* 0x000fe200078e000f */
[----:B------:R-:W-:-:S05]  /*5800*/  WARPGROUP.DEPBAR.LE gsb0, 0x0 ;  /* 0x00008000000079c5 */ /* 0x000fca0000010000 */
        /* <DEDUP_REMOVED lines=35> */
[----:B--2---:R-:W2:Y:S04]  /*5a40*/  LDL.LU.64 R214, [R1+0x168] ;  /* 0x0001680001d67983 */ /* 0x004ea80000300a00 */
        /* <DEDUP_REMOVED lines=20> */
[----:B------:R-:W-:-:S07]  /*5b90*/  WARPGROUP.ARRIVE ;  /* 0x00000000000079c5 */ /* 0x000fce0000000000 */
[----:B------:R-:W-:Y:S01]  /*5ba0*/  HGMMA.64x128x8.F32.TF32 R88, gdesc[UR12], R88, gsb0 ;  /* 0x05e000000c5879f0 */ /* 0x000fe20008002858 */
[----:B------:R-:W-:Y:S01]  /*5bb0*/  UIADD3 UR12, UR6, 0xc46, URZ ;  /* 0x00000c46060c7890 */ /* 0x000fe2000fffe03f */
[----:B------:R-:W-:Y:S01]  /*5bc0*/  UMOV UR13, 0x40000080 ;  /* 0x40000080000d7882 */ /* 0x000fe20000000000 */
[----:B------:R-:W-:Y:S01]  /*5bd0*/  UMOV UR4, 0x1 ;  /* 0x0000000100047882 */ /* 0x000fe20000000000 */
[----:B------:R-:W-:Y:S02]  /*5be0*/  WARPGROUP.DEPBAR.LE gsb0, 0x0 ;  /* 0x00008000000079c5 */ /* 0x000fe40000010000 */
[----:B------:R-:W-:-:S06]  /*5bf0*/  WARPGROUP.ARRIVE ;  /* 0x00000000000079c5 */ /* 0x000fcc0000000000 */
[----:B-1----:R-:W-:Y:S03]  /*5c00*/  HGMMA.64x128x8.F32.TF32 R24, gdesc[UR12], R24, gsb0 ;  /* 0x05e000000c1879f0 */ /* 0x002fe60008002818 */
[----:B------:R-:W-:Y:S02]  /*5c10*/  WARPGROUP.DEPBAR.LE gsb0, 0x0 ;  /* 0x00008000000079c5 */ /* 0x000fe40000010000 */
.L_x_10:
[----:B-----5:R-:W-:-:S13]  /*5c20*/  R2UR UR5, R0 ;  /* 0x00000000000572ca */ /* 0x020fda00000e0000 */
[----:B------:R-:W-:-:S04]  /*5c30*/  UISETP.LT.AND UP0, UPT, UR5, 0x1, UPT ;  /* 0x000000010500788c */ /* 0x000fc8000bf01270 */
[----:B------:R-:W-:-:S04]  /*5c40*/  USEL UR7, UR5, 0x1, UP0 ;  /* 0x0000000105077887 */ /* 0x000fc80008000000 */
[----:B------:R-:W-:-:S04]  /*5c50*/  UIADD3 UR7, UR5, -UR7, URZ ;  /* 0x8000000705077290 */ /* 0x000fc8000fffe03f */
[----:B------:R-:W-:-:S06]  /*5c60*/  UISETP.GE.AND UP0, UPT, UR7, 0x1, UPT ;  /* 0x000000010700788c */ /* 0x000fcc000bf06270 */
[----:B------:R-:W-:-:S13]  /*5c70*/  PLOP3.LUT P1, PT, PT, PT, UP0, 0x80, 0x0 ;  /* 0x000000000000781c */ /* 0x000fda0003f2f008 */
[----:B------:R-:W-:Y:S05]  /*5c80*/  @!P1 BRA `(.L_x_13) ;  /* 0x0000005000849947 */ /* 0x000fea0003800000 */
[----:B------:R-:W-:Y:S01]  /*5c90*/  R2UR UR5, R3 ;  /* 0x00000000030572ca */ /* 0x000fe200000e0000 */
[----:B------:R-:W-:Y:S01]  /*5ca0*/  UISETP.NE.U32.AND UP0, UPT, UR4, URZ, UPT ;  /* 0x0000003f0400728c */ /* 0x000fe2000bf05070 */
[----:B------:R-:W-:Y:S01]  /*5cb0*/  UMOV UR8, UR7 ;  /* 0x0000000700087c82 */ /* 0x000fe20008000000 */
[----:B------:R-:W-:-:S10]  /*5cc0*/  UMOV UR6, URZ ;  /* 0x0000003f00067c82 */ /* 0x000fd40008000000 */
[----:B------:R-:W-:-:S03]  /*5cd0*/  ULOP3.LUT UR23, UR5, 0x1, URZ, 0xfc, !UPT ;  /* 0x0000000105177892 */ /* 0x000fc6000f8efc3f */
[----:B------:R-:W-:-:S09]  /*5ce0*/  UMOV UR5, URZ ;  /* 0x0000003f00057c82 */ /* 0x000fd20008000000 */
.L_x_18:
[----:B------:R-:W-:-:S06]  /*5cf0*/  UISETP.NE.AND UP1, UPT, UR23, 0x3, UPT ;  /* 0x000000031700788c */ /* 0x000fcc000bf25270 */
[----:B------:R-:W-:-:S13]  /*5d00*/  PLOP3.LUT P2, PT, PT, PT, UP1, 0x80, 0x0 ;  /* 0x000000000000781c */ /* 0x000fda0003f4f018 */
[----:B------:R-:W-:Y:S05]  /*5d10*/  @!P2 BRA `(.L_x_14) ;  /* 0x000000000004a947 */ /* 0x000fea0003800000 */
[----:B------:R-:W-:Y:S01]  /*5d20*/  BPT.TRAP 0x1 ;  /* 0x000000040000795c */ /* 0x000fe20000300000 */
.L_x_14:
[----:B------:R-:W1:Y:S01]  /*5d30*/  S2UR UR10, SR_CgaCtaId ;  /* 0x00000000000a79c3 */ /* 0x000e620000008800 */
[----:B------:R-:W-:Y:S01]  /*5d40*/  IMAD.U32 R2, RZ, RZ, UR5 ;  /* 0x00000005ff027e24 */ /* 0x000fe2000f8e00ff */
[----:B------:R-:W-:-:S04]  /*5d50*/  UMOV UR9, 0x400 ;  /* 0x0000040000097882 */ /* 0x000fc80000000000 */
[----:B------:R-:W-:Y:S01]  /*5d60*/  SHF.L.U32 R2, R2, 0x1f, RZ ;  /* 0x0000001f02027819 */ /* 0x000fe200000006ff */
[----:B-1----:R-:W-:-:S04]  /*5d70*/  ULEA UR9, UR10, UR9, 0x18 ;  /* 0x000000090a097291 */ /* 0x002fc8000f8ec03f */
[----:B------:R-:W-:-:S12]  /*5d80*/  ULEA UR10, UR4, UR9, 0x3 ;  /* 0x00000009040a7291 */ /* 0x000fd8000f8e183f */
.L_x_15:
[----:B-1----:R-:W-:-:S04]  /*5d90*/  MOV R0, UR10 ;  /* 0x0000000a00007c02 */ /* 0x002fc80008000f00 */
[----:B------:R1:W2:Y:S03]  /*5da0*/  SYNCS.PHASECHK.TRANS64.TRYWAIT P1, [R0+URZ+0x30000], R2 ;  /* 0x03000002000075a7 */ /* 0x0002a6000802017f */
[----:B--2---:R-:W-:Y:S05]  /*5db0*/  @!P1 NANOSLEEP.SYNCS 0x989680 ;  /* 0x009896800000995d */ /* 0x004fea0003900000 */
[----:B------:R-:W2:Y:S02]  /*5dc0*/  @!P1 SYNCS.PHASECHK.TRANS64 P1, [R0+URZ+0x30000], R2 ;  /* 0x03000002000095a7 */ /* 0x000ea4000802007f */
[----:B--2---:R-:W-:Y:S05]  /*5dd0*/  @!P1 BRA `(.L_x_15) ;  /* 0xfffffffc00ec9947 */ /* 0x004fea000383ffff */
        /* <DEDUP_REMOVED lines=32> */
[----:B--2---:R-:W2:Y:S04]  /*5fe0*/  LDL.LU.64 R24, [R1] ;  /* 0x0000000001187983 */ /* 0x004ea80000300a00 */
        /* <DEDUP_REMOVED lines=31> */
[----:B------:R-:W-:-:S02]  /*61e0*/  UIADD3 UR12, UR9, 0x20000, URZ ;  /* 0x00020000090c7890 */ /* 0x000fc4000fffe03f */
[----:B------:R-:W-:Y:S01]  /*61f0*/  USHF.R.U32.HI UR10, URZ, 0x4, UR9 ;  /* 0x000000043f0a7899 */ /* 0x000fe20008011609 */
[----:B------:R3:W-:Y:S01]  /*6200*/  STL [R1+0x170], R3 ;  /* 0x0001700301007387 */ /* 0x0007e20000100800 */
[----:B------:R-:W-:Y:S02]  /*6210*/  USHF.R.U32.HI UR12, URZ, 0x4, UR12 ;  /* 0x000000043f0c7899 */ /* 0x000fe4000801160c */
[----:B------:R-:W-:Y:S02]  /*6220*/  ULOP3.LUT UR10, UR10, 0x3fff, URZ, 0xc0, !UPT ;  /* 0x00003fff0a0a7892 */ /* 0x000fe4000f8ec03f */
[----:B------:R-:W-:Y:S02]  /*6230*/  ULOP3.LUT UR12, UR12, 0x3fff, URZ, 0xc0, !UPT ;  /* 0x00003fff0c0c7892 */ /* 0x000fe4000f8ec03f */
[----:B------:R-:W-:Y:S02]  /*6240*/  ULOP3.LUT UR10, UR10, 0x10000, URZ, 0xfc, !UPT ;  /* 0x000100000a0a7892 */ /* 0x000fe4000f8efc3f */
[----:B------:R-:W-:-:S02]  /*6250*/  ULOP3.LUT UR13, UR12, 0x10000, URZ, 0xfc, !UPT ;  /* 0x000100000c0d7892 */ /* 0x000fc4000f8efc3f */
[----:B------:R-:W-:Y:S02]  /*6260*/  ULEA UR12, UR4, UR10, 0xc ;  /* 0x0000000a040c7291 */ /* 0x000fe4000f8e603f */
[----:B------:R-:W-:Y:S01]  /*6270*/  ULEA UR10, UR4, UR13, 0xb ;  /* 0x0000000d040a7291 */ /* 0x000fe2000f8e583f */
[----:B------:R-:W-:Y:S02]  /*6280*/  UMOV UR15, 0x40000080 ;  /* 0x40000080000f7882 */ /* 0x000fe40000000000 */
[----:B------:R-:W-:-:S04]  /*6290*/  UMOV UR13, 0x40000080 ;  /* 0x40000080000d7882 */ /* 0x000fc80000000000 */
[----:B------:R-:W-:Y:S01]  /*62a0*/  UMOV UR14, UR10 ;  /* 0x0000000a000e7c82 */ /* 0x000fe20008000000 */
[----:B------:R-:W-:Y:S01]  /*62b0*/  UIADD3 UR16, UR12, 0x400, URZ ;  /* 0x000004000c107890 */ /* 0x000fe2000fffe03f */
[----:B------:R-:W-:Y:S01]  /*62c0*/  UMOV UR18, UR14 ;  /* 0x0000000e00127c82 */ /* 0x000fe20008000000 */
[----:B------:R-:W-:Y:S01]  /*62d0*/  UMOV UR19, UR15 ;  /* 0x0000000f00137c82 */ /* 0x000fe20008000000 */
[----:B------:R-:W-:Y:S01]  /*62e0*/  UMOV UR17, 0x40000080 ;  /* 0x4000008000117882 */ /* 0x000fe20000000000 */
[----:B--2---:R-:W-:-:S06]  /*62f0*/  WARPGROUP.ARRIVE ;  /* 0x00000000000079c5 */ /* 0x004fcc0000000000 */
[----:B------:R-:W-:Y:S03]  /*6300*/  HGMMA.64x128x8.F32.TF32 R24, gdesc[UR12], R24, UP0, gsb0 ;  /* 0x05e000000c1879f0 */ /* 0x000fe6000b802818 */
[----:B------:R-:W-:Y:S02]  /*6310*/  WARPGROUP.DEPBAR.LE gsb0, 0x0 ;  /* 0x00008000000079c5 */ /* 0x000fe40000010000 */
[----:B------:R-:W-:Y:S01]  /*6320*/  STL.64 [R1], R24 ;  /* 0x0000001801007387 */ /* 0x000fe20000100a00 */
[----:B-1----:R-:W-:Y:S01]  /*6330*/  IMAD.MOV.U32 R2, RZ, RZ, R86 ;  /* 0x000000ffff027224 */ /* 0x002fe200078e0056 */
[----:B------:R-:W-:Y:S01]  /*6340*/  MOV R0, R87 ;  /* 0x0000005700007202 */ /* 0x000fe20000000f00 */
[----:B------:R-:W-:Y:S01]  /*6350*/  IMAD.MOV.U32 R4, RZ, RZ, R84 ;  /* 0x000000ffff047224 */ /* 0x000fe200078e0054 */
[----:B------:R1:W-:Y:S01]  /*6360*/  STL.64 [R1+0x8], R26 ;  /* 0x0000081a01007387 */ /* 0x0003e20000100a00 */
[----:B---3--:R-:W-:Y:S01]  /*6370*/  IMAD.MOV.U32 R3, RZ, RZ, R85 ;  /* 0x000000ffff037224 */ /* 0x008fe200078e0055 */
        /* <DEDUP_REMOVED lines=12> */
[----:B------:R-:W-:Y:S01]  /*6440*/  WARPGROUP.ARRIVE ;  /* 0x00000000000079c5 */ /* 0x000fe20000000000 */
[----:B------:R-:W-:Y:S01]  /*6450*/  IMAD.MOV.U32 R12, RZ, RZ, R76 ;  /* 0x000000ffff0c7224 */ /* 0x000fe200078e004c */
[----:B------:R-:W2:Y:S01]  /*6460*/  LDL.LU.64 R80, [R1+0x6a8] ;  /* 0x0006a80001507983 */ /* 0x000ea20000300a00 */
[----:B------:R-:W-:Y:S01]  /*6470*/  IMAD.MOV.U32 R14, RZ, RZ, R74 ;  /* 0x000000ffff0e7224 */ /* 0x000fe200078e004a */
[----:B------:R-:W-:Y:S01]  /*6480*/  MOV R233, R47 ;  /* 0x0000002f00e97202 */ /* 0x000fe20000000f00 */
[----:B------:R-:W-:Y:S01]  /*6490*/  IMAD.MOV.U32 R13, RZ, RZ, R75 ;  /* 0x000000ffff0d7224 */ /* 0x000fe200078e004b */
[----:B------:R-:W2:Y:S01]  /*64a0*/  LDL.LU.64 R78, [R1+0x6a0] ;  /* 0x0006a000014e7983 */ /* 0x000ea20000300a00 */
[----:B------:R-:W-:Y:S01]  /*64b0*/  IMAD.MOV.U32 R16, RZ, RZ, R72 ;  /* 0x000000ffff107224 */ /* 0x000fe200078e0048 */
[----:B------:R-:W-:Y:S01]  /*64c0*/  HGMMA.64x128x8.F32.TF32 R152, gdesc[UR16], R152, UP0, gsb0 ;  /* 0x05e00000109879f0 */ /* 0x000fe2000b802898 */
        /* <DEDUP_REMOVED lines=62> */
[----:B------:R-:W2:Y:S04]  /*68b0*/  LDL.LU.64 R36, [R1+0x5f8] ;  /* 0x0005f80001247983 */ /* 0x000ea80000300a00 */
[----:B------:R-:W2:Y:S04]  /*68c0*/  LDL.LU.64 R34, [R1+0x5f0] ;  /* 0x0005f00001227983 */ /* 0x000ea80000300a00 */
[----:B------:R-:W2:Y:S04]  /*68d0*/  LDL.LU.64 R32, [R1+0x5e8] ;  /* 0x0005e80001207983 */ /* 0x000ea80000300a00 */
[----:B------:R-:W2:Y:S04]  /*68e0*/  LDL.LU.64 R30, [R1+0x5e0] ;  /* 0x0005e000011e7983 */ /* 0x000ea80000300a00 */
[----:B------:R-:W2:Y:S04]  /*68f0*/  LDL.LU.64 R28, [R1+0x5d8] ;  /* 0x0005d800011c7983 */ /* 0x000ea80000300a00 */
[----:B-1----:R-:W2:Y:S04]  /*6900*/  LDL.LU.64 R26, [R1+0x5d0] ;  /* 0x0005d000011a7983 */ /* 0x002ea80000300a00 */
[----:B------:R-:W2:Y:S01]  /*6910*/  LDL.LU.64 R24, [R1+0x5c8] ;  /* 0x0005c80001187983 */ /* 0x000ea20000300a00 */
[----:B------:R-:W-:-:S03]  /*6920*/  WARPGROUP.DEPBAR.LE gsb0, 0x0 ;  /* 0x00008000000079c5 */ /* 0x000fc60000010000 */
        /* <DEDUP_REMOVED lines=14> */
[----:B-1----:R-:W3:Y:S04]  /*6a10*/  LDL.LU R188, [R1] ;  /* 0x0000000001bc7983 */ /* 0x002ee80000300800 */
[----:B------:R-:W3:Y:S04]  /*6a20*/  LDL.LU R189, [R1+0x4] ;  /* 0x0000040001bd7983 */ /* 0x000ee80000300800 */
[----:B------:R-:W3:Y:S04]  /*6a30*/  LDL.LU R190, [R1+0x8] ;  /* 0x0000080001be7983 */ /* 0x000ee80000300800 */
[----:B------:R-:W3:Y:S01]  /*6a40*/  LDL.LU R191, [R1+0xc] ;  /* 0x00000c0001bf7983 */ /* 0x000ee20000300800 */
[----:B------:R-:W-:Y:S01]  /*6a50*/  UIADD3 UR16, UR12, 0x800, URZ ;  /* 0x000008000c107890 */ /* 0x000fe2000fffe03f */
[----:B------:R-:W-:Y:S01]  /*6a60*/  WARPGROUP.ARRIVE ;  /* 0x00000000000079c5 */ /* 0x000fe20000000000 */
[----:B------:R-:W-:Y:S01]  /*6a70*/  UMOV UR18, UR14 ;  /* 0x0000000e00127c82 */ /* 0x000fe20008000000 */
[----:B------:R-:W-:Y:S01]  /*6a80*/  UMOV UR19, UR15 ;  /* 0x0000000f00137c82 */ /* 0x000fe20008000000 */
[----:B------:R-:W-:-:S05]  /*6a90*/  UMOV UR17, 0x40000080 ;  /* 0x4000008000117882 */ /* 0x000fca0000000000 */
[----:B------:R-:W-:Y:S01]  /*6aa0*/  HGMMA.64x128x8.F32.TF32 R88, gdesc[UR16], R88, UP0, gsb0 ;  /* 0x05e00000105879f0 */ /* 0x000fe2000b802858 */
[----:B------:R-:W-:Y:S01]  /*6ab0*/  UIADD3 UR16, UR12, 0xc00, URZ ;  /* 0x00000c000c107890 */ /* 0x000fe2000fffe03f */
[----:B------:R-:W-:Y:S01]  /*6ac0*/  UMOV UR18, UR14 ;  /* 0x0000000e00127c82 */ /* 0x000fe20008000000 */
[----:B------:R-:W-:Y:S01]  /*6ad0*/  UMOV UR19, UR15 ;  /* 0x0000000f00137c82 */ /* 0x000fe20008000000 */
[----:B------:R-:W-:Y:S01]  /*6ae0*/  UMOV UR17, 0x40000080 ;  /* 0x4000008000117882 */ /* 0x000fe20000000000 */
[----:B------:R-:W-:Y:S01]  /*6af0*/  IMAD.MOV.U32 R193, RZ, RZ, R251 ;  /* 0x000000ffffc17224 */ /* 0x000fe200078e00fb */
[----:B------:R-:W-:Y:S01]  /*6b00*/  MOV R201, R243 ;  /* 0x000000f300c97202 */ /* 0x000fe20000000f00 */
[----:B------:R-:W-:Y:S01]  /*6b10*/  IMAD.MOV.U32 R194, RZ, RZ, R250 ;  /* 0x000000ffffc27224 */ /* 0x000fe200078e00fa */
[----:B------:R-:W-:Y:S01]  /*6b20*/  MOV R211, R233 ;  /* 0x000000e900d37202 */ /* 0x000fe20000000f00 */
        /* <DEDUP_REMOVED lines=10> */
[----:B--2---:R-:W-:-:S06]  /*6bd0*/  WARPGROUP.ARRIVE ;  /* 0x00000000000079c5 */ /* 0x004fcc0000000000 */
[----:B------:R-:W-:Y:S01]  /*6be0*/  HGMMA.64x128x8.F32.TF32 R24, gdesc[UR16], R24, UP0, gsb0 ;  /* 0x05e00000101879f0 */ /* 0x000fe2000b802818 */
[----:B------:R-:W-:Y:S02]  /*6bf0*/  IMAD.MOV.U32 R204, RZ, RZ, R240 ;  /* 0x000000ffffcc7224 */ /* 0x000fe400078e00f0 */
[----:B------:R-:W-:Y:S02]  /*6c00*/  IMAD.MOV.U32 R205, RZ, RZ, R239 ;  /* 0x000000ffffcd7224 */ /* 0x000fe400078e00ef */
[----:B------:R-:W-:Y:S02]  /*6c10*/  IMAD.MOV.U32 R206, RZ, RZ, R238 ;  /* 0x000000ffffce7224 */ /* 0x000fe400078e00ee */
[----:B------:R-:W-:Y:S02]  /*6c20*/  IMAD.MOV.U32 R207, RZ, RZ, R237 ;  /* 0x000000ffffcf7224 */ /* 0x000fe400078e00ed */
[----:B------:R-:W-:Y:S02]  /*6c30*/  IMAD.MOV.U32 R208, RZ, RZ, R236 ;  /* 0x000000ffffd07224 */ /* 0x000fe400078e00ec */
[----:B------:R-:W-:-:S02]  /*6c40*/  IMAD.MOV.U32 R209, RZ, RZ, R235 ;  /* 0x000000ffffd17224 */ /* 0x000fc400078e00eb */
        /* <DEDUP_REMOVED lines=28> */
[----:B------:R-:W-:Y:S02]  /*6e10*/  UIADD3 UR16, UR12, 0x2, URZ ;  /* 0x000000020c107890 */ /* 0x000fe4000fffe03f */
[----:B------:R-:W-:Y:S01]  /*6e20*/  UIADD3 UR18, UR10, 0x2, URZ ;  /* 0x000000020a127890 */ /* 0x000fe2000fffe03f */
[----:B------:R-:W-:Y:S01]  /*6e30*/  UMOV UR17, 0x40000080 ;  /* 0x4000008000117882 */ /* 0x000fe20000000000 */
[----:B------:R-:W-:Y:S01]  /*6e40*/  UMOV UR19, 0x40000080 ;  /* 0x4000008000137882 */ /* 0x000fe20000000000 */
[----:B------:R-:W-:-:S02]  /*6e50*/  WARPGROUP.DEPBAR.LE gsb0, 0x0 ;  /* 0x00008000000079c5 */ /* 0x000fc40000010000 */
[----:B---3--:R-:W-:-:S06]  /*6e60*/  WARPGROUP.ARRIVE ;  /* 0x00000000000079c5 */ /* 0x008fcc0000000000 */
        /* <DEDUP_REMOVED lines=761> */
[----:B------:R-:W-:Y:S01]  /*9e00*/  MOV R2, R214 ;  /* 0x000000d600027202 */ /* 0x000fe20000000f00 */
[----:B------:R-:W-:Y:S02]  /*9e10*/  IMAD.MOV.U32 R0, RZ, RZ, R215 ;  /* 0x000000ffff007224 */ /* 0x000fe400078e00d7 */
        /* <DEDUP_REMOVED lines=171> */
[----:B------:R-:W-:Y:S02]  /*a8d0*/  IMAD.MOV.U32 R237, RZ, RZ, R16 ;  /* 0x000000ffffed7224 */ /* 0x000fe400078e0010 */
[----:B------:R-:W-:Y:S02]  /*a8e0*/  IMAD.MOV.U32 R238, RZ, RZ, R15 ;  /* 0x000000ffffee7224 */ /* 0x000fe400078e000f */
        /* <DEDUP_REMOVED lines=62> */
[----:B------:R-:W-:Y:S02]  /*acd0*/  WARPGROUP.DEPBAR.LE gsb0, 0x0 ;  /* 0x00008000000079c5 */ /* 0x000fe40000010000 */
[----:B------:R-:W-:-:S07]  /*ace0*/  WARPGROUP.ARRIVE ;  /* 0x00000000000079c5 */ /* 0x000fce0000000000 */
[----:B------:R-:W-:Y:S03]  /*acf0*/  HGMMA.64x128x8.F32.TF32 R24, gdesc[UR16], R24, gsb0 ;  /* 0x05e00000101879f0 */ /* 0x000fe60008002818 */
[----:B------:R-:W-:Y:S02]  /*ad00*/  WARPGROUP.DEPBAR.LE gsb0, 0x0 ;  /* 0x00008000000079c5 */ /* 0x000fe40000010000 */
[----:B-1----:R-:W-:Y:S05]  /*ad10*/  @!P2 BRA `(.L_x_16) ;  /* 0x000000000004a947 */ /* 0x002fea0003800000 */
[----:B------:R-:W-:Y:S01]  /*ad20*/  BPT.TRAP 0x1 ;  /* 0x000000040000795c */ /* 0x000fe20000300000 */
.L_x_16:
[----:B-----5:R-:W-:Y:S01]  /*ad30*/  R2UR UR10, R3 ;  /* 0x00000000030a72ca */ /* 0x020fe200000e0000 */
[----:B------:R-:W-:-:S04]  /*ad40*/  ULEA UR9, UR6, UR9, 0x3 ;  /* 0x0000000906097291 */ /* 0x000fc8000f8e183f */
[----:B------:R-:W-:-:S04]  /*ad50*/  UIADD3 UR9, UR9, 0x30010, URZ ;  /* 0x0003001009097890 */ /* 0x000fc8000fffe03f */
[----:B------:R-:W-:-:S04]  /*ad60*/  UPRMT UR9, URZ, 0x654, UR9 ;  /* 0x000006543f097896 */ /* 0x000fc80008000009 */
[----:B------:R-:W-:-:S05]  /*ad70*/  UISETP.GT.U32.AND UP0, UPT, UR10, 0x1, UPT ;  /* 0x000000010a00788c */ /* 0x000fca000bf04070 */
[----:B------:R-:W-:Y:S01]  /*ad80*/  SYNCS.ARRIVE.TRANS64.RED.A1T0 RZ, [UR9], RZ ;  /* 0x000000ffffff79a7 */ /* 0x000fe20008100409 */
[----:B------:R-:W-:-:S13]  /*ad90*/  PLOP3.LUT P1, PT, PT, PT, UP0, 0x80, 0x0 ;  /* 0x000000000000781c */ /* 0x000fda0003f2f008 */
[----:B------:R-:W-:Y:S05]  /*ada0*/  @P1 BRA `(.L_x_17) ;  /* 0x0000000000041947 */ /* 0x000fea0003800000 */
[----:B------:R-:W-:Y:S01]  /*adb0*/  BPT.TRAP 0x1 ;  /* 0x000000040000795c */ /* 0x000fe20000300000 */
.L_x_17:
[----:B------:R-:W-:Y:S02]  /*adc0*/  UISETP.GT.AND UP2, UPT, UR8, 0x1, UPT ;  /* 0x000000010800788c */ /* 0x000fe4000bf44270 */
[----:B------:R-:W-:Y:S02]  /*add0*/  UIADD3 UR4, UR4, 0x1, URZ ;  /* 0x0000000104047890 */ /* 0x000fe4000fffe03f */
[----:B------:R-:W-:Y:S02]  /*ade0*/  UIADD3 UR6, UR6, 0x1, URZ ;  /* 0x0000000106067890 */ /* 0x000fe4000fffe03f */
[----:B------:R-:W-:Y:S01]  /*adf0*/  PLOP3.LUT P1, PT, PT, PT, UP2, 0x80, 0x0 ;  /* 0x000000000000781c */ /* 0x000fe20003f2f028 */
[----:B------:R-:W-:Y:S02]  /*ae00*/  UISETP.NE.AND UP0, UPT, UR4, 0x2, UPT ;  /* 0x000000020400788c */ /* 0x000fe4000bf05270 */
[----:B------:R-:W-:Y:S02]  /*ae10*/  UIADD3 UR9, UR8, -0x1, URZ ;  /* 0xffffffff08097890 */ /* 0x000fe4000fffe03f */
[----:B------:R-:W-:-:S02]  /*ae20*/  USEL UR8, URZ, 0x1, UP0 ;  /* 0x000000013f087887 */ /* 0x000fc40008000000 */
[----:B------:R-:W-:Y:S02]  /*ae30*/  UISETP.NE.AND UP1, UPT, UR6, 0x2, UPT ;  /* 0x000000020600788c */ /* 0x000fe4000bf25270 */
[----:B------:R-:W-:Y:S02]  /*ae40*/  USEL UR4, UR4, URZ, UP0 ;  /* 0x0000003f04047287 */ /* 0x000fe40008000000 */
[----:B------:R-:W-:Y:S02]  /*ae50*/  ULOP3.LUT UR5, UR5, UR8, URZ, 0x3c, !UPT ;  /* 0x0000000805057292 */ /* 0x000fe4000f8e3c3f */
[----:B------:R-:W-:Y:S02]  /*ae60*/  USEL UR6, UR6, URZ, UP1 ;  /* 0x0000003f06067287 */ /* 0x000fe40008800000 */
[----:B------:R-:W-:Y:S01]  /*ae70*/  UPLOP3.LUT UP0, UPT, UPT, UPT, UPT, 0x80, 0x0 ;  /* 0x000000000000789c */ /* 0x000fe20003f0f070 */
[----:B------:R-:W-:Y:S01]  /*ae80*/  UMOV UR8, UR9 ;  /* 0x0000000900087c82 */ /* 0x000fe20008000000 */
[----:B------:R-:W-:Y:S09]  /*ae90*/  @P1 BRA `(.L_x_18) ;  /* 0xffffffac00941947 */ /* 0x000ff2000383ffff */
.L_x_13:
[----:B------:R-:W-:Y:S05]  /*aea0*/  @!P0 BRA `(.L_x_19) ;  /* 0x00000000004c8947 */ /* 0x000fea0003800000 */
[----:B------:R-:W-:-:S13]  /*aeb0*/  R2UR UR4, R3 ;  /* 0x00000000030472ca */ /* 0x000fda00000e0000 */
[----:B------:R-:W-:-:S04]  /*aec0*/  ULOP3.LUT UR4, UR4, 0x1, URZ, 0xfc, !UPT ;  /* 0x0000000104047892 */ /* 0x000fc8000f8efc3f */
[----:B------:R-:W-:-:S06]  /*aed0*/  UISETP.NE.AND UP0, UPT, UR4, 0x3, UPT ;  /* 0x000000030400788c */ /* 0x000fcc000bf05270 */
[----:B------:R-:W-:-:S13]  /*aee0*/  PLOP3.LUT P0, PT, PT, PT, UP0, 0x80, 0x0 ;  /* 0x000000000000781c */ /* 0x000fda0003f0f008 */
[----:B------:R-:W-:Y:S05]  /*aef0*/  @!P0 BRA `(.L_x_20) ;  /* 0x0000000000048947 */ /* 0x000fea0003800000 */
[----:B------:R-:W-:Y:S01]  /*af00*/  BPT.TRAP 0x1 ;  /* 0x000000040000795c */ /* 0x000fe20000300000 */
.L_x_20:
[----:B------:R-:W1:Y:S01]  /*af10*/  S2UR UR6, SR_CgaCtaId ;  /* 0x00000000000679c3 */ /* 0x000e620000008800 */
[----:B------:R-:W-:Y:S01]  /*af20*/  R2UR UR8, R3 ;  /* 0x00000000030872ca */ /* 0x000fe200000e0000 */
[----:B------:R-:W-:Y:S01]  /*af30*/  USHF.L.U32 UR4, UR7, 0x3, URZ ;  /* 0x0000000307047899 */ /* 0x000fe2000800063f */
[----:B------:R-:W-:-:S03]  /*af40*/  UMOV UR5, 0x400 ;  /* 0x0000040000057882 */ /* 0x000fc60000000000 */
[----:B------:R-:W-:-:S08]  /*af50*/  ULOP3.LUT UR4, UR4, 0x8, URZ, 0xc0, !UPT ;  /* 0x0000000804047892 */ /* 0x000fd0000f8ec03f */
[----:B------:R-:W-:-:S06]  /*af60*/  UISETP.GT.U32.AND UP0, UPT, UR8, 0x1, UPT ;  /* 0x000000010800788c */ /* 0x000fcc000bf04070 */
[----:B------:R-:W-:Y:S01]  /*af70*/  PLOP3.LUT P0, PT, PT, PT, UP0, 0x80, 0x0 ;  /* 0x000000000000781c */ /* 0x000fe20003f0f008 */
[----:B-1----:R-:W-:-:S04]  /*af80*/  ULEA UR5, UR6, UR5, 0x18 ;  /* 0x0000000506057291 */ /* 0x002fc8000f8ec03f */
[----:B------:R-:W-:-:S04]  /*af90*/  UIADD3 UR4, UR5, 0x30010, UR4 ;  /* 0x0003001005047890 */ /* 0x000fc8000fffe004 */
[----:B------:R-:W-:-:S09]  /*afa0*/  UPRMT UR4, URZ, 0x654, UR4 ;  /* 0x000006543f047896 */ /* 0x000fd20008000004 */
[----:B------:R-:W-:Y:S01]  /*afb0*/  SYNCS.ARRIVE.TRANS64.RED.A1T0 RZ, [UR4], RZ ;  /* 0x000000ffffff79a7 */ /* 0x000fe20008100404 */
[----:B------:R-:W-:Y:S05]  /*afc0*/  @P0 BRA `(.L_x_19) ;  /* 0x0000000000040947 */ /* 0x000fea0003800000 */
[----:B------:R-:W-:Y:S01]  /*afd0*/  BPT.TRAP 0x1 ;  /* 0x000000040000795c */ /* 0x000fe20000300000 */
.L_x_19:
[----:B------:R-:W1:Y:S01]  /*afe0*/  S2R R2, SR_TID.X ;  /* 0x0000000000027919 */ /* 0x000e620000002100 */
[----:B------:R-:W-:Y:S01]  /*aff0*/  ULDC.64 UR4, c[0x0][0x280] ;  /* 0x0000a00000047ab9 */ /* 0x000fe20000000a00 */
[----:B------:R-:W2:Y:S01]  /*b000*/  S2R R5, SR_CTAID.Y ;  /* 0x0000000000057919 */ /* 0x000ea20000002600 */
[----:B------:R-:W3:Y:S01]  /*b010*/  S2R R6, SR_CTAID.X ;  /* 0x0000000000067919 */ /* 0x000ee20000002500 */
[----:B-1----:R-:W-:-:S04]  /*b020*/  SHF.R.S32.HI R0, RZ, 0x1f, R2 ;  /* 0x0000001fff007819 */ /* 0x002fc80000011402 */
[----:B------:R-:W-:Y:S01]  /*b030*/  LEA.HI R0, R0, R2, RZ, 0x7 ;  /* 0x0000000200007211 */ /* 0x000fe200078f38ff */
[----:B--2---:R-:W-:-:S03]  /*b040*/  IMAD.SHL.U32 R5, R5, 0x80, RZ ;  /* 0x0000008005057824 */ /* 0x004fc600078e00ff */
[----:B------:R-:W-:Y:S02]  /*b050*/  LOP3.LUT R0, R0, 0xffffff80, RZ, 0xc0, !PT ;  /* 0xffffff8000007812 */ /* 0x000fe400078ec0ff */
[----:B------:R-:W-:-:S03]  /*b060*/  ISETP.GE.AND P0, PT, R5, UR5, PT ;  /* 0x0000000505007c0c */ /* 0x000fc6000bf06270 */
[----:B------:R-:W-:-:S05]  /*b070*/  IMAD.IADD R0, R2, 0x1, -R0 ;  /* 0x0000000102007824 */ /* 0x000fca00078e0a00 */
[----:B------:R-:W-:-:S04]  /*b080*/  SHF.R.S32.HI R4, RZ, 0x1f, R0 ;  /* 0x0000001fff047819 */ /* 0x000fc80000011400 */
[CC--:B------:R-:W-:Y:S02]  /*b090*/  LEA.HI R2, R4.reuse, R0.reuse, RZ, 0x2 ;  /* 0x0000000004027211 */ /* 0x0c0fe400078f10ff */
[----:B------:R-:W-:Y:S02]  /*b0a0*/  LEA.HI R4, R4, R0, RZ, 0x5 ;  /* 0x0000000004047211 */ /* 0x000fe400078f28ff */
[--C-:B------:R-:W-:Y:S02]  /*b0b0*/  SHF.R.S32.HI R14, RZ, 0x2, R2.reuse ;  /* 0x00000002ff0e7819 */ /* 0x100fe40000011402 */
[----:B------:R-:W-:Y:S02]  /*b0c0*/  SHF.R.S32.HI R15, RZ, 0x1f, R2 ;  /* 0x0000001fff0f7819 */ /* 0x000fe40000011402 */
[----:B------:R-:W-:Y:S02]  /*b0d0*/  LOP3.LUT R2, R2, 0x7ffffffc, RZ, 0xc0, !PT ;  /* 0x7ffffffc02027812 */ /* 0x000fe400078ec0ff */
[----:B------:R-:W-:-:S03]  /*b0e0*/  LEA.HI R15, R15, R14, RZ, 0x3 ;  /* 0x0000000e0f0f7211 */ /* 0x000fc600078f18ff */
[----:B------:R-:W-:Y:S01]  /*b0f0*/  IMAD.IADD R2, R0, 0x1, -R2 ;  /* 0x0000000100027824 */ /* 0x000fe200078e0a02 */
[----:B------:R-:W-:-:S03]  /*b100*/  LOP3.LUT R15, R15, 0xfffffff8, RZ, 0xc0, !PT ;  /* 0xfffffff80f0f7812 */ /* 0x000fc600078ec0ff */
[----:B------:R-:W-:Y:S01]  /*b110*/  IMAD.SHL.U32 R0, R2, 0x2, RZ ;  /* 0x0000000202007824 */ /* 0x000fe200078e00ff */
[----:B------:R-:W-:-:S04]  /*b120*/  IADD3 R14, R14, -R15, RZ ;  /* 0x8000000f0e0e7210 */ /* 0x000fc80007ffe0ff */
[----:B------:R-:W-:Y:S02]  /*b130*/  SHF.R.S32.HI R2, RZ, 0x1f, R0 ;  /* 0x0000001fff027819 */ /* 0x000fe40000011400 */
[C---:B------:R-:W-:Y:S02]  /*b140*/  IADD3 R10, P1, R5.reuse, R0, RZ ;  /* 0x00000000050a7210 */ /* 0x040fe40007f3e0ff */
[----:B------:R-:W-:Y:S02]  /*b150*/  IADD3 R0, -R0, UR5, -R5 ;  /* 0x0000000500007c10 */ /* 0x000fe4000fffe905 */
[----:B------:R-:W-:Y:S01]  /*b160*/  LEA.HI.X.SX32 R11, R5, R2, 0x1, P1 ;  /* 0x00000002050b7211 */ /* 0x000fe200008f0eff */
[----:B---3--:R-:W-:Y:S01]  /*b170*/  IMAD.SHL.U32 R5, R6, 0x100, RZ ;  /* 0x0000010006057824 */ /* 0x008fe200078e00ff */
[----:B------:R-:W-:Y:S02]  /*b180*/  SHF.R.S32.HI R15, RZ, 0x1f, R14 ;  /* 0x0000001fff0f7819 */ /* 0x000fe4000001140e */
[----:B------:R-:W-:-:S02]  /*b190*/  SHF.R.S32.HI R2, RZ, 0x5, R4 ;  /* 0x00000005ff027819 */ /* 0x000fc40000011404 */
[----:B------:R-:W-:Y:S01]  /*b1a0*/  ISETP.GE.OR P0, PT, R5, UR4, P0 ;  /* 0x0000000405007c0c */ /* 0x000fe20008706670 */
[----:B------:R-:W-:-:S04]  /*b1b0*/  IMAD.WIDE R12, R6, 0x100, R14 ;  /* 0x00000100060c7825 */ /* 0x000fc800078e020e */
[----:B------:R-:W-:-:S04]  /*b1c0*/  IMAD.WIDE R12, R2, 0x10, R12 ;  /* 0x00000010020c7825 */ /* 0x000fc800078e020c */
[----:B------:R-:W-:-:S05]  /*b1d0*/  IMAD R2, R2, -0x10, -R5 ;  /* 0xfffffff002027824 */ /* 0x000fca00078e0a05 */
[----:B------:R-:W-:Y:S01]  /*b1e0*/  IADD3 R14, R2, UR4, -R14 ;  /* 0x00000004020e7c10 */ /* 0x000fe2000fffe80e */
[----:B------:R-:W-:Y:S06]  /*b1f0*/  @P0 EXIT ;  /* 0x000000000000094d */ /* 0x000fec0003800000 */
[----:B------:R-:W-:Y:S01]  /*b200*/  FSETP.NEU.AND P2, PT, RZ, UR22, PT ;  /* 0x00000016ff007c0b */ /* 0x000fe2000bf4d000 */
[----:B------:R-:W-:Y:S01]  /*b210*/  ULDC.64 UR14, c[0x0][0x5d0] ;  /* 0x00017400000e7ab9 */ /* 0x000fe20000000a00 */
[----:B------:R-:W-:Y:S01]  /*b220*/  ISETP.GT.AND P1, PT, R14, RZ, PT ;  /* 0x000000ff0e00720c */ /* 0x000fe20003f24270 */
[----:B------:R-:W-:Y:S01]  /*b230*/  IMAD R2, R13, UR14, RZ ;  /* 0x0000000e0d027c24 */ /* 0x000fe2000f8e02ff */
[----:B------:R-:W-:Y:S02]  /*b240*/  USHF.L.U64.HI UR5, UR14, 0x3, UR15 ;  /* 0x000000030e057899 */ /* 0x000fe4000801020f */
[----:B------:R-:W-:Y:S01]  /*b250*/  IMAD.WIDE.U32 R4, R12, UR14, R10 ;  /* 0x0000000e0c047c25 */ /* 0x000fe2000f8e000a */
[----:B------:R-:W-:Y:S01]  /*b260*/  USHF.L.U32 UR4, UR14, 0x3, URZ ;  /* 0x000000030e047899 */ /* 0x000fe2000800063f */
[----:B------:R-:W-:Y:S02]  /*b270*/  ISETP.GT.AND P0, PT, R0, RZ, P1 ;  /* 0x000000ff0000720c */ /* 0x000fe40000f04270 */
[----:B------:R-:W-:-:S04]  /*b280*/  IMAD R2, R12, UR15, R2 ;  /* 0x0000000f0c027c24 */ /* 0x000fc8000f8e0202 */
[----:B------:R-:W-:Y:S01]  /*b290*/  IMAD.IADD R3, R5, 0x1, R2 ;  /* 0x0000000105037824 */ /* 0x000fe200078e0202 */
[----:B------:R-:W-:Y:S06]  /*b2a0*/  @!P2 BRA `(.L_x_21) ;  /* 0x000000ac00f8a947 */ /* 0x000fec0003800000 */
[----:B------:R-:W-:Y:S01]  /*b2b0*/  ULDC.64 UR6, c[0x0][0x5c8] ;  /* 0x0001720000067ab9 */ /* 0x000fe20000000a00 */
[----:B------:R-:W-:Y:S01]  /*b2c0*/  ULDC.64 UR16, c[0x0][0x5b0] ;  /* 0x00016c0000107ab9 */ /* 0x000fe20000000a00 */
[C---:B------:R-:W-:Y:S01]  /*b2d0*/  LEA R2, P2, R4.reuse, UR6, 0x2 ;  /* 0x0000000604027c11 */ /* 0x040fe2000f8410ff */
[----:B------:R-:W-:Y:S01]  /*b2e0*/  IMAD R6, R13, UR16, RZ ;  /* 0x000000100d067c24 */ /* 0x000fe2000f8e02ff */
[----:B------:R-:W-:Y:S01]  /*b2f0*/  ULDC.64 UR18, c[0x0][0x5a8] ;  /* 0x00016a0000127ab9 */ /* 0x000fe20000000a00 */
[----:B------:R-:W2:Y:S01]  /*b300*/  LDL.LU R7, [R1] ;  /* 0x0000000001077983 */ /* 0x000ea20000300800 */
[----:B------:R-:W-:Y:S01]  /*b310*/  LEA.HI.X R3, R4, UR7, R3, 0x2, P2 ;  /* 0x0000000704037c11 */ /* 0x000fe200090f1403 */
[C---:B------:R-:W-:Y:S02]  /*b320*/  IMAD R6, R12.reuse, UR17, R6 ;  /* 0x000000110c067c24 */ /* 0x040fe4000f8e0206 */
[----:B------:R-:W-:-:S04]  /*b330*/  IMAD.WIDE.U32 R4, R12, UR16, R10 ;  /* 0x000000100c047c25 */ /* 0x000fc8000f8e000a */
[----:B------:R-:W-:Y:S01]  /*b340*/  IMAD.IADD R5, R5, 0x1, R6 ;  /* 0x0000000105057824 */ /* 0x000fe200078e0206 */
[----:B------:R-:W-:-:S04]  /*b350*/  LEA R8, P2, R4, UR18, 0x2 ;  /* 0x0000001204087c11 */ /* 0x000fc8000f8410ff */
[----:B------:R-:W-:-:S05]  /*b360*/  LEA.HI.X R9, R4, UR19, R5, 0x2, P2 ;  /* 0x0000001304097c11 */ /* 0x000fca00090f1405 */
[----:B------:R-:W3:Y:S01]  /*b370*/  @P0 LDG.E.LTC128B R15, desc[UR20][R8.64] ;  /* 0x00000014080f0981 */ /* 0x000ee2000c1e1920 */
[----:B------:R-:W-:Y:S01]  /*b380*/  ISETP.GT.AND P2, PT, R0, 0x1, P1 ;  /* 0x000000010000780c */ /* 0x000fe20000f44270 */
[----:B------:R-:W-:Y:S01]  /*b390*/  BSSY B0, `(.L_x_22) ;  /* 0x0000008000007945 */ /* 0x000fe20003800000 */
[----:B---3--:R-:W-:-:S05]  /*b3a0*/  LOP3.LUT R4, R15, 0xffffe000, RZ, 0xc0, !PT ;  /* 0xffffe0000f047812 */ /* 0x008fca00078ec0ff */
[----:B------:R-:W-:-:S04]  /*b3b0*/  FMUL R4, R4, UR22 ;  /* 0x0000001604047c20 */ /* 0x000fc80008400000 */
[----:B--2---:R-:W-:-:S05]  /*b3c0*/  FFMA R4, R7, UR11, R4 ;  /* 0x0000000b07047c23 */ /* 0x004fca0008000004 */
[----:B------:R-:W-:-:S05]  /*b3d0*/  F2FP.TF32.F32.PACK_B R4, R4 ;  /* 0x00000004ff04723e */ /* 0x000fca00024050ff */
[----:B------:R1:W-:Y:S01]  /*b3e0*/  @P0 STG.E desc[UR20][R2.64], R4 ;  /* 0x0000000402000986 */ /* 0x0003e2000c101914 */
[----:B------:R-:W-:Y:S05]  /*b3f0*/  @!P2 BRA `(.L_x_23) ;  /* 0x000000000004a947 */ /* 0x000fea0003800000 */
[----:B------:R2:W5:Y:S02]  /*b400*/  LDG.E.LTC128B R15, desc[UR20][R8.64+0x4] ;  /* 0x00000414080f7981 */ /* 0x000564000c1e1920 */
.L_x_23:
[----:B------:R-:W-:Y:S05]  /*b410*/  BSYNC B0 ;  /* 0x0000000000007941 */ /* 0x000fea0003800000 */
.L_x_22:
[----:B------:R-:W3:Y:S01]  /*b420*/  LDL.LU R5, [R1+0x4] ;  /* 0x0000040001057983 */ /* 0x000ee20000300800 */
[----:B-1---5:R-:W-:Y:S01]  /*b430*/  LOP3.LUT R4, R15, 0xffffe000, RZ, 0xc0, !PT ;  /* 0xffffe0000f047812 */ /* 0x022fe200078ec0ff */
[----:B------:R-:W-:Y:S02]  /*b440*/  USHF.L.U64.HI UR13, UR16, 0x3, UR17 ;  /* 0x00000003100d7899 */ /* 0x000fe40008010211 */
[----:B------:R-:W-:Y:S02]  /*b450*/  USHF.L.U32 UR12, UR16, 0x3, URZ ;  /* 0x00000003100c7899 */ /* 0x000fe4000800063f */
[----:B------:R-:W-:Y:S02]  /*b460*/  IMAD.U32 R17, RZ, RZ, UR16 ;  /* 0x00000010ff117e24 */ /* 0x000fe4000f8e00ff */
[----:B------:R-:W-:Y:S01]  /*b470*/  FMUL R4, R4, UR22 ;  /* 0x0000001604047c20 */ /* 0x000fe20008400000 */
[----:B------:R-:W4:Y:S03]  /*b480*/  LDL.LU R18, [R1+0x8] ;  /* 0x0000080001127983 */ /* 0x000f260000300800 */
[----:B---3--:R-:W-:-:S05]  /*b490*/  FFMA R4, R5, UR11, R4 ;  /* 0x0000000b05047c23 */ /* 0x008fca0008000004 */
[----:B------:R-:W-:-:S05]  /*b4a0*/  F2FP.TF32.F32.PACK_B R4, R4 ;  /* 0x00000004ff04723e */ /* 0x000fca00024050ff */
[----:B------:R1:W-:Y:S02]  /*b4b0*/  @P2 STG.E desc[UR20][R2.64+0x4], R4 ;  /* 0x0000040402002986 */ /* 0x0003e4000c101914 */
[----:B-1----:R-:W-:-:S03]  /*b4c0*/  IMAD.WIDE.U32 R4, R12, R17, UR12 ;  /* 0x0000000c0c047e25 */ /* 0x002fc6000f8e0011 */
[----:B------:R-:W-:-:S04]  /*b4d0*/  IADD3 R4, P0, R10, R4, RZ ;  /* 0x000000040a047210 */ /* 0x000fc80007f1e0ff */
[----:B------:R-:W-:Y:S02]  /*b4e0*/  IADD3.X R5, R11, R6, R5, P0, !PT ;  /* 0x000000060b057210 */ /* 0x000fe400007fe405 */
[----:B------:R-:W-:Y:S02]  /*b4f0*/  ISETP.GT.AND P0, PT, R14, 0x8, PT ;  /* 0x000000080e00780c */ /* 0x000fe40003f04270 */
[----:B------:R-:W-:Y:S02]  /*b500*/  LEA R6, P3, R4, UR18, 0x2 ;  /* 0x0000001204067c11 */ /* 0x000fe4000f8610ff */
[----:B------:R-:W-:Y:S02]  /*b510*/  ISETP.GT.AND P2, PT, R0, RZ, P0 ;  /* 0x000000ff0000720c */ /* 0x000fe40000744270 */
[----:B------:R-:W-:-:S11]  /*b520*/  LEA.HI.X R7, R4, UR19, R5, 0x2, P3 ;  /* 0x0000001304077c11 */ /* 0x000fd600098f1405 */
[----:B------:R-:W3:Y:S01]  /*b530*/  @P2 LDG.E.LTC128B R15, desc[UR20][R6.64] ;  /* 0x00000014060f2981 */ /* 0x000ee2000c1e1920 */
[----:B------:R-:W-:Y:S01]  /*b540*/  USHF.L.U32 UR8, UR4, 0x2, URZ ;  /* 0x0000000204087899 */ /* 0x000fe2000800063f */
[----:B------:R-:W-:Y:S01]  /*b550*/  ISETP.GT.AND P3, PT, R0, 0x1, P0 ;  /* 0x000000010000780c */ /* 0x000fe20000764270 */
[----:B------:R-:W-:Y:S01]  /*b560*/  USHF.L.U64.HI UR5, UR4, 0x2, UR5 ;  /* 0x0000000204057899 */ /* 0x000fe20008010205 */
[----:B------:R-:W-:Y:S03]  /*b570*/  BSSY B0, `(.L_x_24) ;  /* 0x000000a000007945 */ /* 0x000fe60003800000 */
[----:B------:R-:W-:-:S04]  /*b580*/  IADD3 R4, P4, R2, UR8, RZ ;  /* 0x0000000802047c10 */ /* 0x000fc8000ff9e0ff */
[----:B------:R-:W-:Y:S02]  /*b590*/  IADD3.X R5, R3, UR5, RZ, P4, !PT ;  /* 0x0000000503057c10 */ /* 0x000fe4000a7fe4ff */
[----:B---3--:R-:W-:-:S05]  /*b5a0*/  LOP3.LUT R16, R15, 0xffffe000, RZ, 0xc0, !PT ;  /* 0xffffe0000f107812 */ /* 0x008fca00078ec0ff */
[----:B------:R-:W-:-:S04]  /*b5b0*/  FMUL R16, R16, UR22 ;  /* 0x0000001610107c20 */ /* 0x000fc80008400000 */
[----:B----4-:R-:W-:-:S05]  /*b5c0*/  FFMA R16, R18, UR11, R16 ;  /* 0x0000000b12107c23 */ /* 0x010fca0008000010 */
[----:B------:R-:W-:-:S05]  /*b5d0*/  F2FP.TF32.F32.PACK_B R16, R16 ;  /* 0x00000010ff10723e */ /* 0x000fca00024050ff */
[----:B------:R1:W-:Y:S01]  /*b5e0*/  @P2 STG.E desc[UR20][R4.64], R16 ;  /* 0x0000001004002986 */ /* 0x0003e2000c101914 */
[----:B------:R-:W-:Y:S05]  /*b5f0*/  @!P3 BRA `(.L_x_25) ;  /* 0x000000000004b947 */ /* 0x000fea0003800000 */
[----:B------:R3:W5:Y:S02]  /*b600*/  LDG.E.LTC128B R15, desc[UR20][R6.64+0x4] ;  /* 0x00000414060f7981 */ /* 0x000764000c1e1920 */
.L_x_25:
[----:B------:R-:W-:Y:S05]  /*b610*/  BSYNC B0 ;  /* 0x0000000000007941 */ /* 0x000fea0003800000 */
.L_x_24:
[----:B------:R-:W4:Y:S01]  /*b620*/  LDL.LU R18, [R1+0xc] ;  /* 0x00000c0001127983 */ /* 0x000f220000300800 */
[----:B-1---5:R-:W-:Y:S01]  /*b630*/  LOP3.LUT R16, R15, 0xffffe000, RZ, 0xc0, !PT ;  /* 0xffffe0000f107812 */ /* 0x022fe200078ec0ff */
[----:B------:R-:W-:Y:S01]  /*b640*/  BSSY B0, `(.L_x_26) ;  /* 0x0000009000007945 */ /* 0x000fe20003800000 */
[----:B------:R-:W-:-:S03]  /*b650*/  ISETP.GT.AND P2, PT, R0, 0x8, P1 ;  /* 0x000000080000780c */ /* 0x000fc60000f44270 */
[----:B------:R-:W-:-:S04]  /*b660*/  FMUL R16, R16, UR22 ;  /* 0x0000001610107c20 */ /* 0x000fc80008400000 */
[----:B----4-:R-:W-:-:S05]  /*b670*/  FFMA R16, R18, UR11, R16 ;  /* 0x0000000b12107c23 */ /* 0x010fca0008000010 */
[----:B------:R-:W-:-:S05]  /*b680*/  F2FP.TF32.F32.PACK_B R16, R16 ;  /* 0x00000010ff10723e */ /* 0x000fca00024050ff */
[----:B------:R1:W-:Y:S02]  /*b690*/  @P3 STG.E desc[UR20][R4.64+0x4], R16 ;  /* 0x0000041004003986 */ /* 0x0003e4000c101914 */
[----:B-1----:R-:W-:Y:S01]  /*b6a0*/  IMAD.MOV.U32 R16, RZ, RZ, R15 ;  /* 0x000000ffff107224 */ /* 0x002fe200078e000f */
[----:B------:R-:W-:Y:S06]  /*b6b0*/  @!P2 BRA `(.L_x_27) ;  /* 0x000000000004a947 */ /* 0x000fec0003800000 */
[----:B------:R1:W5:Y:S02]  /*b6c0*/  LDG.E.LTC128B R16, desc[UR20][R8.64+0x20] ;  /* 0x0000201408107981 */ /* 0x000364000c1e1920 */
.L_x_27:
[----:B------:R-:W-:Y:S05]  /*b6d0*/  BSYNC B0 ;  /* 0x0000000000007941 */ /* 0x000fea0003800000 */
.L_x_26:
[----:B------:R-:W4:Y:S01]  /*b6e0*/  LDL.LU R18, [R1+0x10] ;  /* 0x0000100001127983 */ /* 0x000f220000300800 */
[----:B-----5:R-:W-:Y:S01]  /*b6f0*/  LOP3.LUT R15, R16, 0xffffe000, RZ, 0xc0, !PT ;  /* 0xffffe000100f7812 */ /* 0x020fe200078ec0ff */
[----:B------:R-:W-:Y:S04]  /*b700*/  BSSY B0, `(.L_x_28) ;  /* 0x0000008000007945 */ /* 0x000fe80003800000 */
[----:B------:R-:W-:-:S04]  /*b710*/  FMUL R15, R15, UR22 ;  /* 0x000000160f0f7c20 */ /* 0x000fc80008400000 */
[----:B----4-:R-:W-:-:S05]  /*b720*/  FFMA R15, R18, UR11, R15 ;  /* 0x0000000b120f7c23 */ /* 0x010fca000800000f */
[----:B------:R-:W-:-:S05]  /*b730*/  F2FP.TF32.F32.PACK_B R15, R15 ;  /* 0x0000000fff0f723e */ /* 0x000fca00024050ff */
[----:B------:R4:W-:Y:S01]  /*b740*/  @P2 STG.E desc[UR20][R2.64+0x20], R15 ;  /* 0x0000200f02002986 */ /* 0x0009e2000c101914 */
[----:B------:R-:W-:-:S13]  /*b750*/  ISETP.GT.AND P2, PT, R0, 0x9, P1 ;  /* 0x000000090000780c */ /* 0x000fda0000f44270 */
[----:B----4-:R-:W-:Y:S05]  /*b760*/  @!P2 BRA `(.L_x_29) ;  /* 0x000000000004a947 */ /* 0x010fea0003800000 */
[----:B------:R4:W5:Y:S02]  /*b770*/  LDG.E.LTC128B R16, desc[UR20][R8.64+0x24] ;  /* 0x0000241408107981 */ /* 0x000964000c1e1920 */
.L_x_29:
[----:B------:R-:W-:Y:S05]  /*b780*/  BSYNC B0 ;  /* 0x0000000000007941 */ /* 0x000fea0003800000 */
.L_x_28:
[----:B------:R-:W2:Y:S01]  /*b790*/  LDL.LU R18, [R1+0x14] ;  /* 0x0000140001127983 */ /* 0x000ea20000300800 */
[----:B-----5:R-:W-:Y:S01]  /*b7a0*/  LOP3.LUT R15, R16, 0xffffe000, RZ, 0xc0, !PT ;  /* 0xffffe000100f7812 */ /* 0x020fe200078ec0ff */
[----:B------:R-:W-:Y:S01]  /*b7b0*/  BSSY B0, `(.L_x_30) ;  /* 0x0000008000007945 */ /* 0x000fe20003800000 */
[----:B------:R-:W-:-:S03]  /*b7c0*/  ISETP.GT.AND P3, PT, R0, 0x8, P0 ;  /* 0x000000080000780c */ /* 0x000fc60000764270 */
[----:B------:R-:W-:-:S04]  /*b7d0*/  FMUL R15, R15, UR22 ;  /* 0x000000160f0f7c20 */ /* 0x000fc80008400000 */
[----:B--2---:R-:W-:-:S05]  /*b7e0*/  FFMA R15, R18, UR11, R15 ;  /* 0x0000000b120f7c23 */ /* 0x004fca000800000f */
[----:B------:R-:W-:-:S05]  /*b7f0*/  F2FP.TF32.F32.PACK_B R15, R15 ;  /* 0x0000000fff0f723e */ /* 0x000fca00024050ff */
[----:B------:R2:W-:Y:S01]  /*b800*/  @P2 STG.E desc[UR20][R2.64+0x24], R15 ;  /* 0x0000240f02002986 */ /* 0x0005e2000c101914 */
[----:B------:R-:W-:Y:S05]  /*b810*/  @!P3 BRA `(.L_x_31) ;  /* 0x000000000004b947 */ /* 0x000fea0003800000 */
[----:B------:R0:W5:Y:S02]  /*b820*/  LDG.E.LTC128B R16, desc[UR20][R6.64+0x20] ;  /* 0x0000201406107981 */ /* 0x000164000c1e1920 */
.L_x_31:
[----:B------:R-:W-:Y:S05]  /*b830*/  BSYNC B0 ;  /* 0x0000000000007941 */ /* 0x000fea0003800000 */
.L_x_30:
[----:B------:R-:W3:Y:S01]  /*b840*/  LDL.LU R18, [R1+0x18] ;  /* 0x0000180001127983 */ /* 0x000ee20000300800 */
[----:B--2--5:R-:W-:Y:S01]  /*b850*/  LOP3.LUT R15, R16, 0xffffe000, RZ, 0xc0, !PT ;  /* 0xffffe000100f7812 */ /* 0x024fe200078ec0ff */
[----:B------:R-:W-:Y:S01]  /*b860*/  BSSY B0, `(.L_x_32) ;  /* 0x0000008000007945 */ /* 0x000fe20003800000 */
[----:B------:R-:W-:-:S03]  /*b870*/  ISETP.GT.AND P2, PT, R0, 0x9, P0 ;  /* 0x000000090000780c */ /* 0x000fc60000744270 */
[----:B------:R-:W-:-:S04]  /*b880*/  FMUL R15, R15, UR22 ;  /* 0x000000160f0f7c20 */ /* 0x000fc80008400000 */
[----:B---3--:R-:W-:-:S05]  /*b890*/  FFMA R15, R18, UR11, R15 ;  /* 0x0000000b120f7c23 */ /* 0x008fca000800000f */
[----:B------:R-:W-:-:S05]  /*b8a0*/  F2FP.TF32.F32.PACK_B R15, R15 ;  /* 0x0000000fff0f723e */ /* 0x000fca00024050ff */
[----:B------:R2:W-:Y:S01]  /*b8b0*/  @P3 STG.E desc[UR20][R4.64+0x20], R15 ;  /* 0x0000200f04003986 */ /* 0x0005e2000c101914 */
[----:B------:R-:W-:Y:S05]  /*b8c0*/  @!P2 BRA `(.L_x_33) ;  /* 0x000000000004a947 */ /* 0x000fea0003800000 */
[----:B------:R3:W5:Y:S02]  /*b8d0*/  LDG.E.LTC128B R16, desc[UR20][R6.64+0x24] ;  /* 0x0000241406107981 */ /* 0x000764000c1e1920 */
.L_x_33:
[----:B------:R-:W-:Y:S05]  /*b8e0*/  BSYNC B0 ;  /* 0x0000000000007941 */ /* 0x000fea0003800000 */
.L_x_32:
[----:B------:R-:W4:Y:S01]  /*b8f0*/  LDL.LU R18, [R1+0x1c] ;  /* 0x00001c0001127983 */ /* 0x000f220000300800 */
[----:B--2--5:R-:W-:Y:S01]  /*b900*/  LOP3.LUT R15, R16, 0xffffe000, RZ, 0xc0, !PT ;  /* 0xffffe000100f7812 */ /* 0x024fe200078ec0ff */
[----:B------:R-:W-:Y:S01]  /*b910*/  BSSY B0, `(.L_x_34) ;  /* 0x0000008000007945 */ /* 0x000fe20003800000 */
[----:B------:R-:W-:-:S03]  /*b920*/  ISETP.GT.AND P3, PT, R0, 0x10, P1 ;  /* 0x000000100000780c */ /* 0x000fc60000f64270 */
[----:B------:R-:W-:-:S04]  /*b930*/  FMUL R15, R15, UR22 ;  /* 0x000000160f0f7c20 */ /* 0x000fc80008400000 */
[----:B----4-:R-:W-:-:S05]  /*b940*/  FFMA R15, R18, UR11, R15 ;  /* 0x0000000b120f7c23 */ /* 0x010fca000800000f */
[----:B------:R-:W-:-:S05]  /*b950*/  F2FP.TF32.F32.PACK_B R15, R15 ;  /* 0x0000000fff0f723e */ /* 0x000fca00024050ff */
[----:B------:R2:W-:Y:S01]  /*b960*/  @P2 STG.E desc[UR20][R4.64+0x24], R15 ;  /* 0x0000240f04002986 */ /* 0x0005e2000c101914 */
[----:B------:R-:W-:Y:S05]  /*b970*/  @!P3 BRA `(.L_x_35) ;  /* 0x000000000004b947 */ /* 0x000fea0003800000 */
[----:B------:R4:W5:Y:S02]  /*b980*/  LDG.E.LTC128B R16, desc[UR20][R8.64+0x40] ;  /* 0x0000401408107981 */ /* 0x000964000c1e1920 */
.L_x_35:
[----:B------:R-:W-:Y:S05]  /*b990*/  BSYNC B0 ;  /* 0x0000000000007941 */ /* 0x000fea0003800000 */
.L_x_34:
        /* <DEDUP_REMOVED lines=10> */
.L_x_37:
[----:B------:R-:W-:Y:S05]  /*ba40*/  BSYNC B0 ;  /* 0x0000000000007941 */ /* 0x000fea0003800000 */
.L_x_36:
        /* <DEDUP_REMOVED lines=10> */
.L_x_39:
[----:B------:R-:W-:Y:S05]  /*baf0*/  BSYNC B0 ;  /* 0x0000000000007941 */ /* 0x000fea0003800000 */
.L_x_38:
        /* <DEDUP_REMOVED lines=10> */
.L_x_41:
[----:B------:R-:W-:Y:S05]  /*bba0*/  BSYNC B0 ;  /* 0x0000000000007941 */ /* 0x000fea0003800000 */
.L_x_40:
        /* <DEDUP_REMOVED lines=10> */
.L_x_43:
[----:B------:R-:W-:Y:S05]  /*bc50*/  BSYNC B0 ;  /* 0x0000000000007941 */ /* 0x000fea0003800000 */
.L_x_42:
        /* <DEDUP_REMOVED lines=10> */
.L_x_45:
[----:B------:R-:W-:Y:S05]  /*bd00*/  BSYNC B0 ;  /* 0x0000000000007941 */ /* 0x000fea0003800000 */
.L_x_44:
        /* <DEDUP_REMOVED lines=10> */
.L_x_47:
[----:B------:R-:W-:Y:S05]  /*bdb0*/  BSYNC B0 ;  /* 0x0000000000007941 */ /* 0x000fea0003800000 */
.L_x_46:
        /* <DEDUP_REMOVED lines=10> */
.L_x_49:
[----:B------:R-:W-:Y:S05]  /*be60*/  BSYNC B0 ;  /* 0x0000000000007941 */ /* 0x000fea0003800000 */
.L_x_48:
        /* <DEDUP_REMOVED lines=10> */
.L_x_51:
[----:B------:R-:W-:Y:S05]  /*bf10*/  BSYNC B0 ;  /* 0x0000000000007941 */ /* 0x000fea0003800000 */
.L_x_50:
        /* <DEDUP_REMOVED lines=10> */
.L_x_53:
[----:B------:R-:W-:Y:S05]  /*bfc0*/  BSYNC B0 ;  /* 0x0000000000007941 */ /* 0x000fea0003800000 */
.L_x_52:
        /* <DEDUP_REMOVED lines=10> */
.L_x_55:
[----:B------:R-:W-:Y:S05]  /*c070*/  BSYNC B0 ;  /* 0x0000000000007941 */ /* 0x000fea0003800000 */
.L_x_54:
[----:B------:R-:W3:Y:S01]  /*c080*/  LDL.LU R18, [R1+0x48] ;  /* 0x0000480001127983 */ /* 0x000ee20000300800 */
[----:B--2--5:R-:W-:Y:S01]  /*c090*/  LOP3.LUT R15, R16, 0xffffe000, RZ, 0xc0, !PT ;  /* 0xffffe000100f7812 */ /* 0x024fe200078ec0ff */
[----:B------:R-:W-:Y:S01]  /*c0a0*/  BSSY B0, `(.L_x_56) ;  /* 0x0000009000007945 */ /* 0x000fe20003800000 */
[----:B------:R-:W-:-:S03]  /*c0b0*/  ISETP.GT.AND P2, PT, R0, 0x21, P0 ;  /* 0x000000210000780c */ /* 0x000fc60000744270 */
[----:B------:R-:W-:-:S04]  /*c0c0*/  FMUL R15, R15, UR22 ;  /* 0x000000160f0f7c20 */ /* 0x000fc80008400000 */
[----:B---3--:R-:W-:-:S05]  /*c0d0*/  FFMA R15, R18, UR11, R15 ;  /* 0x0000000b120f7c23 */ /* 0x008fca000800000f */
[----:B------:R-:W-:-:S05]  /*c0e0*/  F2FP.TF32.F32.PACK_B R15, R15 ;  /* 0x0000000fff0f723e */ /* 0x000fca00024050ff */
[----:B------:R2:W-:Y:S02]  /*c0f0*/  @P3 STG.E desc[UR20][R4.64+0x80], R15 ;  /* 0x0000800f04003986 */ /* 0x0005e4000c101914 */
[----:B--2---:R-:W-:Y:S01]  /*c100*/  IMAD.MOV.U32 R15, RZ, RZ, R16 ;  /* 0x000000ffff0f7224 */ /* 0x004fe200078e0010 */
[----:B------:R-:W-:Y:S06]  /*c110*/  @!P2 BRA `(.L_x_57) ;  /* 0x000000000004a947 */ /* 0x000fec0003800000 */
[----:B------:R2:W5:Y:S02]  /*c120*/  LDG.E.LTC128B R15, desc[UR20][R6.64+0x84] ;  /* 0x00008414060f7981 */ /* 0x000564000c1e1920 */
.L_x_57:
[----:B------:R-:W-:Y:S05]  /*c130*/  BSYNC B0 ;  /* 0x0000000000007941 */ /* 0x000fea0003800000 */
.L_x_56:
[----:B------:R-:W3:Y:S01]  /*c140*/  LDL.LU R18, [R1+0x4c] ;  /* 0x00004c0001127983 */ /* 0x000ee20000300800 */
[----:B-----5:R-:W-:Y:S01]  /*c150*/  LOP3.LUT R16, R15, 0xffffe000, RZ, 0xc0, !PT ;  /* 0xffffe0000f107812 */ /* 0x020fe200078ec0ff */
        /* <DEDUP_REMOVED lines=8> */
.L_x_59:
[----:B------:R-:W-:Y:S05]  /*c1e0*/  BSYNC B0 ;  /* 0x0000000000007941 */ /* 0x000fea0003800000 */
.L_x_58:
[----:B------:R-:W2:Y:S01]  /*c1f0*/  LDL.LU R18, [R1+0x50] ;  /* 0x0000500001127983 */ /* 0x000ea20000300800 */
[----:B---3-5:R-:W-:Y:S01]  /*c200*/  LOP3.LUT R16, R15, 0xffffe000, RZ, 0xc0, !PT ;  /* 0xffffe0000f107812 */ /* 0x028fe200078ec0ff */
        /* <DEDUP_REMOVED lines=8> */
.L_x_61:
[----:B------:R-:W-:Y:S05]  /*c290*/  BSYNC B0 ;  /* 0x0000000000007941 */ /* 0x000fea0003800000 */
.L_x_60:
        /* <DEDUP_REMOVED lines=10> */
.L_x_63:
[----:B------:R-:W-:Y:S05]  /*c340*/  BSYNC B0 ;  /* 0x0000000000007941 */ /* 0x000fea0003800000 */
.L_x_62:
        /* <DEDUP_REMOVED lines=10> */
.L_x_65:
[----:B------:R-:W-:Y:S05]  /*c3f0*/  BSYNC B0 ;  /* 0x0000000000007941 */ /* 0x000fea0003800000 */
.L_x_64:
        /* <DEDUP_REMOVED lines=10> */
.L_x_67:
[----:B------:R-:W-:Y:S05]  /*c4a0*/  BSYNC B0 ;  /* 0x0000000000007941 */ /* 0x000fea0003800000 */
.L_x_66:
        /* <DEDUP_REMOVED lines=10> */
.L_x_69:
[----:B------:R-:W-:Y:S05]  /*c550*/  BSYNC B0 ;  /* 0x0000000000007941 */ /* 0x000fea0003800000 */
.L_x_68:
        /* <DEDUP_REMOVED lines=10> */
.L_x_71:
[----:B------:R-:W-:Y:S05]  /*c600*/  BSYNC B0 ;  /* 0x0000000000007941 */ /* 0x000fea0003800000 */
.L_x_70:
        /* <DEDUP_REMOVED lines=10> */
.L_x_73:
[----:B------:R-:W-:Y:S05]  /*c6b0*/  BSYNC B0 ;  /* 0x0000000000007941 */ /* 0x000fea0003800000 */
.L_x_72:
        /* <DEDUP_REMOVED lines=10> */
.L_x_75:
[----:B------:R-:W-:Y:S05]  /*c760*/  BSYNC B0 ;  /* 0x0000000000007941 */ /* 0x000fea0003800000 */
.L_x_74:
        /* <DEDUP_REMOVED lines=10> */
.L_x_77:
[----:B------:R-:W-:Y:S05]  /*c810*/  BSYNC B0 ;  /* 0x0000000000007941 */ /* 0x000fea0003800000 */
.L_x_76:
        /* <DEDUP_REMOVED lines=10> */
.L_x_79:
[----:B------:R-:W-:Y:S05]  /*c8c0*/  BSYNC B0 ;  /* 0x0000000000007941 */ /* 0x000fea0003800000 */
.L_x_78:
        /* <DEDUP_REMOVED lines=10> */
.L_x_81:
[----:B------:R-:W-:Y:S05]  /*c970*/  BSYNC B0 ;  /* 0x0000000000007941 */ /* 0x000fea0003800000 */
.L_x_80:
        /* <DEDUP_REMOVED lines=10> */
.L_x_83:
[----:B------:R-:W-:Y:S05]  /*ca20*/  BSYNC B0 ;  /* 0x0000000000007941 */ /* 0x000fea0003800000 */
.L_x_82:
        /* <DEDUP_REMOVED lines=10> */
.L_x_85:
[----:B------:R-:W-:Y:S05]  /*cad0*/  BSYNC B0 ;  /* 0x0000000000007941 */ /* 0x000fea0003800000 */
.L_x_84:
        /* <DEDUP_REMOVED lines=10> */
.L_x_87:
[----:B------:R-:W-:Y:S05]  /*cb80*/  BSYNC B0 ;  /* 0x0000000000007941 */ /* 0x000fea0003800000 */
.L_x_86:
        /* <DEDUP_REMOVED lines=10> */
.L_x_89:
[----:B------:R-:W-:Y:S05]  /*cc30*/  BSYNC B0 ;  /* 0x0000000000007941 */ /* 0x000fea0003800000 */
.L_x_88:
        /* <DEDUP_REMOVED lines=10> */
.L_x_91:
[----:B------:R-:W-:Y:S05]  /*cce0*/  BSYNC B0 ;  /* 0x0000000000007941 */ /* 0x000fea0003800000 */
.L_x_90:
        /* <DEDUP_REMOVED lines=10> */
.L_x_93:
[----:B------:R-:W-:Y:S05]  /*cd90*/  BSYNC B0 ;  /* 0x0000000000007941 */ /* 0x000fea0003800000 */
.L_x_92:
        /* <DEDUP_REMOVED lines=10> */
.L_x_95:
[----:B------:R-:W-:Y:S05]  /*ce40*/  BSYNC B0 ;  /* 0x0000000000007941 */ /* 0x000fea0003800000 */
.L_x_94:
        /* <DEDUP_REMOVED lines=10> */
.L_x_97:
[----:B------:R-:W-:Y:S05]  /*cef0*/  BSYNC B0 ;  /* 0x0000000000007941 */ /* 0x000fea0003800000 */
.L_x_96:
        /* <DEDUP_REMOVED lines=10> */
.L_x_99:
[----:B------:R-:W-:Y:S05]  /*cfa0*/  BSYNC B0 ;  /* 0x0000000000007941 */ /* 0x000fea0003800000 */
.L_x_98:
        /* <DEDUP_REMOVED lines=10> */
.L_x_101:
[----:B------:R-:W-:Y:S05]  /*d050*/  BSYNC B0 ;  /* 0x0000000000007941 */ /* 0x000fea0003800000 */
.L_x_100:
        /* <DEDUP_REMOVED lines=10> */
.L_x_103:
[----:B------:R-:W-:Y:S05]  /*d100*/  BSYNC B0 ;  /* 0x0000000000007941 */ /* 0x000fea0003800000 */
.L_x_102:
        /* <DEDUP_REMOVED lines=10> */
.L_x_105:
[----:B------:R-:W-:Y:S05]  /*d1b0*/  BSYNC B0 ;  /* 0x0000000000007941 */ /* 0x000fea0003800000 */
.L_x_104:
        /* <DEDUP_REMOVED lines=10> */
.L_x_107:
[----:B------:R-:W-:Y:S05]  /*d260*/  BSYNC B0 ;  /* 0x0000000000007941 */ /* 0x000fea0003800000 */
.L_x_106:
        /* <DEDUP_REMOVED lines=10> */
.L_x_109:
[----:B------:R-:W-:Y:S05]  /*d310*/  BSYNC B0 ;  /* 0x0000000000007941 */ /* 0x000fea0003800000 */
.L_x_108:
        /* <DEDUP_REMOVED lines=10> */
.L_x_111:
[----:B------:R-:W-:Y:S05]  /*d3c0*/  BSYNC B0 ;  /* 0x0000000000007941 */ /* 0x000fea0003800000 */
.L_x_110:
        /* <DEDUP_REMOVED lines=10> */
.L_x_113:
[----:B------:R-:W-:Y:S05]  /*d470*/  BSYNC B0 ;  /* 0x0000000000007941 */ /* 0x000fea0003800000 */
.L_x_112:
        /* <DEDUP_REMOVED lines=10> */
.L_x_115:
[----:B------:R-:W-:Y:S05]  /*d520*/  BSYNC B0 ;  /* 0x0000000000007941 */ /* 0x000fea0003800000 */
.L_x_114:
        /* <DEDUP_REMOVED lines=10> */
.L_x_117:
[----:B------:R-:W-:Y:S05]  /*d5d0*/  BSYNC B0 ;  /* 0x0000000000007941 */ /* 0x000fea0003800000 */
.L_x_116:
        /* <DEDUP_REMOVED lines=10> */
.L_x_119:
[----:B------:R-:W-:Y:S05]  /*d680*/  BSYNC B0 ;  /* 0x0000000000007941 */ /* 0x000fea0003800000 */
.L_x_118:
        /* <DEDUP_REMOVED lines=10> */
.L_x_121:
[----:B------:R-:W-:Y:S05]  /*d730*/  BSYNC B0 ;  /* 0x0000000000007941 */ /* 0x000fea0003800000 */
.L_x_120:
        /* <DEDUP_REMOVED lines=10> */
.L_x_123:
[----:B------:R-:W-:Y:S05]  /*d7e0*/  BSYNC B0 ;  /* 0x0000000000007941 */ /* 0x000fea0003800000 */
.L_x_122:
        /* <DEDUP_REMOVED lines=10> */
.L_x_125:
[----:B------:R-:W-:Y:S05]  /*d890*/  BSYNC B0 ;  /* 0x0000000000007941 */ /* 0x000fea0003800000 */
.L_x_124:
        /* <DEDUP_REMOVED lines=10> */
.L_x_127:
[----:B------:R-:W-:Y:S05]  /*d940*/  BSYNC B0 ;  /* 0x0000000000007941 */ /* 0x000fea0003800000 */
.L_x_126:
        /* <DEDUP_REMOVED lines=10> */
.L_x_129:
[----:B------:R-:W-:Y:S05]  /*d9f0*/  BSYNC B0 ;  /* 0x0000000000007941 */ /* 0x000fea0003800000 */
.L_x_128:
        /* <DEDUP_REMOVED lines=10> */
.L_x_131:
[----:B------:R-:W-:Y:S05]  /*daa0*/  BSYNC B0 ;  /* 0x0000000000007941 */ /* 0x000fea0003800000 */
.L_x_130:
        /* <DEDUP_REMOVED lines=10> */
.L_x_133:
[----:B------:R-:W-:Y:S05]  /*db50*/  BSYNC B0 ;  /* 0x0000000000007941 */ /* 0x000fea0003800000 */
.L_x_132:
        /* <DEDUP_REMOVED lines=10> */
.L_x_135:
[----:B------:R-:W-:Y:S05]  /*dc00*/  BSYNC B0 ;  /* 0x0000000000007941 */ /* 0x000fea0003800000 */
.L_x_134:
        /* <DEDUP_REMOVED lines=10> */
.L_x_137:
[----:B------:R-:W-:Y:S05]  /*dcb0*/  BSYNC B0 ;  /* 0x0000000000007941 */ /* 0x000fea0003800000 */
.L_x_136:
        /* <DEDUP_REMOVED lines=10> */
.L_x_139:
[----:B------:R-:W-:Y:S05]  /*dd60*/  BSYNC B0 ;  /* 0x0000000000007941 */ /* 0x000fea0003800000 */
.L_x_138:
        /* <DEDUP_REMOVED lines=10> */
.L_x_141:
[----:B------:R-:W-:Y:S05]  /*de10*/  BSYNC B0 ;  /* 0x0000000000007941 */ /* 0x000fea0003800000 */
.L_x_140:
[----:B01----:R-:W3:Y:S01]  /*de20*/  LDL.LU R9, [R1+0xf4] ;  /* 0x0000f40001097983 */ /* 0x003ee20000300800 */
        /* <DEDUP_REMOVED lines=9> */
.L_x_143:
[----:B------:R-:W-:Y:S05]  /*dec0*/  BSYNC B0 ;  /* 0x0000000000007941 */ /* 0x000fea0003800000 */
.L_x_142:
[----:B0-----:R-:W3:Y:S01]  /*ded0*/  LDL.LU R9, [R1+0xf8] ;  /* 0x0000f80001097983 */ /* 0x001ee20000300800 */
[----:B-----5:R-:W-:Y:S01]  /*dee0*/  LOP3.LUT R8, R15, 0xffffe000, RZ, 0xc0, !PT ;  /* 0xffffe0000f087812 */ /* 0x020fe200078ec0ff */
[----:B------:R-:W-:Y:S01]  /*def0*/  BSSY B0, `(.L_x_144) ;  /* 0x000000a000007945 */ /* 0x000fe20003800000 */
[----:B------:R-:W-:Y:S02]  /*df00*/  ISETP.GT.AND P1, PT, R0, 0x79, P0 ;  /* 0x000000790000780c */ /* 0x000fe40000724270 */
[----:B------:R-:W-:Y:S01]  /*df10*/  IADD3 R16, P0, R12, 0x40, RZ ;  /* 0x000000400c107810 */ /* 0x000fe20007f1e0ff */
[----:B------:R-:W-:-:S04]  /*df20*/  FMUL R8, R8, UR22 ;  /* 0x0000001608087c20 */ /* 0x000fc80008400000 */
[----:B---3--:R-:W-:Y:S01]  /*df30*/  FFMA R9, R9, UR11, R8 ;  /* 0x0000000b09097c23 */ /* 0x008fe20008000008 */
[----:B------:R-:W-:-:S04]  /*df40*/  IMAD.X R8, RZ, RZ, R13, P0 ;  /* 0x000000ffff087224 */ /* 0x000fc800000e060d */
[----:B------:R-:W-:-:S05]  /*df50*/  F2FP.TF32.F32.PACK_B R9, R9 ;  /* 0x00000009ff09723e */ /* 0x000fca00024050ff */
[----:B------:R0:W-:Y:S01]  /*df60*/  @P2 STG.E desc[UR20][R4.64+0x1e0], R9 ;  /* 0x0001e00904002986 */ /* 0x0001e2000c101914 */
[----:B------:R-:W-:Y:S05]  /*df70*/  @!P1 BRA `(.L_x_145) ;  /* 0x0000000000049947 */ /* 0x000fea0003800000 */
[----:B------:R3:W5:Y:S02]  /*df80*/  LDG.E.LTC128B R15, desc[UR20][R6.64+0x1e4] ;  /* 0x0001e414060f7981 */ /* 0x000764000c1e1920 */
.L_x_145:
[----:B------:R-:W-:Y:S05]  /*df90*/  BSYNC B0 ;  /* 0x0000000000007941 */ /* 0x000fea0003800000 */
.L_x_144:
[----:B------:R-:W2:Y:S01]  /*dfa0*/  LDL.LU R18, [R1+0xfc] ;  /* 0x0000fc0001127983 */ /* 0x000ea20000300800 */
[----:B-1-345:R-:W-:Y:S01]  /*dfb0*/  LOP3.LUT R6, R15, 0xffffe000, RZ, 0xc0, !PT ;  /* 0xffffe0000f067812 */ /* 0x03afe200078ec0ff */
[----:B------:R-:W-:Y:S01]  /*dfc0*/  IMAD R7, R8, UR16, RZ ;  /* 0x0000001008077c24 */ /* 0x000fe2000f8e02ff */
[----:B------:R-:W-:Y:S01]  /*dfd0*/  ISETP.GT.AND P0, PT, R14, 0x40, PT ;  /* 0x000000400e00780c */ /* 0x000fe20003f04270 */
[----:B0-----:R-:W-:-:S04]  /*dfe0*/  IMAD.WIDE.U32 R8, R16, UR16, R10 ;  /* 0x0000001010087c25 */ /* 0x001fc8000f8e000a */
[----:B------:R-:W-:Y:S01]  /*dff0*/  FMUL R6, R6, UR22 ;  /* 0x0000001606067c20 */ /* 0x000fe20008400000 */
[----:B------:R-:W-:Y:S01]  /*e000*/  ISETP.GT.AND P3, PT, R0, RZ, P0 ;  /* 0x000000ff0000720c */ /* 0x000fe20000764270 */
[----:B--2---:R-:W-:-:S05]  /*e010*/  IMAD R19, R16, UR17, R7 ;  /* 0x0000001110137c24 */ /* 0x004fca000f8e0207 */
[----:B------:R-:W-:Y:S01]  /*e020*/  IADD3 R7, R9, R19, RZ ;  /* 0x0000001309077210 */ /* 0x000fe20007ffe0ff */
[----:B------:R-:W-:Y:S01]  /*e030*/  FFMA R21, R18, UR11, R6 ;  /* 0x0000000b12157c23 */ /* 0x000fe20008000006 */
[----:B------:R-:W-:-:S04]  /*e040*/  LEA R6, P2, R8, UR18, 0x2 ;  /* 0x0000001208067c11 */ /* 0x000fc8000f8410ff */
[----:B------:R-:W-:Y:S02]  /*e050*/  F2FP.TF32.F32.PACK_B R21, R21 ;  /* 0x00000015ff15723e */ /* 0x000fe400024050ff */
[----:B------:R-:W-:-:S03]  /*e060*/  LEA.HI.X R7, R8, UR19, R7, 0x2, P2 ;  /* 0x0000001308077c11 */ /* 0x000fc600090f1407 */
[----:B------:R0:W-:Y:S04]  /*e070*/  @P1 STG.E desc[UR20][R4.64+0x1e4], R21 ;  /* 0x0001e41504001986 */ /* 0x0001e8000c101914 */
[----:B------:R-:W2:Y:S01]  /*e080*/  @P3 LDG.E.LTC128B R15, desc[UR20][R6.64] ;  /* 0x00000014060f3981 */ /* 0x000ea2000c1e1920 */
[----:B------:R-:W-:Y:S01]  /*e090*/  USHF.L.U32 UR6, UR14, 0x6, URZ ;  /* 0x000000060e067899 */ /* 0x000fe2000800063f */
[----:B------:R-:W-:Y:S01]  /*e0a0*/  ISETP.GT.AND P2, PT, R0, 0x1, P0 ;  /* 0x000000010000780c */ /* 0x000fe20000744270 */
[----:B------:R-:W-:Y:S01]  /*e0b0*/  USHF.L.U64.HI UR4, UR14, 0x6, UR15 ;  /* 0x000000060e047899 */ /* 0x000fe2000801020f */
[----:B------:R-:W-:Y:S01]  /*e0c0*/  BSSY B0, `(.L_x_146) ;  /* 0x000000d000007945 */ /* 0x000fe20003800000 */
[----:B------:R-:W-:Y:S02]  /*e0d0*/  USHF.L.U32 UR7, UR6, 0x2, URZ ;  /* 0x0000000206077899 */ /* 0x000fe4000800063f */
[----:B------:R-:W-:Y:S01]  /*e0e0*/  USHF.L.U64.HI UR4, UR6, 0x2, UR4 ;  /* 0x0000000206047899 */ /* 0x000fe20008010204 */
[----:B0-----:R-:W-:Y:S01]  /*e0f0*/  IMAD.WIDE.U32 R4, R16, R17, UR12 ;  /* 0x0000000c10047e25 */ /* 0x001fe2000f8e0011 */
[----:B--2---:R-:W-:-:S05]  /*e100*/  LOP3.LUT R8, R15, 0xffffe000, RZ, 0xc0, !PT ;  /* 0xffffe0000f087812 */ /* 0x004fca00078ec0ff */
[----:B------:R-:W-:Y:S01]  /*e110*/  FMUL R9, R8, UR22 ;  /* 0x0000001608097c20 */ /* 0x000fe20008400000 */
[----:B------:R-:W-:-:S03]  /*e120*/  IADD3 R8, P1, R2, UR7, RZ ;  /* 0x0000000702087c10 */ /* 0x000fc6000ff3e0ff */
[----:B------:R-:W-:Y:S01]  /*e130*/  FFMA R23, R152, UR11, R9 ;  /* 0x0000000b98177c23 */ /* 0x000fe20008000009 */
[----:B------:R-:W-:-:S04]  /*e140*/  IADD3.X R9, R3, UR4, RZ, P1, !PT ;  /* 0x0000000403097c10 */ /* 0x000fc80008ffe4ff */
[----:B------:R-:W-:-:S05]  /*e150*/  F2FP.TF32.F32.PACK_B R23, R23 ;  /* 0x00000017ff17723e */ /* 0x000fca00024050ff */
[----:B------:R0:W-:Y:S01]  /*e160*/  @P3 STG.E desc[UR20][R8.64], R23 ;  /* 0x0000001708003986 */ /* 0x0001e2000c101914 */
[----:B------:R-:W-:Y:S05]  /*e170*/  @!P2 BRA `(.L_x_147) ;  /* 0x000000000004a947 */ /* 0x000fea0003800000 */
[----:B------:R1:W5:Y:S02]  /*e180*/  LDG.E.LTC128B R15, desc[UR20][R6.64+0x4] ;  /* 0x00000414060f7981 */ /* 0x000364000c1e1920 */
.L_x_147:
[----:B------:R-:W-:Y:S05]  /*e190*/  BSYNC B0 ;  /* 0x0000000000007941 */ /* 0x000fea0003800000 */
.L_x_146:
[----:B-----5:R-:W-:Y:S01]  /*e1a0*/  LOP3.LUT R16, R15, 0xffffe000, RZ, 0xc0, !PT ;  /* 0xffffe0000f107812 */ /* 0x020fe200078ec0ff */
[----:B------:R-:W-:Y:S01]  /*e1b0*/  BSSY B0, `(.L_x_148) ;  /* 0x000000d000007945 */ /* 0x000fe20003800000 */
[----:B------:R-:W-:Y:S02]  /*e1c0*/  IADD3 R18, P3, R10, R4, RZ ;  /* 0x000000040a127210 */ /* 0x000fe40007f7e0ff */
[----:B------:R-:W-:Y:S01]  /*e1d0*/  ISETP.GT.AND P1, PT, R14, 0x48, PT ;  /* 0x000000480e00780c */ /* 0x000fe20003f24270 */
[----:B------:R-:W-:Y:S01]  /*e1e0*/  FMUL R16, R16, UR22 ;  /* 0x0000001610107c20 */ /* 0x000fe20008400000 */
[----:B------:R-:W-:Y:S02]  /*e1f0*/  IADD3.X R5, R11, R19, R5, P3, !PT ;  /* 0x000000130b057210 */ /* 0x000fe40001ffe405 */
[----:B------:R-:W-:Y:S01]  /*e200*/  ISETP.GT.AND P3, PT, R0, RZ, P1 ;  /* 0x000000ff0000720c */ /* 0x000fe20000f64270 */
[----:B------:R-:W-:Y:S01]  /*e210*/  FFMA R153, R153, UR11, R16 ;  /* 0x0000000b99997c23 */ /* 0x000fe20008000010 */
[----:B------:R-:W-:-:S04]  /*e220*/  LEA R4, P4, R18, UR18, 0x2 ;  /* 0x0000001212047c11 */ /* 0x000fc8000f8810ff */
[----:B------:R-:W-:Y:S02]  /*e230*/  F2FP.TF32.F32.PACK_B R153, R153 ;  /* 0x00000099ff99723e */ /* 0x000fe400024050ff */
[----:B------:R-:W-:-:S03]  /*e240*/  LEA.HI.X R5, R18, UR19, R5, 0x2, P4 ;  /* 0x0000001312057c11 */ /* 0x000fc6000a0f1405 */
[----:B------:R2:W-:Y:S02]  /*e250*/  @P2 STG.E desc[UR20][R8.64+0x4], R153 ;  /* 0x0000049908002986 */ /* 0x0005e4000c101914 */
[----:B------:R-:W-:Y:S05]  /*e260*/  @!P3 BRA `(.L_x_149) ;  /* 0x000000000004b947 */ /* 0x000fea0003800000 */
[----:B------:R3:W5:Y:S02]  /*e270*/  LDG.E.LTC128B R15, desc[UR20][R4.64] ;  /* 0x00000014040f7981 */ /* 0x000764000c1e1920 */
.L_x_149:
[----:B------:R-:W-:Y:S05]  /*e280*/  BSYNC B0 ;  /* 0x0000000000007941 */ /* 0x000fea0003800000 */
.L_x_148:
[----:B-----5:R-:W-:Y:S01]  /*e290*/  LOP3.LUT R16, R15, 0xffffe000, RZ, 0xc0, !PT ;  /* 0xffffe0000f107812 */ /* 0x020fe200078ec0ff */
[----:B------:R-:W-:Y:S01]  /*e2a0*/  BSSY B0, `(.L_x_150) ;  /* 0x000000a000007945 */ /* 0x000fe20003800000 */
[----:B------:R-:W-:Y:S02]  /*e2b0*/  IADD3 R18, P4, R8, UR8, RZ ;  /* 0x0000000808127c10 */ /* 0x000fe4000ff9e0ff */
[----:B------:R-:W-:Y:S01]  /*e2c0*/  ISETP.GT.AND P2, PT, R0, 0x1, P1 ;  /* 0x000000010000780c */ /* 0x000fe20000f44270 */
[----:B------:R-:W-:-:S04]  /*e2d0*/  FMUL R19, R16, UR22 ;  /* 0x0000001610137c20 */ /* 0x000fc80008400000 */
[----:B------:R-:W-:Y:S01]  /*e2e0*/  FFMA R21, R154, UR11, R19 ;  /* 0x0000000b9a157c23 */ /* 0x000fe20008000013 */
[----:B------:R-:W-:-:S04]  /*e2f0*/  IADD3.X R19, R9, UR5, RZ, P4, !PT ;  /* 0x0000000509137c10 */ /* 0x000fc8000a7fe4ff */
[----:B------:R-:W-:-:S05]  /*e300*/  F2FP.TF32.F32.PACK_B R21, R21 ;  /* 0x00000015ff15723e */ /* 0x000fca00024050ff */
[----:B------:R4:W-:Y:S01]  /*e310*/  @P3 STG.E desc[UR20][R18.64], R21 ;  /* 0x0000001512003986 */ /* 0x0009e2000c101914 */
[----:B------:R-:W-:Y:S05]  /*e320*/  @!P2 BRA `(.L_x_151) ;  /* 0x000000000004a947 */ /* 0x000fea0003800000 */
[----:B------:R0:W5:Y:S02]  /*e330*/  LDG.E.LTC128B R15, desc[UR20][R4.64+0x4] ;  /* 0x00000414040f7981 */ /* 0x000164000c1e1920 */
.L_x_151:
[----:B------:R-:W-:Y:S05]  /*e340*/  BSYNC B0 ;  /* 0x0000000000007941 */ /* 0x000fea0003800000 */
.L_x_150:
[----:B-----5:R-:W-:Y:S01]  /*e350*/  LOP3.LUT R16, R15, 0xffffe000, RZ, 0xc0, !PT ;  /* 0xffffe0000f107812 */ /* 0x020fe200078ec0ff */
[----:B------:R-:W-:Y:S01]  /*e360*/  BSSY B0, `(.L_x_152) ;  /* 0x0000008000007945 */ /* 0x000fe20003800000 */
[----:B------:R-:W-:-:S03]  /*e370*/  ISETP.GT.AND P3, PT, R0, 0x8, P0 ;  /* 0x000000080000780c */ /* 0x000fc60000764270 */
[----:B------:R-:W-:-:S04]  /*e380*/  FMUL R16, R16, UR22 ;  /* 0x0000001610107c20 */ /* 0x000fc80008400000 */
[----:B------:R-:W-:-:S05]  /*e390*/  FFMA R155, R155, UR11, R16 ;  /* 0x0000000b9b9b7c23 */ /* 0x000fca0008000010 */
[----:B------:R-:W-:-:S05]  /*e3a0*/  F2FP.TF32.F32.PACK_B R155, R155 ;  /* 0x0000009bff9b723e */ /* 0x000fca00024050ff */
[----:B------:R0:W-:Y:S01]  /*e3b0*/  @P2 STG.E desc[UR20][R18.64+0x4], R155 ;  /* 0x0000049b12002986 */ /* 0x0001e2000c101914 */
[----:B------:R-:W-:Y:S05]  /*e3c0*/  @!P3 BRA `(.L_x_153) ;  /* 0x000000000004b947 */ /* 0x000fea0003800000 */
[----:B------:R0:W5:Y:S02]  /*e3d0*/  LDG.E.LTC128B R15, desc[UR20][R6.64+0x20] ;  /* 0x00002014060f7981 */ /* 0x000164000c1e1920 */
.L_x_153:
[----:B------:R-:W-:Y:S05]  /*e3e0*/  BSYNC B0 ;  /* 0x0000000000007941 */ /* 0x000fea0003800000 */
.L_x_152:
[----:B-----5:R-:W-:Y:S01]  /*e3f0*/  LOP3.LUT R16, R15, 0xffffe000, RZ, 0xc0, !PT ;  /* 0xffffe0000f107812 */ /* 0x020fe200078ec0ff */
[----:B------:R-:W-:Y:S01]  /*e400*/  BSSY B0, `(.L_x_154) ;  /* 0x0000008000007945 */ /* 0x000fe20003800000 */
[----:B------:R-:W-:-:S03]  /*e410*/  ISETP.GT.AND P2, PT, R0, 0x9, P0 ;  /* 0x000000090000780c */ /* 0x000fc60000744270 */
[----:B0---4-:R-:W-:-:S04]  /*e420*/  FMUL R19, R16, UR22 ;  /* 0x0000001610137c20 */ /* 0x011fc80008400000 */
[----:B------:R-:W-:-:S05]  /*e430*/  FFMA R19, R156, UR11, R19 ;  /* 0x0000000b9c137c23 */ /* 0x000fca0008000013 */
[----:B------:R-:W-:-:S05]  /*e440*/  F2FP.TF32.F32.PACK_B R19, R19 ;  /* 0x00000013ff13723e */ /* 0x000fca00024050ff */
[----:B------:R0:W-:Y:S01]  /*e450*/  @P3 STG.E desc[UR20][R8.64+0x20], R19 ;  /* 0x0000201308003986 */ /* 0x0001e2000c101914 */
[----:B------:R-:W-:Y:S05]  /*e460*/  @!P2 BRA `(.L_x_155) ;  /* 0x000000000004a947 */ /* 0x000fea0003800000 */
[----:B------:R4:W5:Y:S02]  /*e470*/  LDG.E.LTC128B R15, desc[UR20][R6.64+0x24] ;  /* 0x00002414060f7981 */ /* 0x000964000c1e1920 */
.L_x_155:
[----:B------:R-:W-:Y:S05]  /*e480*/  BSYNC B0 ;  /* 0x0000000000007941 */ /* 0x000fea0003800000 */
.L_x_154:
        /* <DEDUP_REMOVED lines=9> */
.L_x_157:
[----:B------:R-:W-:Y:S05]  /*e520*/  BSYNC B0 ;  /* 0x0000000000007941 */ /* 0x000fea0003800000 */
.L_x_156:
[----:B-----5:R-:W-:Y:S01]  /*e530*/  LOP3.LUT R16, R15, 0xffffe000, RZ, 0xc0, !PT ;  /* 0xffffe0000f107812 */ /* 0x020fe200078ec0ff */
[----:B------:R-:W-:Y:S01]  /*e540*/  IMAD.U32 R21, RZ, RZ, UR8 ;  /* 0x00000008ff157e24 */ /* 0x000fe2000f8e00ff */
[----:B------:R-:W-:Y:S01]  /*e550*/  ISETP.GT.AND P2, PT, R0, 0x9, P1 ;  /* 0x000000090000780c */ /* 0x000fe20000f44270 */
[----:B------:R-:W-:Y:S01]  /*e560*/  IMAD.U32 R23, RZ, RZ, UR5 ;  /* 0x00000005ff177e24 */ /* 0x000fe2000f8e00ff */
[----:B------:R-:W-:Y:S01]  /*e570*/  BSSY B0, `(.L_x_158) ;  /* 0x0000009000007945 */ /* 0x000fe20003800000 */
[----:B0-----:R-:W-:Y:S01]  /*e580*/  FMUL R19, R16, UR22 ;  /* 0x0000001610137c20 */ /* 0x001fe20008400000 */
[----:B------:R-:W-:-:S03]  /*e590*/  IADD3 R18, P4, P5, R21, UR7, R2 ;  /* 0x0000000715127c10 */ /* 0x000fc6000fd9e002 */
[----:B------:R-:W-:Y:S01]  /*e5a0*/  FFMA R21, R158, UR11, R19 ;  /* 0x0000000b9e157c23 */ /* 0x000fe20008000013 */
[----:B------:R-:W-:-:S04]  /*e5b0*/  IADD3.X R19, R23, UR4, R3, P4, P5 ;  /* 0x0000000417137c10 */ /* 0x000fc8000a7ea403 */
[----:B------:R-:W-:-:S05]  /*e5c0*/  F2FP.TF32.F32.PACK_B R21, R21 ;  /* 0x00000015ff15723e */ /* 0x000fca00024050ff */
[----:B------:R0:W-:Y:S01]  /*e5d0*/  @P3 STG.E desc[UR20][R18.64+0x20], R21 ;  /* 0x0000201512003986 */ /* 0x0001e2000c101914 */
[----:B------:R-:W-:Y:S05]  /*e5e0*/  @!P2 BRA `(.L_x_159) ;  /* 0x000000000004a947 */ /* 0x000fea0003800000 */
[----:B------:R0:W5:Y:S02]  /*e5f0*/  LDG.E.LTC128B R15, desc[UR20][R4.64+0x24] ;  /* 0x00002414040f7981 */ /* 0x000164000c1e1920 */
.L_x_159:
[----:B------:R-:W-:Y:S05]  /*e600*/  BSYNC B0 ;  /* 0x0000000000007941 */ /* 0x000fea0003800000 */
.L_x_158:
        /* <DEDUP_REMOVED lines=9> */
.L_x_161:
[----:B------:R-:W-:Y:S05]  /*e6a0*/  BSYNC B0 ;  /* 0x0000000000007941 */ /* 0x000fea0003800000 */
.L_x_160:
[----:B-----5:R-:W-:Y:S01]  /*e6b0*/  LOP3.LUT R16, R15, 0xffffe000, RZ, 0xc0, !PT ;  /* 0xffffe0000f107812 */ /* 0x020fe200078ec0ff */
[----:B------:R-:W-:Y:S01]  /*e6c0*/  BSSY B0, `(.L_x_162) ;  /* 0x0000008000007945 */ /* 0x000fe20003800000 */
[----:B------:R-:W-:-:S03]  /*e6d0*/  ISETP.GT.AND P2, PT, R0, 0x11, P0 ;  /* 0x000000110000780c */ /* 0x000fc60000744270 */
[----:B0-----:R-:W-:-:S04]  /*e6e0*/  FMUL R21, R16, UR22 ;  /* 0x0000001610157c20 */ /* 0x001fc80008400000 */
[----:B------:R-:W-:-:S05]  /*e6f0*/  FFMA R21, R160, UR11, R21 ;  /* 0x0000000ba0157c23 */ /* 0x000fca0008000015 */
[----:B------:R-:W-:-:S05]  /*e700*/  F2FP.TF32.F32.PACK_B R21, R21 ;  /* 0x00000015ff15723e */ /* 0x000fca00024050ff */
[----:B------:R0:W-:Y:S01]  /*e710*/  @P3 STG.E desc[UR20][R8.64+0x40], R21 ;  /* 0x0000401508003986 */ /* 0x0001e2000c101914 */
[----:B------:R-:W-:Y:S05]  /*e720*/  @!P2 BRA `(.L_x_163) ;  /* 0x000000000004a947 */ /* 0x000fea0003800000 */
[----:B------:R0:W5:Y:S02]  /*e730*/  LDG.E.LTC128B R15, desc[UR20][R6.64+0x44] ;  /* 0x00004414060f7981 */ /* 0x000164000c1e1920 */
.L_x_163:
[----:B------:R-:W-:Y:S05]  /*e740*/  BSYNC B0 ;  /* 0x0000000000007941 */ /* 0x000fea0003800000 */
.L_x_162:
        /* <DEDUP_REMOVED lines=9> */
.L_x_165:
[----:B------:R-:W-:Y:S05]  /*e7e0*/  BSYNC B0 ;  /* 0x0000000000007941 */ /* 0x000fea0003800000 */
.L_x_164:
        /* <DEDUP_REMOVED lines=9> */
.L_x_167:
[----:B------:R-:W-:Y:S05]  /*e880*/  BSYNC B0 ;  /* 0x0000000000007941 */ /* 0x000fea0003800000 */
.L_x_166:
        /* <DEDUP_REMOVED lines=9> */
.L_x_169:
[----:B------:R-:W-:Y:S05]  /*e920*/  BSYNC B0 ;  /* 0x0000000000007941 */ /* 0x000fea0003800000 */
.L_x_168:
        /* <DEDUP_REMOVED lines=9> */
.L_x_171:
[----:B------:R-:W-:Y:S05]  /*e9c0*/  BSYNC B0 ;  /* 0x0000000000007941 */ /* 0x000fea0003800000 */
.L_x_170:
        /* <DEDUP_REMOVED lines=9> */
.L_x_173:
[----:B------:R-:W-:Y:S05]  /*ea60*/  BSYNC B0 ;  /* 0x0000000000007941 */ /* 0x000fea0003800000 */
.L_x_172:
        /* <DEDUP_REMOVED lines=9> */
.L_x_175:
[----:B------:R-:W-:Y:S05]  /*eb00*/  BSYNC B0 ;  /* 0x0000000000007941 */ /* 0x000fea0003800000 */
.L_x_174:
        /* <DEDUP_REMOVED lines=9> */
.L_x_177:
[----:B------:R-:W-:Y:S05]  /*eba0*/  BSYNC B0 ;  /* 0x0000000000007941 */ /* 0x000fea0003800000 */
.L_x_176:
        /* <DEDUP_REMOVED lines=9> */
.L_x_179:
[----:B------:R-:W-:Y:S05]  /*ec40*/  BSYNC B0 ;  /* 0x0000000000007941 */ /* 0x000fea0003800000 */
.L_x_178:
        /* <DEDUP_REMOVED lines=9> */
.L_x_181:
[----:B------:R-:W-:Y:S05]  /*ece0*/  BSYNC B0 ;  /* 0x0000000000007941 */ /* 0x000fea0003800000 */
.L_x_180:
        /* <DEDUP_REMOVED lines=9> */
.L_x_183:
[----:B------:R-:W-:Y:S05]  /*ed80*/  BSYNC B0 ;  /* 0x0000000000007941 */ /* 0x000fea0003800000 */
.L_x_182:
        /* <DEDUP_REMOVED lines=9> */
.L_x_185:
[----:B------:R-:W-:Y:S05]  /*ee20*/  BSYNC B0 ;  /* 0x0000000000007941 */ /* 0x000fea0003800000 */
.L_x_184:
        /* <DEDUP_REMOVED lines=9> */
.L_x_187:
[----:B------:R-:W-:Y:S05]  /*eec0*/  BSYNC B0 ;  /* 0x0000000000007941 */ /* 0x000fea0003800000 */
.L_x_186:
        /* <DEDUP_REMOVED lines=9> */
.L_x_189:
[----:B------:R-:W-:Y:S05]  /*ef60*/  BSYNC B0 ;  /* 0x0000000000007941 */ /* 0x000fea0003800000 */
.L_x_188:
        /* <DEDUP_REMOVED lines=9> */
.L_x_191:
[----:B------:R-:W-:Y:S05]  /*f000*/  BSYNC B0 ;  /* 0x0000000000007941 */ /* 0x000fea0003800000 */
.L_x_190:
        /* <DEDUP_REMOVED lines=9> */
.L_x_193:
[----:B------:R-:W-:Y:S05]  /*f0a0*/  BSYNC B0 ;  /* 0x0000000000007941 */ /* 0x000fea0003800000 */
.L_x_192:
        /* <DEDUP_REMOVED lines=9> */
.L_x_195:
[----:B------:R-:W-:Y:S05]  /*f140*/  BSYNC B0 ;  /* 0x0000000000007941 */ /* 0x000fea0003800000 */
.L_x_194:
        /* <DEDUP_REMOVED lines=9> */
.L_x_197:
[----:B------:R-:W-:Y:S05]  /*f1e0*/  BSYNC B0 ;  /* 0x0000000000007941 */ /* 0x000fea0003800000 */
.L_x_196:
        /* <DEDUP_REMOVED lines=9> */
.L_x_199:
[----:B------:R-:W-:Y:S05]  /*f280*/  BSYNC B0 ;  /* 0x0000000000007941 */ /* 0x000fea0003800000 */
.L_x_198:
        /* <DEDUP_REMOVED lines=9> */
.L_x_201:
[----:B------:R-:W-:Y:S05]  /*f320*/  BSYNC B0 ;  /* 0x0000000000007941 */ /* 0x000fea0003800000 */
.L_x_200:
        /* <DEDUP_REMOVED lines=9> */
.L_x_203:
[----:B------:R-:W-:Y:S05]  /*f3c0*/  BSYNC B0 ;  /* 0x0000000000007941 */ /* 0x000fea0003800000 */
.L_x_202:
        /* <DEDUP_REMOVED lines=9> */
.L_x_205:
[----:B------:R-:W-:Y:S05]  /*f460*/  BSYNC B0 ;  /* 0x0000000000007941 */ /* 0x000fea0003800000 */
.L_x_204:
        /* <DEDUP_REMOVED lines=9> */
.L_x_207:
[----:B------:R-:W-:Y:S05]  /*f500*/  BSYNC B0 ;  /* 0x0000000000007941 */ /* 0x000fea0003800000 */
.L_x_206:
        /* <DEDUP_REMOVED lines=9> */
.L_x_209:
[----:B------:R-:W-:Y:S05]  /*f5a0*/  BSYNC B0 ;  /* 0x0000000000007941 */ /* 0x000fea0003800000 */
.L_x_208:
        /* <DEDUP_REMOVED lines=9> */
.L_x_211:
[----:B------:R-:W-:Y:S05]  /*f640*/  BSYNC B0 ;  /* 0x0000000000007941 */ /* 0x000fea0003800000 */
.L_x_210:
        /* <DEDUP_REMOVED lines=9> */
.L_x_213:
[----:B------:R-:W-:Y:S05]  /*f6e0*/  BSYNC B0 ;  /* 0x0000000000007941 */ /* 0x000fea0003800000 */
.L_x_212:
        /* <DEDUP_REMOVED lines=9> */
.L_x_215:
[----:B------:R-:W-:Y:S05]  /*f780*/  BSYNC B0 ;  /* 0x0000000000007941 */ /* 0x000fea0003800000 */
.L_x_214:
        /* <DEDUP_REMOVED lines=9> */
.L_x_217:
[----:B------:R-:W-:Y:S05]  /*f820*/  BSYNC B0 ;  /* 0x0000000000007941 */ /* 0x000fea0003800000 */
.L_x_216:
        /* <DEDUP_REMOVED lines=9> */
.L_x_219:
[----:B------:R-:W-:Y:S05]  /*f8c0*/  BSYNC B0 ;  /* 0x0000000000007941 */ /* 0x000fea0003800000 */
.L_x_218:
        /* <DEDUP_REMOVED lines=9> */
.L_x_221:
[----:B------:R-:W-:Y:S05]  /*f960*/  BSYNC B0 ;  /* 0x0000000000007941 */ /* 0x000fea0003800000 */
.L_x_220:
        /* <DEDUP_REMOVED lines=9> */
.L_x_223:
[----:B------:R-:W-:Y:S05]  /*fa00*/  BSYNC B0 ;  /* 0x0000000000007941 */ /* 0x000fea0003800000 */
.L_x_222:
        /* <DEDUP_REMOVED lines=9> */
.L_x_225:
[----:B------:R-:W-:Y:S05]  /*faa0*/  BSYNC B0 ;  /* 0x0000000000007941 */ /* 0x000fea0003800000 */
.L_x_224:
        /* <DEDUP_REMOVED lines=9> */
.L_x_227:
[----:B------:R-:W-:Y:S05]  /*fb40*/  BSYNC B0 ;  /* 0x0000000000007941 */ /* 0x000fea0003800000 */
.L_x_226:
        /* <DEDUP_REMOVED lines=9> */
.L_x_229:
[----:B------:R-:W-:Y:S05]  /*fbe0*/  BSYNC B0 ;  /* 0x0000000000007941 */ /* 0x000fea0003800000 */
.L_x_228:
        /* <DEDUP_REMOVED lines=9> */
.L_x_231:
[----:B------:R-:W-:Y:S05]  /*fc80*/  BSYNC B0 ;  /* 0x0000000000007941 */ /* 0x000fea0003800000 */
.L_x_230:
        /* <DEDUP_REMOVED lines=9> */
.L_x_233:
[----:B------:R-:W-:Y:S05]  /*fd20*/  BSYNC B0 ;  /* 0x0000000000007941 */ /* 0x000fea0003800000 */
.L_x_232:
        /* <DEDUP_REMOVED lines=9> */
.L_x_235:
[----:B------:R-:W-:Y:S05]  /*fdc0*/  BSYNC B0 ;  /* 0x0000000000007941 */ /* 0x000fea0003800000 */
.L_x_234:
        /* <DEDUP_REMOVED lines=9> */
.L_x_237:
[----:B------:R-:W-:Y:S05]  /*fe60*/  BSYNC B0 ;  /* 0x0000000000007941 */ /* 0x000fea0003800000 */
.L_x_236:
        /* <DEDUP_REMOVED lines=9> */
.L_x_239:
[----:B------:R-:W-:Y:S05]  /*ff00*/  BSYNC B0 ;  /* 0x0000000000007941 */ /* 0x000fea0003800000 */
.L_x_238:
        /* <DEDUP_REMOVED lines=9> */
.L_x_241:
[----:B------:R-:W-:Y:S05]  /*ffa0*/  BSYNC B0 ;  /* 0x0000000000007941 */ /* 0x000fea0003800000 */
.L_x_240:
        /* <DEDUP_REMOVED lines=9> */
.L_x_243:
[----:B------:R-:W-:Y:S05]  /*10040*/  BSYNC B0 ;  /* 0x0000000000007941 */ /* 0x000fea0003800000 */
.L_x_242:
        /* <DEDUP_REMOVED lines=9> */
.L_x_245:
[----:B------:R-:W-:Y:S05]  /*100e0*/  BSYNC B0 ;  /* 0x0000000000007941 */ /* 0x000fea0003800000 */
.L_x_244:
        /* <DEDUP_REMOVED lines=9> */
.L_x_247:
[----:B------:R-:W-:Y:S05]  /*10180*/  BSYNC B0 ;  /* 0x0000000000007941 */ /* 0x000fea0003800000 */
.L_x_246:
        /* <DEDUP_REMOVED lines=9> */
.L_x_249:
[----:B------:R-:W-:Y:S05]  /*10220*/  BSYNC B0 ;  /* 0x0000000000007941 */ /* 0x000fea0003800000 */
.L_x_248:
        /* <DEDUP_REMOVED lines=9> */
.L_x_251:
[----:B------:R-:W-:Y:S05]  /*102c0*/  BSYNC B0 ;  /* 0x0000000000007941 */ /* 0x000fea0003800000 */
.L_x_250:
        /* <DEDUP_REMOVED lines=9> */
.L_x_253:
[----:B------:R-:W-:Y:S05]  /*10360*/  BSYNC B0 ;  /* 0x0000000000007941 */ /* 0x000fea0003800000 */
.L_x_252:
        /* <DEDUP_REMOVED lines=9> */
.L_x_255:
[----:B------:R-:W-:Y:S05]  /*10400*/  BSYNC B0 ;  /* 0x0000000000007941 */ /* 0x000fea0003800000 */
.L_x_254:
        /* <DEDUP_REMOVED lines=9> */
.L_x_257:
[----:B------:R-:W-:Y:S05]  /*104a0*/  BSYNC B0 ;  /* 0x0000000000007941 */ /* 0x000fea0003800000 */
.L_x_256:
        /* <DEDUP_REMOVED lines=9> */
.L_x_259:
[----:B------:R-:W-:Y:S05]  /*10540*/  BSYNC B0 ;  /* 0x0000000000007941 */ /* 0x000fea0003800000 */
.L_x_258:
        /* <DEDUP_REMOVED lines=9> */
.L_x_261:
[----:B------:R-:W-:Y:S05]  /*105e0*/  BSYNC B0 ;  /* 0x0000000000007941 */ /* 0x000fea0003800000 */
.L_x_260:
        /* <DEDUP_REMOVED lines=9> */
.L_x_263:
[----:B------:R-:W-:Y:S05]  /*10680*/  BSYNC B0 ;  /* 0x0000000000007941 */ /* 0x000fea0003800000 */
.L_x_262:
        /* <DEDUP_REMOVED lines=9> */
.L_x_265:
[----:B------:R-:W-:Y:S05]  /*10720*/  BSYNC B0 ;  /* 0x0000000000007941 */ /* 0x000fea0003800000 */
.L_x_264:
        /* <DEDUP_REMOVED lines=9> */
.L_x_267:
[----:B------:R-:W-:Y:S05]  /*107c0*/  BSYNC B0 ;  /* 0x0000000000007941 */ /* 0x000fea0003800000 */
.L_x_266:
[----:B01--45:R-:W-:Y:S01]  /*107d0*/  LOP3.LUT R6, R15, 0xffffe000, RZ, 0xc0, !PT ;  /* 0xffffe0000f067812 */ /* 0x033fe200078ec0ff */
        /* <DEDUP_REMOVED lines=8> */
.L_x_269:
[----:B------:R-:W-:Y:S05]  /*10860*/  BSYNC B0 ;  /* 0x0000000000007941 */ /* 0x000fea0003800000 */
.L_x_268:
[----:B-----5:R-:W-:Y:S01]  /*10870*/  LOP3.LUT R6, R15, 0xffffe000, RZ, 0xc0, !PT ;  /* 0xffffe0000f067812 */ /* 0x020fe200078ec0ff */
[----:B------:R-:W-:Y:S01]  /*10880*/  BSSY B0, `(.L_x_270) ;  /* 0x000000c000007945 */ /* 0x000fe20003800000 */
[----:B------:R-:W-:Y:S02]  /*10890*/  ISETP.GT.AND P1, PT, R0, 0x79, P1 ;  /* 0x000000790000780c */ /* 0x000fe40000f24270 */
[----:B------:R-:W-:Y:S01]  /*108a0*/  IADD3 R16, P0, R12, 0x80, RZ ;  /* 0x000000800c107810 */ /* 0x000fe20007f1e0ff */
[----:B------:R-:W-:Y:S01]  /*108b0*/  FMUL R7, R6, UR22 ;  /* 0x0000001606077c20 */ /* 0x000fe20008400000 */
[----:B------:R-:W-:-:S03]  /*108c0*/  @P2 IMAD.MOV.U32 R6, RZ, RZ, R18 ;  /* 0x000000ffff062224 */ /* 0x000fc600078e0012 */
[----:B0-2---:R-:W-:Y:S01]  /*108d0*/  FFMA R9, R214, UR11, R7 ;  /* 0x0000000bd6097c23 */ /* 0x005fe20008000007 */
[----:B------:R-:W-:Y:S02]  /*108e0*/  @P2 IMAD.MOV.U32 R7, RZ, RZ, R19 ;  /* 0x000000ffff072224 */ /* 0x000fe400078e0013 */
[----:B------:R-:W-:Y:S02]  /*108f0*/  IMAD.X R8, RZ, RZ, R13, P0 ;  /* 0x000000ffff087224 */ /* 0x000fe400000e060d */
[----:B------:R-:W-:-:S05]  /*10900*/  F2FP.TF32.F32.PACK_B R9, R9 ;  /* 0x00000009ff09723e */ /* 0x000fca00024050ff */
[----:B------:R0:W-:Y:S01]  /*10910*/  @P2 STG.E desc[UR20][R6.64+0x1e0], R9 ;  /* 0x0001e00906002986 */ /* 0x0001e2000c101914 */
[----:B------:R-:W-:Y:S05]  /*10920*/  @!P1 BRA `(.L_x_271) ;  /* 0x0000000000049947 */ /* 0x000fea0003800000 */
[----:B------:R2:W5:Y:S02]  /*10930*/  LDG.E.LTC128B R15, desc[UR20][R4.64+0x1e4] ;  /* 0x0001e414040f7981 */ /* 0x000564000c1e1920 */
.L_x_271:
[----:B------:R-:W-:Y:S05]  /*10940*/  BSYNC B0 ;  /* 0x0000000000007941 */ /* 0x000fea0003800000 */
.L_x_270:
[----:B-123-5:R-:W-:Y:S01]  /*10950*/  LOP3.LUT R4, R15, 0xffffe000, RZ, 0xc0, !PT ;  /* 0xffffe0000f047812 */ /* 0x02efe200078ec0ff */
[----:B------:R-:W-:Y:S01]  /*10960*/  IMAD R5, R8, UR16, RZ ;  /* 0x0000001008057c24 */ /* 0x000fe2000f8e02ff */
[----:B------:R-:W-:Y:S01]  /*10970*/  ISETP.GT.AND P0, PT, R14, 0x80, PT ;  /* 0x000000800e00780c */ /* 0x000fe20003f04270 */
[----:B0-----:R-:W-:-:S04]  /*10980*/  IMAD.WIDE.U32 R6, R16, UR16, R10 ;  /* 0x0000001010067c25 */ /* 0x001fc8000f8e000a */
[----:B------:R-:W-:Y:S01]  /*10990*/  FMUL R4, R4, UR22 ;  /* 0x0000001604047c20 */ /* 0x000fe20008400000 */
[----:B------:R-:W-:Y:S01]  /*109a0*/  ISETP.GT.AND P3, PT, R0, RZ, P0 ;  /* 0x000000ff0000720c */ /* 0x000fe20000764270 */
[----:B------:R-:W-:Y:S02]  /*109b0*/  IMAD R21, R16, UR17, R5 ;  /* 0x0000001110157c24 */ /* 0x000fe4000f8e0205 */
[----:B------:R-:W-:Y:S01]  /*109c0*/  FFMA R215, R215, UR11, R4 ;  /* 0x0000000bd7d77c23 */ /* 0x000fe20008000004 */
[----:B------:R-:W-:Y:S01]  /*109d0*/  LEA R4, P2, R6, UR18, 0x2 ;  /* 0x0000001206047c11 */ /* 0x000fe2000f8410ff */
[----:B------:R-:W-:-:S03]  /*109e0*/  IMAD.IADD R5, R7, 0x1, R21 ;  /* 0x0000000107057824 */ /* 0x000fc600078e0215 */
[----:B------:R-:W-:Y:S02]  /*109f0*/  F2FP.TF32.F32.PACK_B R215, R215 ;  /* 0x000000d7ffd7723e */ /* 0x000fe400024050ff */
[----:B------:R-:W-:-:S03]  /*10a00*/  LEA.HI.X R5, R6, UR19, R5, 0x2, P2 ;  /* 0x0000001306057c11 */ /* 0x000fc600090f1405 */
[----:B------:R0:W-:Y:S04]  /*10a10*/  @P1 STG.E desc[UR20][R18.64+0x1e4], R215 ;  /* 0x0001e4d712001986 */ /* 0x0001e8000c101914 */
[----:B------:R-:W2:Y:S01]  /*10a20*/  @P3 LDG.E.LTC128B R15, desc[UR20][R4.64] ;  /* 0x00000014040f3981 */ /* 0x000ea2000c1e1920 */
[----:B------:R-:W-:Y:S01]  /*10a30*/  USHF.L.U32 UR4, UR14, 0x9, URZ ;  /* 0x000000090e047899 */ /* 0x000fe2000800063f */
[----:B------:R-:W-:Y:S01]  /*10a40*/  ISETP.GT.AND P2, PT, R0, 0x1, P0 ;  /* 0x000000010000780c */ /* 0x000fe20000744270 */
[----:B------:R-:W-:Y:S01]  /*10a50*/  USHF.L.U64.HI UR6, UR14, 0x9, UR15 ;  /* 0x000000090e067899 */ /* 0x000fe2000801020f */
[----:B------:R-:W-:Y:S03]  /*10a60*/  BSSY B0, `(.L_x_272) ;  /* 0x000000b000007945 */ /* 0x000fe60003800000 */
[----:B------:R-:W-:-:S04]  /*10a70*/  IADD3 R8, P1, R2, UR4, RZ ;  /* 0x0000000402087c10 */ /* 0x000fc8000ff3e0ff */
[----:B------:R-:W-:Y:S02]  /*10a80*/  IADD3.X R9, R3, UR6, RZ, P1, !PT ;  /* 0x0000000603097c10 */ /* 0x000fe40008ffe4ff */
[----:B--2---:R-:W-:-:S05]  /*10a90*/  LOP3.LUT R6, R15, 0xffffe000, RZ, 0xc0, !PT ;  /* 0xffffe0000f067812 */ /* 0x004fca00078ec0ff */
[----:B------:R-:W-:-:S04]  /*10aa0*/  FMUL R7, R6, UR22 ;  /* 0x0000001606077c20 */ /* 0x000fc80008400000 */
[----:B------:R-:W-:Y:S01]  /*10ab0*/  FFMA R23, R88, UR11, R7 ;  /* 0x0000000b58177c23 */ /* 0x000fe20008000007 */
[----:B------:R-:W-:-:S04]  /*10ac0*/  IMAD.WIDE.U32 R6, R16, R17, UR12 ;  /* 0x0000000c10067e25 */ /* 0x000fc8000f8e0011 */
[----:B------:R-:W-:-:S05]  /*10ad0*/  F2FP.TF32.F32.PACK_B R23, R23 ;  /* 0x00000017ff17723e */ /* 0x000fca00024050ff */
[----:B------:R0:W-:Y:S01]  /*10ae0*/  @P3 STG.E desc[UR20][R8.64], R23 ;  /* 0x0000001708003986 */ /* 0x0001e2000c101914 */
[----:B------:R-:W-:Y:S05]  /*10af0*/  @!P2 BRA `(.L_x_273) ;  /* 0x000000000004a947 */ /* 0x000fea0003800000 */
[----:B------:R1:W5:Y:S02]  /*10b00*/  LDG.E.LTC128B R15, desc[UR20][R4.64+0x4] ;  /* 0x00000414040f7981 */ /* 0x000364000c1e1920 */
.L_x_273:
[----:B------:R-:W-:Y:S05]  /*10b10*/  BSYNC B0 ;  /* 0x0000000000007941 */ /* 0x000fea0003800000 */
.L_x_272:
[----:B-----5:R-:W-:Y:S01]  /*10b20*/  LOP3.LUT R16, R15, 0xffffe000, RZ, 0xc0, !PT ;  /* 0xffffe0000f107812 */ /* 0x020fe200078ec0ff */
[----:B------:R-:W-:Y:S01]  /*10b30*/  BSSY B0, `(.L_x_274) ;  /* 0x000000d000007945 */ /* 0x000fe20003800000 */
[----:B0-----:R-:W-:Y:S02]  /*10b40*/  IADD3 R18, P3, R10, R6, RZ ;  /* 0x000000060a127210 */ /* 0x001fe40007f7e0ff */
        /* <DEDUP_REMOVED lines=11> */
.L_x_275:
[----:B------:R-:W-:Y:S05]  /*10c00*/  BSYNC B0 ;  /* 0x0000000000007941 */ /* 0x000fea0003800000 */
.L_x_274:
        /* <DEDUP_REMOVED lines=11> */
.L_x_277:
[----:B------:R-:W-:Y:S05]  /*10cc0*/  BSYNC B0 ;  /* 0x0000000000007941 */ /* 0x000fea0003800000 */
.L_x_276:
        /* <DEDUP_REMOVED lines=9> */
.L_x_279:
[----:B------:R-:W-:Y:S05]  /*10d60*/  BSYNC B0 ;  /* 0x0000000000007941 */ /* 0x000fea0003800000 */
.L_x_278:
[----:B-----5:R-:W-:Y:S01]  /*10d70*/  LOP3.LUT R16, R15, 0xffffe000, RZ, 0xc0, !PT ;  /* 0xffffe0000f107812 */ /* 0x020fe200078ec0ff */
[----:B------:R-:W-:Y:S01]  /*10d80*/  BSSY B0, `(.L_x_280) ;  /* 0x0000008000007945 */ /* 0x000fe20003800000 */
[----:B------:R-:W-:-:S03]  /*10d90*/  ISETP.GT.AND P2, PT, R0, 0x9, P0 ;  /* 0x000000090000780c */ /* 0x000fc60000744270 */
[----:B0--3--:R-:W-:-:S04]  /*10da0*/  FMUL R19, R16, UR22 ;  /* 0x0000001610137c20 */ /* 0x009fc80008400000 */
[----:B------:R-:W-:-:S05]  /*10db0*/  FFMA R19, R92, UR11, R19 ;  /* 0x0000000b5c137c23 */ /* 0x000fca0008000013 */
[----:B------:R-:W-:-:S05]  /*10dc0*/  F2FP.TF32.F32.PACK_B R19, R19 ;  /* 0x00000013ff13723e */ /* 0x000fca00024050ff */
[----:B------:R0:W-:Y:S01]  /*10dd0*/  @P3 STG.E desc[UR20][R8.64+0x20], R19 ;  /* 0x0000201308003986 */ /* 0x0001e2000c101914 */
[----:B------:R-:W-:Y:S05]  /*10de0*/  @!P2 BRA `(.L_x_281) ;  /* 0x000000000004a947 */ /* 0x000fea0003800000 */
[----:B------:R3:W5:Y:S02]  /*10df0*/  LDG.E.LTC128B R15, desc[UR20][R4.64+0x24] ;  /* 0x00002414040f7981 */ /* 0x000764000c1e1920 */
.L_x_281:
[----:B------:R-:W-:Y:S05]  /*10e00*/  BSYNC B0 ;  /* 0x0000000000007941 */ /* 0x000fea0003800000 */
.L_x_280:
        /* <DEDUP_REMOVED lines=9> */
.L_x_283:
[----:B------:R-:W-:Y:S05]  /*10ea0*/  BSYNC B0 ;  /* 0x0000000000007941 */ /* 0x000fea0003800000 */
.L_x_282:
        /* <DEDUP_REMOVED lines=13> */
.L_x_285:
[----:B------:R-:W-:Y:S05]  /*10f80*/  BSYNC B0 ;  /* 0x0000000000007941 */ /* 0x000fea0003800000 */
.L_x_284:
        /* <DEDUP_REMOVED lines=9> */
.L_x_287:
[----:B------:R-:W-:Y:S05]  /*11020*/  BSYNC B0 ;  /* 0x0000000000007941 */ /* 0x000fea0003800000 */
.L_x_286:
        /* <DEDUP_REMOVED lines=9> */
.L_x_289:
[----:B------:R-:W-:Y:S05]  /*110c0*/  BSYNC B0 ;  /* 0x0000000000007941 */ /* 0x000fea0003800000 */
.L_x_288:
        /* <DEDUP_REMOVED lines=9> */
.L_x_291:
[----:B------:R-:W-:Y:S05]  /*11160*/  BSYNC B0 ;  /* 0x0000000000007941 */ /* 0x000fea0003800000 */
.L_x_290:
        /* <DEDUP_REMOVED lines=9> */
.L_x_293:
[----:B------:R-:W-:Y:S05]  /*11200*/  BSYNC B0 ;  /* 0x0000000000007941 */ /* 0x000fea0003800000 */
.L_x_292:
        /* <DEDUP_REMOVED lines=9> */
.L_x_295:
[----:B------:R-:W-:Y:S05]  /*112a0*/  BSYNC B0 ;  /* 0x0000000000007941 */ /* 0x000fea0003800000 */
.L_x_294:
        /* <DEDUP_REMOVED lines=9> */
.L_x_297:
[----:B------:R-:W-:Y:S05]  /*11340*/  BSYNC B0 ;  /* 0x0000000000007941 */ /* 0x000fea0003800000 */
.L_x_296:
        /* <DEDUP_REMOVED lines=9> */
.L_x_299:
[----:B------:R-:W-:Y:S05]  /*113e0*/  BSYNC B0 ;  /* 0x0000000000007941 */ /* 0x000fea0003800000 */
.L_x_298:
        /* <DEDUP_REMOVED lines=9> */
.L_x_301:
[----:B------:R-:W-:Y:S05]  /*11480*/  BSYNC B0 ;  /* 0x0000000000007941 */ /* 0x000fea0003800000 */
.L_x_300:
        /* <DEDUP_REMOVED lines=9> */
.L_x_303:
[----:B------:R-:W-:Y:S05]  /*11520*/  BSYNC B0 ;  /* 0x0000000000007941 */ /* 0x000fea0003800000 */
.L_x_302:
        /* <DEDUP_REMOVED lines=9> */
.L_x_305:
[----:B------:R-:W-:Y:S05]  /*115c0*/  BSYNC B0 ;  /* 0x0000000000007941 */ /* 0x000fea0003800000 */
.L_x_304:
        /* <DEDUP_REMOVED lines=9> */
.L_x_307:
[----:B------:R-:W-:Y:S05]  /*11660*/  BSYNC B0 ;  /* 0x0000000000007941 */ /* 0x000fea0003800000 */
.L_x_306:
        /* <DEDUP_REMOVED lines=9> */
.L_x_309:
[----:B------:R-:W-:Y:S05]  /*11700*/  BSYNC B0 ;  /* 0x0000000000007941 */ /* 0x000fea0003800000 */
.L_x_308:
        /* <DEDUP_REMOVED lines=9> */
.L_x_311:
[----:B------:R-:W-:Y:S05]  /*117a0*/  BSYNC B0 ;  /* 0x0000000000007941 */ /* 0x000fea0003800000 */
.L_x_310:
        /* <DEDUP_REMOVED lines=9> */
.L_x_313:
[----:B------:R-:W-:Y:S05]  /*11840*/  BSYNC B0 ;  /* 0x0000000000007941 */ /* 0x000fea0003800000 */
.L_x_312:
        /* <DEDUP_REMOVED lines=9> */
.L_x_315:
[----:B------:R-:W-:Y:S05]  /*118e0*/  BSYNC B0 ;  /* 0x0000000000007941 */ /* 0x000fea0003800000 */
.L_x_314:
        /* <DEDUP_REMOVED lines=9> */
.L_x_317:
[----:B------:R-:W-:Y:S05]  /*11980*/  BSYNC B0 ;  /* 0x0000000000007941 */ /* 0x000fea0003800000 */
.L_x_316:
        /* <DEDUP_REMOVED lines=9> */
.L_x_319:
[----:B------:R-:W-:Y:S05]  /*11a20*/  BSYNC B0 ;  /* 0x0000000000007941 */ /* 0x000fea0003800000 */
.L_x_318:
        /* <DEDUP_REMOVED lines=9> */
.L_x_321:
[----:B------:R-:W-:Y:S05]  /*11ac0*/  BSYNC B0 ;  /* 0x0000000000007941 */ /* 0x000fea0003800000 */
.L_x_320:
        /* <DEDUP_REMOVED lines=9> */
.L_x_323:
[----:B------:R-:W-:Y:S05]  /*11b60*/  BSYNC B0 ;  /* 0x0000000000007941 */ /* 0x000fea0003800000 */
.L_x_322:
        /* <DEDUP_REMOVED lines=9> */
.L_x_325:
[----:B------:R-:W-:Y:S05]  /*11c00*/  BSYNC B0 ;  /* 0x0000000000007941 */ /* 0x000fea0003800000 */
.L_x_324:
        /* <DEDUP_REMOVED lines=9> */
.L_x_327:
[----:B------:R-:W-:Y:S05]  /*11ca0*/  BSYNC B0 ;  /* 0x0000000000007941 */ /* 0x000fea0003800000 */
.L_x_326:
        /* <DEDUP_REMOVED lines=9> */
.L_x_329:
[----:B------:R-:W-:Y:S05]  /*11d40*/  BSYNC B0 ;  /* 0x0000000000007941 */ /* 0x000fea0003800000 */
.L_x_328:
        /* <DEDUP_REMOVED lines=9> */
.L_x_331:
[----:B------:R-:W-:Y:S05]  /*11de0*/  BSYNC B0 ;  /* 0x0000000000007941 */ /* 0x000fea0003800000 */
.L_x_330:
        /* <DEDUP_REMOVED lines=9> */
.L_x_333:
[----:B------:R-:W-:Y:S05]  /*11e80*/  BSYNC B0 ;  /* 0x0000000000007941 */ /* 0x000fea0003800000 */
.L_x_332:
        /* <DEDUP_REMOVED lines=9> */
.L_x_335:
[----:B------:R-:W-:Y:S05]  /*11f20*/  BSYNC B0 ;  /* 0x0000000000007941 */ /* 0x000fea0003800000 */
.L_x_334:
        /* <DEDUP_REMOVED lines=9> */
.L_x_337:
[----:B------:R-:W-:Y:S05]  /*11fc0*/  BSYNC B0 ;  /* 0x0000000000007941 */ /* 0x000fea0003800000 */
.L_x_336:
        /* <DEDUP_REMOVED lines=9> */
.L_x_339:
[----:B------:R-:W-:Y:S05]  /*12060*/  BSYNC B0 ;  /* 0x0000000000007941 */ /* 0x000fea0003800000 */
.L_x_338:
        /* <DEDUP_REMOVED lines=9> */
.L_x_341:
[----:B------:R-:W-:Y:S05]  /*12100*/  BSYNC B0 ;  /* 0x0000000000007941 */ /* 0x000fea0003800000 */
.L_x_340:
        /* <DEDUP_REMOVED lines=9> */
.L_x_343:
[----:B------:R-:W-:Y:S05]  /*121a0*/  BSYNC B0 ;  /* 0x0000000000007941 */ /* 0x000fea0003800000 */
.L_x_342:
        /* <DEDUP_REMOVED lines=9> */
.L_x_345:
[----:B------:R-:W-:Y:S05]  /*12240*/  BSYNC B0 ;  /* 0x0000000000007941 */ /* 0x000fea0003800000 */
.L_x_344:
        /* <DEDUP_REMOVED lines=9> */
.L_x_347:
[----:B------:R-:W-:Y:S05]  /*122e0*/  BSYNC B0 ;  /* 0x0000000000007941 */ /* 0x000fea0003800000 */
.L_x_346:
        /* <DEDUP_REMOVED lines=9> */
.L_x_349:
[----:B------:R-:W-:Y:S05]  /*12380*/  BSYNC B0 ;  /* 0x0000000000007941 */ /* 0x000fea0003800000 */
.L_x_348:
        /* <DEDUP_REMOVED lines=9> */
.L_x_351:
[----:B------:R-:W-:Y:S05]  /*12420*/  BSYNC B0 ;  /* 0x0000000000007941 */ /* 0x000fea0003800000 */
.L_x_350:
        /* <DEDUP_REMOVED lines=9> */
.L_x_353:
[----:B------:R-:W-:Y:S05]  /*124c0*/  BSYNC B0 ;  /* 0x0000000000007941 */ /* 0x000fea0003800000 */
.L_x_352:
        /* <DEDUP_REMOVED lines=9> */
.L_x_355:
[----:B------:R-:W-:Y:S05]  /*12560*/  BSYNC B0 ;  /* 0x0000000000007941 */ /* 0x000fea0003800000 */
.L_x_354:
        /* <DEDUP_REMOVED lines=9> */
.L_x_357:
[----:B------:R-:W-:Y:S05]  /*12600*/  BSYNC B0 ;  /* 0x0000000000007941 */ /* 0x000fea0003800000 */
.L_x_356:
        /* <DEDUP_REMOVED lines=9> */
.L_x_359:
[----:B------:R-:W-:Y:S05]  /*126a0*/  BSYNC B0 ;  /* 0x0000000000007941 */ /* 0x000fea0003800000 */
.L_x_358:
        /* <DEDUP_REMOVED lines=9> */
.L_x_361:
[----:B------:R-:W-:Y:S05]  /*12740*/  BSYNC B0 ;  /* 0x0000000000007941 */ /* 0x000fea0003800000 */
.L_x_360:
        /* <DEDUP_REMOVED lines=9> */
.L_x_363:
[----:B------:R-:W-:Y:S05]  /*127e0*/  BSYNC B0 ;  /* 0x0000000000007941 */ /* 0x000fea0003800000 */
.L_x_362:
        /* <DEDUP_REMOVED lines=9> */
.L_x_365:
[----:B------:R-:W-:Y:S05]  /*12880*/  BSYNC B0 ;  /* 0x0000000000007941 */ /* 0x000fea0003800000 */
.L_x_364:
        /* <DEDUP_REMOVED lines=9> */
.L_x_367:
[----:B------:R-:W-:Y:S05]  /*12920*/  BSYNC B0 ;  /* 0x0000000000007941 */ /* 0x000fea0003800000 */
.L_x_366:
        /* <DEDUP_REMOVED lines=9> */
.L_x_369:
[----:B------:R-:W-:Y:S05]  /*129c0*/  BSYNC B0 ;  /* 0x0000000000007941 */ /* 0x000fea0003800000 */
.L_x_368:
        /* <DEDUP_REMOVED lines=9> */
.L_x_371:
[----:B------:R-:W-:Y:S05]  /*12a60*/  BSYNC B0 ;  /* 0x0000000000007941 */ /* 0x000fea0003800000 */
.L_x_370:
        /* <DEDUP_REMOVED lines=9> */
.L_x_373:
[----:B------:R-:W-:Y:S05]  /*12b00*/  BSYNC B0 ;  /* 0x0000000000007941 */ /* 0x000fea0003800000 */
.L_x_372:
        /* <DEDUP_REMOVED lines=9> */
.L_x_375:
[----:B------:R-:W-:Y:S05]  /*12ba0*/  BSYNC B0 ;  /* 0x0000000000007941 */ /* 0x000fea0003800000 */
.L_x_374:
        /* <DEDUP_REMOVED lines=9> */
.L_x_377:
[----:B------:R-:W-:Y:S05]  /*12c40*/  BSYNC B0 ;  /* 0x0000000000007941 */ /* 0x000fea0003800000 */
.L_x_376:
        /* <DEDUP_REMOVED lines=9> */
.L_x_379:
[----:B------:R-:W-:Y:S05]  /*12ce0*/  BSYNC B0 ;  /* 0x0000000000007941 */ /* 0x000fea0003800000 */
.L_x_378:
        /* <DEDUP_REMOVED lines=9> */
.L_x_381:
[----:B------:R-:W-:Y:S05]  /*12d80*/  BSYNC B0 ;  /* 0x0000000000007941 */ /* 0x000fea0003800000 */
.L_x_380:
        /* <DEDUP_REMOVED lines=9> */
.L_x_383:
[----:B------:R-:W-:Y:S05]  /*12e20*/  BSYNC B0 ;  /* 0x0000000000007941 */ /* 0x000fea0003800000 */
.L_x_382:
        /* <DEDUP_REMOVED lines=9> */
.L_x_385:
[----:B------:R-:W-:Y:S05]  /*12ec0*/  BSYNC B0 ;  /* 0x0000000000007941 */ /* 0x000fea0003800000 */
.L_x_384:
        /* <DEDUP_REMOVED lines=9> */
.L_x_387:
[----:B------:R-:W-:Y:S05]  /*12f60*/  BSYNC B0 ;  /* 0x0000000000007941 */ /* 0x000fea0003800000 */
.L_x_386:
        /* <DEDUP_REMOVED lines=9> */
.L_x_389:
[----:B------:R-:W-:Y:S05]  /*13000*/  BSYNC B0 ;  /* 0x0000000000007941 */ /* 0x000fea0003800000 */
.L_x_388:
        /* <DEDUP_REMOVED lines=9> */
.L_x_391:
[----:B------:R-:W-:Y:S05]  /*130a0*/  BSYNC B0 ;  /* 0x0000000000007941 */ /* 0x000fea0003800000 */
.L_x_390:
        /* <DEDUP_REMOVED lines=9> */
.L_x_393:
[----:B------:R-:W-:Y:S05]  /*13140*/  BSYNC B0 ;  /* 0x0000000000007941 */ /* 0x000fea0003800000 */
.L_x_392:
[----:B01-3-5:R-:W-:Y:S01]  /*13150*/  LOP3.LUT R4, R15, 0xffffe000, RZ, 0xc0, !PT ;  /* 0xffffe0000f047812 */ /* 0x02bfe200078ec0ff */
        /* <DEDUP_REMOVED lines=8> */
.L_x_395:
[----:B------:R-:W-:Y:S05]  /*131e0*/  BSYNC B0 ;  /* 0x0000000000007941 */ /* 0x000fea0003800000 */
.L_x_394:
[----:B-----5:R-:W-:Y:S01]  /*131f0*/  LOP3.LUT R4, R15, 0xffffe000, RZ, 0xc0, !PT ;  /* 0xffffe0000f047812 */ /* 0x020fe200078ec0ff */
[----:B------:R-:W-:Y:S01]  /*13200*/  BSSY B0, `(.L_x_396) ;  /* 0x000000c000007945 */ /* 0x000fe20003800000 */
[----:B------:R-:W-:Y:S02]  /*13210*/  ISETP.GT.AND P1, PT, R0, 0x79, P1 ;  /* 0x000000790000780c */ /* 0x000fe40000f24270 */
[----:B0-----:R-:W-:Y:S01]  /*13220*/  IADD3 R8, P0, R12, 0xc0, RZ ;  /* 0x000000c00c087810 */ /* 0x001fe20007f1e0ff */
[----:B------:R-:W-:Y:S01]  /*13230*/  FMUL R5, R4, UR22 ;  /* 0x0000001604057c20 */ /* 0x000fe20008400000 */
[----:B------:R-:W-:-:S03]  /*13240*/  @P2 MOV R4, R18 ;  /* 0x0000001200042202 */ /* 0x000fc60000000f00 */
[----:B------:R-:W-:Y:S01]  /*13250*/  FFMA R9, R150, UR11, R5 ;  /* 0x0000000b96097c23 */ /* 0x000fe20008000005 */
[----:B------:R-:W-:Y:S02]  /*13260*/  @P2 IMAD.MOV.U32 R5, RZ, RZ, R19 ;  /* 0x000000ffff052224 */ /* 0x000fe400078e0013 */
[----:B------:R-:W-:Y:S02]  /*13270*/  IMAD.X R12, RZ, RZ, R13, P0 ;  /* 0x000000ffff0c7224 */ /* 0x000fe400000e060d */
[----:B------:R-:W-:-:S05]  /*13280*/  F2FP.TF32.F32.PACK_B R9, R9 ;  /* 0x00000009ff09723e */ /* 0x000fca00024050ff */
[----:B------:R0:W-:Y:S01]  /*13290*/  @P2 STG.E desc[UR20][R4.64+0x1e0], R9 ;  /* 0x0001e00904002986 */ /* 0x0001e2000c101914 */
[----:B------:R-:W-:Y:S05]  /*132a0*/  @!P1 BRA `(.L_x_397) ;  /* 0x0000000000049947 */ /* 0x000fea0003800000 */
[----:B------:R3:W5:Y:S02]  /*132b0*/  LDG.E.LTC128B R15, desc[UR20][R6.64+0x1e4] ;  /* 0x0001e414060f7981 */ /* 0x000764000c1e1920 */
.L_x_397:
[----:B------:R-:W-:Y:S05]  /*132c0*/  BSYNC B0 ;  /* 0x0000000000007941 */ /* 0x000fea0003800000 */
.L_x_396:
[----:B0----5:R-:W-:Y:S01]  /*132d0*/  LOP3.LUT R4, R15, 0xffffe000, RZ, 0xc0, !PT ;  /* 0xffffe0000f047812 */ /* 0x021fe200078ec0ff */
[----:B------:R-:W-:Y:S01]  /*132e0*/  IMAD R5, R12, UR16, RZ ;  /* 0x000000100c057c24 */ /* 0x000fe2000f8e02ff */
[----:B------:R-:W-:Y:S01]  /*132f0*/  ISETP.GT.AND P0, PT, R14, 0xc0, PT ;  /* 0x000000c00e00780c */ /* 0x000fe20003f04270 */
[----:B-1234-:R-:W-:-:S04]  /*13300*/  IMAD.WIDE.U32 R6, R8, UR16, R10 ;  /* 0x0000001008067c25 */ /* 0x01efc8000f8e000a */
        /* <DEDUP_REMOVED lines=10> */
[----:B------:R-:W-:Y:S01]  /*133b0*/  IMAD.U32 R9, RZ, RZ, UR14 ;  /* 0x0000000eff097e24 */ /* 0x000fe2000f8e00ff */
[----:B------:R-:W-:Y:S01]  /*133c0*/  UIMAD UR4, UR15, 0x300, URZ ;  /* 0x000003000f0478a4 */ /* 0x000fe2000f8e023f */
[----:B------:R-:W-:Y:S01]  /*133d0*/  ISETP.GT.AND P3, PT, R0, 0x1, P0 ;  /* 0x000000010000780c */ /* 0x000fe20000764270 */
[----:B------:R-:W-:Y:S01]  /*133e0*/  BSSY B0, `(.L_x_398) ;  /* 0x000000c000007945 */ /* 0x000fe20003800000 */
[----:B------:R-:W-:-:S04]  /*133f0*/  IMAD.WIDE.U32 R2, R9, 0x300, R2 ;  /* 0x0000030009027825 */ /* 0x000fc800078e0002 */
[----:B------:R-:W-:Y:S01]  /*13400*/  IMAD.WIDE.U32 R8, R8, R17, UR12 ;  /* 0x0000000c08087e25 */ /* 0x000fe2000f8e0011 */
[----:B--2---:R-:W-:-:S05]  /*13410*/  LOP3.LUT R6, R15, 0xffffe000, RZ, 0xc0, !PT ;  /* 0xffffe0000f067812 */ /* 0x004fca00078ec0ff */
[----:B------:R-:W-:Y:S01]  /*13420*/  FMUL R7, R6, UR22 ;  /* 0x0000001606077c20 */ /* 0x000fe20008400000 */
[----:B------:R-:W-:-:S03]  /*13430*/  @P2 IMAD.MOV.U32 R6, RZ, RZ, R2 ;  /* 0x000000ffff062224 */ /* 0x000fc600078e0002 */
[----:B------:R-:W-:Y:S01]  /*13440*/  FFMA R21, R24, UR11, R7 ;  /* 0x0000000b18157c23 */ /* 0x000fe20008000007 */
[----:B------:R-:W-:-:S04]  /*13450*/  VIADD R7, R3, UR4 ;  /* 0x0000000403077c36 */ /* 0x000fc80008000000 */
[----:B------:R-:W-:-:S05]  /*13460*/  F2FP.TF32.F32.PACK_B R21, R21 ;  /* 0x00000015ff15723e */ /* 0x000fca00024050ff */
[----:B------:R0:W-:Y:S01]  /*13470*/  @P2 STG.E desc[UR20][R6.64], R21 ;  /* 0x0000001506002986 */ /* 0x0001e2000c101914 */
[----:B------:R-:W-:Y:S05]  /*13480*/  @!P3 BRA `(.L_x_399) ;  /* 0x000000000004b947 */ /* 0x000fea0003800000 */
[----:B------:R1:W5:Y:S02]  /*13490*/  LDG.E.LTC128B R15, desc[UR20][R4.64+0x4] ;  /* 0x00000414040f7981 */ /* 0x000364000c1e1920 */
.L_x_399:
[----:B------:R-:W-:Y:S05]  /*134a0*/  BSYNC B0 ;  /* 0x0000000000007941 */ /* 0x000fea0003800000 */
.L_x_398:
[----:B-----5:R-:W-:Y:S01]  /*134b0*/  LOP3.LUT R12, R15, 0xffffe000, RZ, 0xc0, !PT ;  /* 0xffffe0000f0c7812 */ /* 0x020fe200078ec0ff */
[----:B------:R-:W-:Y:S01]  /*134c0*/  BSSY B0, `(.L_x_400) ;  /* 0x000000f000007945 */ /* 0x000fe20003800000 */
[----:B------:R-:W-:Y:S02]  /*134d0*/  IADD3 R10, P2, R10, R8, RZ ;  /* 0x000000080a0a7210 */ /* 0x000fe40007f5e0ff */
[----:B------:R-:W-:Y:S01]  /*134e0*/  ISETP.GT.AND P1, PT, R14, 0xc8, PT ;  /* 0x000000c80e00780c */ /* 0x000fe20003f24270 */
[----:B------:R-:W-:Y:S01]  /*134f0*/  FMUL R12, R12, UR22 ;  /* 0x000000160c0c7c20 */ /* 0x000fe20008400000 */
[----:B------:R-:W-:Y:S01]  /*13500*/  IADD3.X R9, R11, R13, R9, P2, !PT ;  /* 0x0000000d0b097210 */ /* 0x000fe200017fe409 */
[----:B------:R-:W-:Y:S01]  /*13510*/  @P3 IMAD.MOV.U32 R11, RZ, RZ, R7 ;  /* 0x000000ffff0b3224 */ /* 0x000fe200078e0007 */
[----:B------:R-:W-:Y:S01]  /*13520*/  LEA R8, P2, R10, UR18, 0x2 ;  /* 0x000000120a087c11 */ /* 0x000fe2000f8410ff */
[----:B------:R-:W-:Y:S01]  /*13530*/  FFMA R25, R25, UR11, R12 ;  /* 0x0000000b19197c23 */ /* 0x000fe2000800000c */
[----:B------:R-:W-:-:S02]  /*13540*/  ISETP.GT.AND P4, PT, R0, RZ, P1 ;  /* 0x000000ff0000720c */ /* 0x000fc40000f84270 */
[----:B------:R-:W-:Y:S01]  /*13550*/  LEA.HI.X R9, R10, UR19, R9, 0x2, P2 ;  /* 0x000000130a097c11 */ /* 0x000fe200090f1409 */
[----:B------:R-:W-:Y:S01]  /*13560*/  @P3 IMAD.MOV.U32 R10, RZ, RZ, R2 ;  /* 0x000000ffff0a3224 */ /* 0x000fe200078e0002 */
[----:B------:R-:W-:-:S05]  /*13570*/  F2FP.TF32.F32.PACK_B R25, R25 ;  /* 0x00000019ff19723e */ /* 0x000fca00024050ff */
[----:B------:R2:W-:Y:S04]  /*13580*/  @P3 STG.E desc[UR20][R10.64+0x4], R25 ;  /* 0x000004190a003986 */ /* 0x0005e8000c101914 */
[----:B------:R-:W-:Y:S05]  /*13590*/  @!P4 BRA `(.L_x_401) ;  /* 0x000000000004c947 */ /* 0x000fea0003800000 */
[----:B------:R3:W5:Y:S02]  /*135a0*/  LDG.E.LTC128B R15, desc[UR20][R8.64] ;  /* 0x00000014080f7981 */ /* 0x000764000c1e1920 */
.L_x_401:
[----:B------:R-:W-:Y:S05]  /*135b0*/  BSYNC B0 ;  /* 0x0000000000007941 */ /* 0x000fea0003800000 */
.L_x_400:
[----:B--2--5:R-:W-:Y:S01]  /*135c0*/  LOP3.LUT R10, R15, 0xffffe000, RZ, 0xc0, !PT ;  /* 0xffffe0000f0a7812 */ /* 0x024fe200078ec0ff */
[----:B------:R-:W-:Y:S01]  /*135d0*/  BSSY B0, `(.L_x_402) ;  /* 0x000000a000007945 */ /* 0x000fe20003800000 */
[----:B------:R-:W-:-:S03]  /*135e0*/  ISETP.GT.AND P3, PT, R0, 0x1, P1 ;  /* 0x000000010000780c */ /* 0x000fc60000f64270 */
        /* <DEDUP_REMOVED lines=8> */
.L_x_403:
[----:B------:R-:W-:Y:S05]  /*13670*/  BSYNC B0 ;  /* 0x0000000000007941 */ /* 0x000fea0003800000 */
.L_x_402:
        /* <DEDUP_REMOVED lines=9> */
.L_x_405:
[----:B------:R-:W-:Y:S05]  /*13710*/  BSYNC B0 ;  /* 0x0000000000007941 */ /* 0x000fea0003800000 */
.L_x_404:
[----:B-----5:R-:W-:Y:S01]  /*13720*/  LOP3.LUT R12, R15, 0xffffe000, RZ, 0xc0, !PT ;  /* 0xffffe0000f0c7812 */ /* 0x020fe200078ec0ff */
[----:B------:R-:W-:Y:S01]  /*13730*/  BSSY B0, `(.L_x_406) ;  /* 0x000000a000007945 */ /* 0x000fe20003800000 */
[----:B------:R-:W-:-:S03]  /*13740*/  ISETP.GT.AND P3, PT, R0, 0x9, P0 ;  /* 0x000000090000780c */ /* 0x000fc60000764270 */
[----:B--2---:R-:W-:Y:S01]  /*13750*/  FMUL R13, R12, UR22 ;  /* 0x000000160c0d7c20 */ /* 0x004fe20008400000 */
[----:B------:R-:W-:-:S03]  /*13760*/  @P4 IMAD.MOV.U32 R12, RZ, RZ, R2 ;  /* 0x000000ffff0c4224 */ /* 0x000fc600078e0002 */
[----:B------:R-:W-:Y:S01]  /*13770*/  FFMA R17, R28, UR11, R13 ;  /* 0x0000000b1c117c23 */ /* 0x000fe2000800000d */
[----:B------:R-:W-:-:S04]  /*13780*/  @P4 IMAD.MOV.U32 R13, RZ, RZ, R7 ;  /* 0x000000ffff0d4224 */ /* 0x000fc800078e0007 */
[----:B------:R-:W-:-:S05]  /*13790*/  F2FP.TF32.F32.PACK_B R17, R17 ;  /* 0x00000011ff11723e */ /* 0x000fca00024050ff */
[----:B------:R2:W-:Y:S01]  /*137a0*/  @P4 STG.E desc[UR20][R12.64+0x20], R17 ;  /* 0x000020110c004986 */ /* 0x0005e2000c101914 */
[----:B------:R-:W-:Y:S05]  /*137b0*/  @!P3 BRA `(.L_x_407) ;  /* 0x000000000004b947 */ /* 0x000fea0003800000 */
[----:B------:R0:W5:Y:S02]  /*137c0*/  LDG.E.LTC128B R15, desc[UR20][R4.64+0x24] ;  /* 0x00002414040f7981 */ /* 0x000164000c1e1920 */
.L_x_407:
[----:B------:R-:W-:Y:S05]  /*137d0*/  BSYNC B0 ;  /* 0x0000000000007941 */ /* 0x000fea0003800000 */
.L_x_406:
[----:B--2--5:R-:W-:Y:S01]  /*137e0*/  LOP3.LUT R12, R15, 0xffffe000, RZ, 0xc0, !PT ;  /* 0xffffe0000f0c7812 */ /* 0x024fe200078ec0ff */
[----:B------:R-:W-:Y:S01]  /*137f0*/  @P3 IMAD.MOV.U32 R13, RZ, RZ, R7 ;  /* 0x000000ffff0d3224 */ /* 0x000fe200078e0007 */
[----:B------:R-:W-:Y:S01]  /*13800*/  ISETP.GT.AND P4, PT, R0, 0x8, P1 ;  /* 0x000000080000780c */ /* 0x000fe20000f84270 */
[----:B------:R-:W-:Y:S02]  /*13810*/  BSSY B0, `(.L_x_408) ;  /* 0x0000008000007945 */ /* 0x000fe40003800000 */
[----:B------:R-:W-:-:S04]  /*13820*/  FMUL R12, R12, UR22 ;  /* 0x000000160c0c7c20 */ /* 0x000fc80008400000 */
[----:B------:R-:W-:Y:S01]  /*13830*/  FFMA R29, R29, UR11, R12 ;  /* 0x0000000b1d1d7c23 */ /* 0x000fe2000800000c */
[----:B------:R-:W-:-:S04]  /*13840*/  @P3 MOV R12, R2 ;  /* 0x00000002000c3202 */ /* 0x000fc80000000f00 */
[----:B------:R-:W-:-:S05]  /*13850*/  F2FP.TF32.F32.PACK_B R29, R29 ;  /* 0x0000001dff1d723e */ /* 0x000fca00024050ff */
[----:B------:R2:W-:Y:S01]  /*13860*/  @P3 STG.E desc[UR20][R12.64+0x24], R29 ;  /* 0x0000241d0c003986 */ /* 0x0005e2000c101914 */
[----:B------:R-:W-:Y:S05]  /*13870*/  @!P4 BRA `(.L_x_409) ;  /* 0x000000000004c947 */ /* 0x000fea0003800000 */
[----:B------:R0:W5:Y:S02]  /*13880*/  LDG.E.LTC128B R15, desc[UR20][R8.64+0x20] ;  /* 0x00002014080f7981 */ /* 0x000164000c1e1920 */
.L_x_409:
[----:B------:R-:W-:Y:S05]  /*13890*/  BSYNC B0 ;  /* 0x0000000000007941 */ /* 0x000fea0003800000 */
.L_x_408:
[----:B--2--5:R-:W-:Y:S01]  /*138a0*/  LOP3.LUT R12, R15, 0xffffe000, RZ, 0xc0, !PT ;  /* 0xffffe0000f0c7812 */ /* 0x024fe200078ec0ff */
        /* <DEDUP_REMOVED lines=8> */
.L_x_411:
[----:B------:R-:W-:Y:S05]  /*13930*/  BSYNC B0 ;  /* 0x0000000000007941 */ /* 0x000fea0003800000 */
.L_x_410:
        /* <DEDUP_REMOVED lines=9> */
.L_x_413:
[----:B------:R-:W-:Y:S05]  /*139d0*/  BSYNC B0 ;  /* 0x0000000000007941 */ /* 0x000fea0003800000 */
.L_x_412:
        /* <DEDUP_REMOVED lines=11> */
.L_x_415:
[----:B------:R-:W-:Y:S05]  /*13a90*/  BSYNC B0 ;  /* 0x0000000000007941 */ /* 0x000fea0003800000 */
.L_x_414:
[----:B--2--5:R-:W-:Y:S01]  /*13aa0*/  LOP3.LUT R12, R15, 0xffffe000, RZ, 0xc0, !PT ;  /* 0xffffe0000f0c7812 */ /* 0x024fe200078ec0ff */
[----:B------:R-:W-:Y:S01]  /*13ab0*/  @P3 IMAD.MOV.U32 R13, RZ, RZ, R7 ;  /* 0x000000ffff0d3224 */ /* 0x000fe200078e0007 */
[----:B------:R-:W-:Y:S01]  /*13ac0*/  ISETP.GT.AND P4, PT, R0, 0x10, P1 ;  /* 0x000000100000780c */ /* 0x000fe20000f84270 */
[----:B------:R-:W-:Y:S02]  /*13ad0*/  BSSY B0, `(.L_x_416) ;  /* 0x0000008000007945 */ /* 0x000fe40003800000 */
[----:B------:R-:W-:-:S04]  /*13ae0*/  FMUL R12, R12, UR22 ;  /* 0x000000160c0c7c20 */ /* 0x000fc80008400000 */
[----:B------:R-:W-:Y:S01]  /*13af0*/  FFMA R33, R33, UR11, R12 ;  /* 0x0000000b21217c23 */ /* 0x000fe2000800000c */
[----:B------:R-:W-:-:S04]  /*13b00*/  @P3 IMAD.MOV.U32 R12, RZ, RZ, R2 ;  /* 0x000000ffff0c3224 */ /* 0x000fc800078e0002 */
[----:B------:R-:W-:-:S05]  /*13b10*/  F2FP.TF32.F32.PACK_B R33, R33 ;  /* 0x00000021ff21723e */ /* 0x000fca00024050ff */
[----:B------:R2:W-:Y:S01]  /*13b20*/  @P3 STG.E desc[UR20][R12.64+0x44], R33 ;  /* 0x000044210c003986 */ /* 0x0005e2000c101914 */
[----:B------:R-:W-:Y:S05]  /*13b30*/  @!P4 BRA `(.L_x_417) ;  /* 0x000000000004c947 */ /* 0x000fea0003800000 */
[----:B------:R0:W5:Y:S02]  /*13b40*/  LDG.E.LTC128B R15, desc[UR20][R8.64+0x40] ;  /* 0x00004014080f7981 */ /* 0x000164000c1e1920 */
.L_x_417:
[----:B------:R-:W-:Y:S05]  /*13b50*/  BSYNC B0 ;  /* 0x0000000000007941 */ /* 0x000fea0003800000 */
.L_x_416:
        /* <DEDUP_REMOVED lines=9> */
.L_x_419:
[----:B------:R-:W-:Y:S05]  /*13bf0*/  BSYNC B0 ;  /* 0x0000000000007941 */ /* 0x000fea0003800000 */
.L_x_418:
        /* <DEDUP_REMOVED lines=9> */
.L_x_421:
[----:B------:R-:W-:Y:S05]  /*13c90*/  BSYNC B0 ;  /* 0x0000000000007941 */ /* 0x000fea0003800000 */
.L_x_420:
        /* <DEDUP_REMOVED lines=11> */
.L_x_423:
[----:B------:R-:W-:Y:S05]  /*13d50*/  BSYNC B0 ;  /* 0x0000000000007941 */ /* 0x000fea0003800000 */
.L_x_422:
        /* <DEDUP_REMOVED lines=11> */
.L_x_425:
[----:B------:R-:W-:Y:S05]  /*13e10*/  BSYNC B0 ;  /* 0x0000000000007941 */ /* 0x000fea0003800000 */
.L_x_424:
        /* <DEDUP_REMOVED lines=9> */
.L_x_427:
[----:B------:R-:W-:Y:S05]  /*13eb0*/  BSYNC B0 ;  /* 0x0000000000007941 */ /* 0x000fea0003800000 */
.L_x_426:
        /* <DEDUP_REMOVED lines=9> */
.L_x_429:
[----:B------:R-:W-:Y:S05]  /*13f50*/  BSYNC B0 ;  /* 0x0000000000007941 */ /* 0x000fea0003800000 */
.L_x_428:
[----:B-----5:R-:W-:Y:S01]  /*13f60*/  LOP3.LUT R12, R15, 0xffffe000, RZ, 0xc0, !PT ;  /* 0xffffe0000f0c7812 */ /* 0x020fe200078ec0ff */
[----:B------:R-:W-:Y:S01]  /*13f70*/  BSSY B0, `(.L_x_430) ;  /* 0x000000a000007945 */ /* 0x000fe20003800000 */
[----:B------:R-:W-:-:S03]  /*13f80*/  ISETP.GT.AND P3, PT, R0, 0x21, P0 ;  /* 0x000000210000780c */ /* 0x000fc60000764270 */
[----:B--2---:R-:W-:Y:S01]  /*13f90*/  FMUL R13, R12, UR22 ;  /* 0x000000160c0d7c20 */ /* 0x004fe20008400000 */
[----:B------:R-:W-:-:S03]  /*13fa0*/  @P4 MOV R12, R2 ;  /* 0x00000002000c4202 */ /* 0x000fc60000000f00 */
[----:B------:R-:W-:Y:S01]  /*13fb0*/  FFMA R17, R40, UR11, R13 ;  /* 0x0000000b28117c23 */ /* 0x000fe2000800000d */
[----:B------:R-:W-:-:S04]  /*13fc0*/  @P4 IMAD.MOV.U32 R13, RZ, RZ, R7 ;  /* 0x000000ffff0d4224 */ /* 0x000fc800078e0007 */
[----:B------:R-:W-:-:S05]  /*13fd0*/  F2FP.TF32.F32.PACK_B R17, R17 ;  /* 0x00000011ff11723e */ /* 0x000fca00024050ff */
[----:B------:R2:W-:Y:S01]  /*13fe0*/  @P4 STG.E desc[UR20][R12.64+0x80], R17 ;  /* 0x000080110c004986 */ /* 0x0005e2000c101914 */
[----:B------:R-:W-:Y:S05]  /*13ff0*/  @!P3 BRA `(.L_x_431) ;  /* 0x000000000004b947 */ /* 0x000fea0003800000 */
[----:B------:R0:W5:Y:S02]  /*14000*/  LDG.E.LTC128B R15, desc[UR20][R4.64+0x84] ;  /* 0x00008414040f7981 */ /* 0x000164000c1e1920 */
.L_x_431:
[----:B------:R-:W-:Y:S05]  /*14010*/  BSYNC B0 ;  /* 0x0000000000007941 */ /* 0x000fea0003800000 */
.L_x_430:
        /* <DEDUP_REMOVED lines=11> */
.L_x_433:
[----:B------:R-:W-:Y:S05]  /*140d0*/  BSYNC B0 ;  /* 0x0000000000007941 */ /* 0x000fea0003800000 */
.L_x_432:
        /* <DEDUP_REMOVED lines=9> */
.L_x_435:
[----:B------:R-:W-:Y:S05]  /*14170*/  BSYNC B0 ;  /* 0x0000000000007941 */ /* 0x000fea0003800000 */
.L_x_434:
        /* <DEDUP_REMOVED lines=9> */
.L_x_437:
[----:B------:R-:W-:Y:S05]  /*14210*/  BSYNC B0 ;  /* 0x0000000000007941 */ /* 0x000fea0003800000 */
.L_x_436:
        /* <DEDUP_REMOVED lines=11> */
.L_x_439:
[----:B------:R-:W-:Y:S05]  /*142d0*/  BSYNC B0 ;  /* 0x0000000000007941 */ /* 0x000fea0003800000 */
.L_x_438:
        /* <DEDUP_REMOVED lines=11> */
.L_x_441:
[----:B------:R-:W-:Y:S05]  /*14390*/  BSYNC B0 ;  /* 0x0000000000007941 */ /* 0x000fea0003800000 */
.L_x_440:
        /* <DEDUP_REMOVED lines=9> */
.L_x_443:
[----:B------:R-:W-:Y:S05]  /*14430*/  BSYNC B0 ;  /* 0x0000000000007941 */ /* 0x000fea0003800000 */
.L_x_442:
        /* <DEDUP_REMOVED lines=9> */
.L_x_445:
[----:B------:R-:W-:Y:S05]  /*144d0*/  BSYNC B0 ;  /* 0x0000000000007941 */ /* 0x000fea0003800000 */
.L_x_444:
        /* <DEDUP_REMOVED lines=11> */
.L_x_447:
[----:B------:R-:W-:Y:S05]  /*14590*/  BSYNC B0 ;  /* 0x0000000000007941 */ /* 0x000fea0003800000 */
.L_x_446:
        /* <DEDUP_REMOVED lines=11> */
.L_x_449:
[----:B------:R-:W-:Y:S05]  /*14650*/  BSYNC B0 ;  /* 0x0000000000007941 */ /* 0x000fea0003800000 */
.L_x_448:
[----:B0----5:R-:W-:Y:S01]  /*14660*/  LOP3.LUT R11, R15, 0xffffe000, RZ, 0xc0, !PT ;  /* 0xffffe0000f0b7812 */ /* 0x021fe200078ec0ff */
[----:B------:R-:W-:Y:S01]  /*14670*/  BSSY B0, `(.L_x_450) ;  /* 0x0000009000007945 */ /* 0x000fe20003800000 */
[----:B------:R-:W-:-:S03]  /*14680*/  ISETP.GT.AND P3, PT, R0, 0x31, P1 ;  /* 0x000000310000780c */ /* 0x000fc60000f64270 */
[----:B------:R-:W-:-:S04]  /*14690*/  FMUL R11, R11, UR22 ;  /* 0x000000160b0b7c20 */ /* 0x000fc80008400000 */
[----:B--2---:R-:W-:Y:S01]  /*146a0*/  FFMA R13, R50, UR11, R11 ;  /* 0x0000000b320d7c23 */ /* 0x004fe2000800000b */
[----:B------:R-:W-:-:S04]  /*146b0*/  IADD3.X R11, R7, UR5, RZ, P2, !PT ;  /* 0x00000005070b7c10 */ /* 0x000fc800097fe4ff */
[----:B------:R-:W-:-:S05]  /*146c0*/  F2FP.TF32.F32.PACK_B R13, R13 ;  /* 0x0000000dff0d723e */ /* 0x000fca00024050ff */
[----:B------:R0:W-:Y:S01]  /*146d0*/  @P4 STG.E desc[UR20][R10.64+0xc0], R13 ;  /* 0x0000c00d0a004986 */ /* 0x0001e2000c101914 */
[----:B------:R-:W-:Y:S05]  /*146e0*/  @!P3 BRA `(.L_x_451) ;  /* 0x000000000004b947 */ /* 0x000fea0003800000 */
[----:B------:R2:W5:Y:S02]  /*146f0*/  LDG.E.LTC128B R15, desc[UR20][R8.64+0xc4] ;  /* 0x0000c414080f7981 */ /* 0x000564000c1e1920 */
.L_x_451:
[----:B------:R-:W-:Y:S05]  /*14700*/  BSYNC B0 ;  /* 0x0000000000007941 */ /* 0x000fea0003800000 */
.L_x_450:
[----:B-----5:R-:W-:Y:S01]  /*14710*/  LOP3.LUT R12, R15, 0xffffe000, RZ, 0xc0, !PT ;  /* 0xffffe0000f0c7812 */ /* 0x020fe200078ec0ff */
[----:B0-----:R-:W-:Y:S01]  /*14720*/  @P3 IMAD.MOV.U32 R13, RZ, RZ, R11 ;  /* 0x000000ffff0d3224 */ /* 0x001fe200078e000b */
[----:B------:R-:W-:Y:S01]  /*14730*/  ISETP.GT.AND P2, PT, R0, 0x38, P0 ;  /* 0x000000380000780c */ /* 0x000fe20000744270 */
[----:B------:R-:W-:Y:S02]  /*14740*/  BSSY B0, `(.L_x_452) ;  /* 0x0000008000007945 */ /* 0x000fe40003800000 */
[----:B------:R-:W-:-:S04]  /*14750*/  FMUL R12, R12, UR22 ;  /* 0x000000160c0c7c20 */ /* 0x000fc80008400000 */
[----:B------:R-:W-:Y:S01]  /*14760*/  FFMA R51, R51, UR11, R12 ;  /* 0x0000000b33337c23 */ /* 0x000fe2000800000c */
[----:B------:R-:W-:-:S04]  /*14770*/  VIADD R12, R2, UR8 ;  /* 0x00000008020c7c36 */ /* 0x000fc80008000000 */
[----:B------:R-:W-:-:S05]  /*14780*/  F2FP.TF32.F32.PACK_B R51, R51 ;  /* 0x00000033ff33723e */ /* 0x000fca00024050ff */
[----:B------:R0:W-:Y:S01]  /*14790*/  @P3 STG.E desc[UR20][R12.64+0xc4], R51 ;  /* 0x0000c4330c003986 */ /* 0x0001e2000c101914 */
[----:B------:R-:W-:Y:S05]  /*147a0*/  @!P2 BRA `(.L_x_453) ;  /* 0x000000000004a947 */ /* 0x000fea0003800000 */
[----:B------:R0:W5:Y:S02]  /*147b0*/  LDG.E.LTC128B R15, desc[UR20][R4.64+0xe0] ;  /* 0x0000e014040f7981 */ /* 0x000164000c1e1920 */
.L_x_453:
[----:B------:R-:W-:Y:S05]  /*147c0*/  BSYNC B0 ;  /* 0x0000000000007941 */ /* 0x000fea0003800000 */
.L_x_452:
[----:B0----5:R-:W-:Y:S01]  /*147d0*/  LOP3.LUT R12, R15, 0xffffe000, RZ, 0xc0, !PT ;  /* 0xffffe0000f0c7812 */ /* 0x021fe200078ec0ff */
[----:B------:R-:W-:Y:S01]  /*147e0*/  BSSY B0, `(.L_x_454) ;  /* 0x000000a000007945 */ /* 0x000fe20003800000 */
[----:B------:R-:W-:-:S03]  /*147f0*/  ISETP.GT.AND P3, PT, R0, 0x39, P0 ;  /* 0x000000390000780c */ /* 0x000fc60000764270 */
[----:B------:R-:W-:Y:S01]  /*14800*/  FMUL R13, R12, UR22 ;  /* 0x000000160c0d7c20 */ /* 0x000fe20008400000 */
[----:B------:R-:W-:-:S03]  /*14810*/  @P2 IMAD.MOV.U32 R12, RZ, RZ, R2 ;  /* 0x000000ffff0c2224 */ /* 0x000fc600078e0002 */
[----:B------:R-:W-:Y:S01]  /*14820*/  FFMA R17, R52, UR11, R13 ;  /* 0x0000000b34117c23 */ /* 0x000fe2000800000d */
[----:B------:R-:W-:-:S04]  /*14830*/  @P2 IMAD.MOV.U32 R13, RZ, RZ, R7 ;  /* 0x000000ffff0d2224 */ /* 0x000fc800078e0007 */
[----:B------:R-:W-:-:S05]  /*14840*/  F2FP.TF32.F32.PACK_B R17, R17 ;  /* 0x00000011ff11723e */ /* 0x000fca00024050ff */
[----:B------:R0:W-:Y:S01]  /*14850*/  @P2 STG.E desc[UR20][R12.64+0xe0], R17 ;  /* 0x0000e0110c002986 */ /* 0x0001e2000c101914 */
[----:B------:R-:W-:Y:S05]  /*14860*/  @!P3 BRA `(.L_x_455) ;  /* 0x000000000004b947 */ /* 0x000fea0003800000 */
[----:B------:R0:W5:Y:S02]  /*14870*/  LDG.E.LTC128B R15, desc[UR20][R4.64+0xe4] ;  /* 0x0000e414040f7981 */ /* 0x000164000c1e1920 */
.L_x_455:
[----:B------:R-:W-:Y:S05]  /*14880*/  BSYNC B0 ;  /* 0x0000000000007941 */ /* 0x000fea0003800000 */
.L_x_454:
[----:B0----5:R-:W-:Y:S01]  /*14890*/  LOP3.LUT R12, R15, 0xffffe000, RZ, 0xc0, !PT ;  /* 0xffffe0000f0c7812 */ /* 0x021fe200078ec0ff */
        /* <DEDUP_REMOVED lines=10> */
.L_x_457:
[----:B------:R-:W-:Y:S05]  /*14940*/  BSYNC B0 ;  /* 0x0000000000007941 */ /* 0x000fea0003800000 */
.L_x_456:
[----:B0----5:R-:W-:Y:S01]  /*14950*/  LOP3.LUT R12, R15, 0xffffe000, RZ, 0xc0, !PT ;  /* 0xffffe0000f0c7812 */ /* 0x021fe200078ec0ff */
[----:B------:R-:W-:Y:S01]  /*14960*/  BSSY B0, `(.L_x_458) ;  /* 0x000000a000007945 */ /* 0x000fe20003800000 */
[----:B------:R-:W-:-:S03]  /*14970*/  ISETP.GT.AND P3, PT, R0, 0x39, P1 ;  /* 0x000000390000780c */ /* 0x000fc60000f64270 */
[----:B------:R-:W-:Y:S01]  /*14980*/  FMUL R13, R12, UR22 ;  /* 0x000000160c0d7c20 */ /* 0x000fe20008400000 */
[----:B------:R-:W-:-:S03]  /*14990*/  VIADD R12, R2, UR8 ;  /* 0x00000008020c7c36 */ /* 0x000fc60008000000 */
[----:B------:R-:W-:Y:S01]  /*149a0*/  FFMA R17, R54, UR11, R13 ;  /* 0x0000000b36117c23 */ /* 0x000fe2000800000d */
[----:B------:R-:W-:-:S04]  /*149b0*/  @P2 IMAD.MOV.U32 R13, RZ, RZ, R11 ;  /* 0x000000ffff0d2224 */ /* 0x000fc800078e000b */
[----:B------:R-:W-:-:S05]  /*149c0*/  F2FP.TF32.F32.PACK_B R17, R17 ;  /* 0x00000011ff11723e */ /* 0x000fca00024050ff */
[----:B------:R0:W-:Y:S01]  /*149d0*/  @P2 STG.E desc[UR20][R12.64+0xe0], R17 ;  /* 0x0000e0110c002986 */ /* 0x0001e2000c101914 */
[----:B------:R-:W-:Y:S05]  /*149e0*/  @!P3 BRA `(.L_x_459) ;  /* 0x000000000004b947 */ /* 0x000fea0003800000 */
[----:B------:R0:W5:Y:S02]  /*149f0*/  LDG.E.LTC128B R15, desc[UR20][R8.64+0xe4] ;  /* 0x0000e414080f7981 */ /* 0x000164000c1e1920 */
.L_x_459:
[----:B------:R-:W-:Y:S05]  /*14a00*/  BSYNC B0 ;  /* 0x0000000000007941 */ /* 0x000fea0003800000 */
.L_x_458:
[----:B0----5:R-:W-:Y:S01]  /*14a10*/  LOP3.LUT R12, R15, 0xffffe000, RZ, 0xc0, !PT ;  /* 0xffffe0000f0c7812 */ /* 0x021fe200078ec0ff */
[----:B------:R-:W-:Y:S01]  /*14a20*/  @P3 IMAD.MOV.U32 R13, RZ, RZ, R11 ;  /* 0x000000ffff0d3224 */ /* 0x000fe200078e000b */
[----:B------:R-:W-:Y:S01]  /*14a30*/  ISETP.GT.AND P2, PT, R0, 0x40, P0 ;  /* 0x000000400000780c */ /* 0x000fe20000744270 */
[----:B------:R-:W-:Y:S02]  /*14a40*/  BSSY B0, `(.L_x_460) ;  /* 0x0000008000007945 */ /* 0x000fe40003800000 */
[----:B------:R-:W-:-:S04]  /*14a50*/  FMUL R12, R12, UR22 ;  /* 0x000000160c0c7c20 */ /* 0x000fc80008400000 */
[----:B------:R-:W-:Y:S01]  /*14a60*/  FFMA R55, R55, UR11, R12 ;  /* 0x0000000b37377c23 */ /* 0x000fe2000800000c */
[----:B------:R-:W-:-:S04]  /*14a70*/  IADD3 R12, R2, UR8, RZ ;  /* 0x00000008020c7c10 */ /* 0x000fc8000fffe0ff */
[----:B------:R-:W-:-:S05]  /*14a80*/  F2FP.TF32.F32.PACK_B R55, R55 ;  /* 0x00000037ff37723e */ /* 0x000fca00024050ff */
[----:B------:R0:W-:Y:S01]  /*14a90*/  @P3 STG.E desc[UR20][R12.64+0xe4], R55 ;  /* 0x0000e4370c003986 */ /* 0x0001e2000c101914 */
[----:B------:R-:W-:Y:S05]  /*14aa0*/  @!P2 BRA `(.L_x_461) ;  /* 0x000000000004a947 */ /* 0x000fea0003800000 */
[----:B------:R0:W5:Y:S02]  /*14ab0*/  LDG.E.LTC128B R15, desc[UR20][R4.64+0x100] ;  /* 0x00010014040f7981 */ /* 0x000164000c1e1920 */
.L_x_461:
[----:B------:R-:W-:Y:S05]  /*14ac0*/  BSYNC B0 ;  /* 0x0000000000007941 */ /* 0x000fea0003800000 */
.L_x_460:
        /* <DEDUP_REMOVED lines=11> */
.L_x_463:
[----:B------:R-:W-:Y:S05]  /*14b80*/  BSYNC B0 ;  /* 0x0000000000007941 */ /* 0x000fea0003800000 */
.L_x_462:
        /* <DEDUP_REMOVED lines=11> */
.L_x_465:
[----:B------:R-:W-:Y:S05]  /*14c40*/  BSYNC B0 ;  /* 0x0000000000007941 */ /* 0x000fea0003800000 */
.L_x_464:
        /* <DEDUP_REMOVED lines=11> */
.L_x_467:
[----:B------:R-:W-:Y:S05]  /*14d00*/  BSYNC B0 ;  /* 0x0000000000007941 */ /* 0x000fea0003800000 */
.L_x_466:
[----:B0----5:R-:W-:Y:S01]  /*14d10*/  LOP3.LUT R12, R15, 0xffffe000, RZ, 0xc0, !PT ;  /* 0xffffe0000f0c7812 */ /* 0x021fe200078ec0ff */
[----:B------:R-:W-:Y:S01]  /*14d20*/  @P3 IMAD.MOV.U32 R13, RZ, RZ, R11 ;  /* 0x000000ffff0d3224 */ /* 0x000fe200078e000b */
        /* <DEDUP_REMOVED lines=9> */
.L_x_469:
[----:B------:R-:W-:Y:S05]  /*14dc0*/  BSYNC B0 ;  /* 0x0000000000007941 */ /* 0x000fea0003800000 */
.L_x_468:
[----:B0----5:R-:W-:Y:S01]  /*14dd0*/  LOP3.LUT R12, R15, 0xffffe000, RZ, 0xc0, !PT ;  /* 0xffffe0000f0c7812 */ /* 0x021fe200078ec0ff */
[----:B------:R-:W-:Y:S01]  /*14de0*/  BSSY B0, `(.L_x_470) ;  /* 0x000000a000007945 */ /* 0x000fe20003800000 */
[----:B------:R-:W-:-:S03]  /*14df0*/  ISETP.GT.AND P3, PT, R0, 0x49, P0 ;  /* 0x000000490000780c */ /* 0x000fc60000764270 */
[----:B------:R-:W-:Y:S01]  /*14e00*/  FMUL R13, R12, UR22 ;  /* 0x000000160c0d7c20 */ /* 0x000fe20008400000 */
[----:B------:R-:W-:-:S03]  /*14e10*/  @P2 MOV R12, R2 ;  /* 0x00000002000c2202 */ /* 0x000fc60000000f00 */
[----:B------:R-:W-:Y:S01]  /*14e20*/  FFMA R17, R60, UR11, R13 ;  /* 0x0000000b3c117c23 */ /* 0x000fe2000800000d */
[----:B------:R-:W-:-:S04]  /*14e30*/  @P2 IMAD.MOV.U32 R13, RZ, RZ, R7 ;  /* 0x000000ffff0d2224 */ /* 0x000fc800078e0007 */
[----:B------:R-:W-:-:S05]  /*14e40*/  F2FP.TF32.F32.PACK_B R17, R17 ;  /* 0x00000011ff11723e */ /* 0x000fca00024050ff */
[----:B------:R0:W-:Y:S01]  /*14e50*/  @P2 STG.E desc[UR20][R12.64+0x120], R17 ;  /* 0x000120110c002986 */ /* 0x0001e2000c101914 */
[----:B------:R-:W-:Y:S05]  /*14e60*/  @!P3 BRA `(.L_x_471) ;  /* 0x000000000004b947 */ /* 0x000fea0003800000 */
[----:B------:R0:W5:Y:S02]  /*14e70*/  LDG.E.LTC128B R15, desc[UR20][R4.64+0x124] ;  /* 0x00012414040f7981 */ /* 0x000164000c1e1920 */
.L_x_471:
[----:B------:R-:W-:Y:S05]  /*14e80*/  BSYNC B0 ;  /* 0x0000000000007941 */ /* 0x000fea0003800000 */
.L_x_470:
        /* <DEDUP_REMOVED lines=11> */
.L_x_473:
[----:B------:R-:W-:Y:S05]  /*14f40*/  BSYNC B0 ;  /* 0x0000000000007941 */ /* 0x000fea0003800000 */
.L_x_472:
        /* <DEDUP_REMOVED lines=11> */
.L_x_475:
[----:B------:R-:W-:Y:S05]  /*15000*/  BSYNC B0 ;  /* 0x0000000000007941 */ /* 0x000fea0003800000 */
.L_x_474:
        /* <DEDUP_REMOVED lines=11> */
.L_x_477:
[----:B------:R-:W-:Y:S05]  /*150c0*/  BSYNC B0 ;  /* 0x0000000000007941 */ /* 0x000fea0003800000 */
.L_x_476:
        /* <DEDUP_REMOVED lines=11> */
.L_x_479:
[----:B------:R-:W-:Y:S05]  /*15180*/  BSYNC B0 ;  /* 0x0000000000007941 */ /* 0x000fea0003800000 */
.L_x_478:
[----:B0----5:R-:W-:Y:S01]  /*15190*/  LOP3.LUT R12, R15, 0xffffe000, RZ, 0xc0, !PT ;  /* 0xffffe0000f0c7812 */ /* 0x021fe200078ec0ff */
        /* <DEDUP_REMOVED lines=10> */
.L_x_481:
[----:B------:R-:W-:Y:S05]  /*15240*/  BSYNC B0 ;  /* 0x0000000000007941 */ /* 0x000fea0003800000 */
.L_x_480:
        /* <DEDUP_REMOVED lines=11> */
.L_x_483:
[----:B------:R-:W-:Y:S05]  /*15300*/  BSYNC B0 ;  /* 0x0000000000007941 */ /* 0x000fea0003800000 */
.L_x_482:
        /* <DEDUP_REMOVED lines=11> */
.L_x_485:
[----:B------:R-:W-:Y:S05]  /*153c0*/  BSYNC B0 ;  /* 0x0000000000007941 */ /* 0x000fea0003800000 */
.L_x_484:
        /* <DEDUP_REMOVED lines=11> */
.L_x_487:
[----:B------:R-:W-:Y:S05]  /*15480*/  BSYNC B0 ;  /* 0x0000000000007941 */ /* 0x000fea0003800000 */
.L_x_486:
        /* <DEDUP_REMOVED lines=11> */
.L_x_489:
[----:B------:R-:W-:Y:S05]  /*15540*/  BSYNC B0 ;  /* 0x0000000000007941 */ /* 0x000fea0003800000 */
.L_x_488:
[----:B0----5:R-:W-:Y:S01]  /*15550*/  LOP3.LUT R12, R15, 0xffffe000, RZ, 0xc0, !PT ;  /* 0xffffe0000f0c7812 */ /* 0x021fe200078ec0ff */
[----:B------:R-:W-:Y:S01]  /*15560*/  BSSY B0, `(.L_x_490) ;  /* 0x000000a000007945 */ /* 0x000fe20003800000 */
[----:B------:R-:W-:-:S03]  /*15570*/  ISETP.GT.AND P3, PT, R0, 0x59, P1 ;  /* 0x000000590000780c */ /* 0x000fc60000f64270 */
[----:B------:R-:W-:Y:S01]  /*15580*/  FMUL R13, R12, UR22 ;  /* 0x000000160c0d7c20 */ /* 0x000fe20008400000 */
[----:B------:R-:W-:-:S03]  /*15590*/  IADD3 R12, R2, UR8, RZ ;  /* 0x00000008020c7c10 */ /* 0x000fc6000fffe0ff */
[----:B------:R-:W-:Y:S01]  /*155a0*/  FFMA R17, R70, UR11, R13 ;  /* 0x0000000b46117c23 */ /* 0x000fe2000800000d */
[----:B------:R-:W-:-:S04]  /*155b0*/  @P2 IMAD.MOV.U32 R13, RZ, RZ, R11 ;  /* 0x000000ffff0d2224 */ /* 0x000fc800078e000b */
[----:B------:R-:W-:-:S05]  /*155c0*/  F2FP.TF32.F32.PACK_B R17, R17 ;  /* 0x00000011ff11723e */ /* 0x000fca00024050ff */
[----:B------:R0:W-:Y:S01]  /*155d0*/  @P2 STG.E desc[UR20][R12.64+0x160], R17 ;  /* 0x000160110c002986 */ /* 0x0001e2000c101914 */
[----:B------:R-:W-:Y:S05]  /*155e0*/  @!P3 BRA `(.L_x_491) ;  /* 0x000000000004b947 */ /* 0x000fea0003800000 */
[----:B------:R0:W5:Y:S02]  /*155f0*/  LDG.E.LTC128B R15, desc[UR20][R8.64+0x164] ;  /* 0x00016414080f7981 */ /* 0x000164000c1e1920 */
.L_x_491:
[----:B------:R-:W-:Y:S05]  /*15600*/  BSYNC B0 ;  /* 0x0000000000007941 */ /* 0x000fea0003800000 */
.L_x_490:
        /* <DEDUP_REMOVED lines=11> */
.L_x_493:
[----:B------:R-:W-:Y:S05]  /*156c0*/  BSYNC B0 ;  /* 0x0000000000007941 */ /* 0x000fea0003800000 */
.L_x_492:
        /* <DEDUP_REMOVED lines=11> */
.L_x_495:
[----:B------:R-:W-:Y:S05]  /*15780*/  BSYNC B0 ;  /* 0x0000000000007941 */ /* 0x000fea0003800000 */
.L_x_494:
        /* <DEDUP_REMOVED lines=11> */
.L_x_497:
[----:B------:R-:W-:Y:S05]  /*15840*/  BSYNC B0 ;  /* 0x0000000000007941 */ /* 0x000fea0003800000 */
.L_x_496:
        /* <DEDUP_REMOVED lines=11> */
.L_x_499:
[----:B------:R-:W-:Y:S05]  /*15900*/  BSYNC B0 ;  /* 0x0000000000007941 */ /* 0x000fea0003800000 */
.L_x_498:
        /* <DEDUP_REMOVED lines=11> */
.L_x_501:
[----:B------:R-:W-:Y:S05]  /*159c0*/  BSYNC B0 ;  /* 0x0000000000007941 */ /* 0x000fea0003800000 */
.L_x_500:
        /* <DEDUP_REMOVED lines=11> */
.L_x_503:
[----:B------:R-:W-:Y:S05]  /*15a80*/  BSYNC B0 ;  /* 0x0000000000007941 */ /* 0x000fea0003800000 */
.L_x_502:
        /* <DEDUP_REMOVED lines=11> */
.L_x_505:
[----:B------:R-:W-:Y:S05]  /*15b40*/  BSYNC B0 ;  /* 0x0000000000007941 */ /* 0x000fea0003800000 */
.L_x_504:
        /* <DEDUP_REMOVED lines=11> */
.L_x_507:
[----:B------:R-:W-:Y:S05]  /*15c00*/  BSYNC B0 ;  /* 0x0000000000007941 */ /* 0x000fea0003800000 */
.L_x_506:
        /* <DEDUP_REMOVED lines=11> */
.L_x_509:
[----:B------:R-:W-:Y:S05]  /*15cc0*/  BSYNC B0 ;  /* 0x0000000000007941 */ /* 0x000fea0003800000 */
.L_x_508:
        /* <DEDUP_REMOVED lines=11> */
.L_x_511:
[----:B------:R-:W-:Y:S05]  /*15d80*/  BSYNC B0 ;  /* 0x0000000000007941 */ /* 0x000fea0003800000 */
.L_x_510:
        /* <DEDUP_REMOVED lines=11> */
.L_x_513:
[----:B------:R-:W-:Y:S05]  /*15e40*/  BSYNC B0 ;  /* 0x0000000000007941 */ /* 0x000fea0003800000 */
.L_x_512:
        /* <DEDUP_REMOVED lines=11> */
.L_x_515:
[----:B------:R-:W-:Y:S05]  /*15f00*/  BSYNC B0 ;  /* 0x0000000000007941 */ /* 0x000fea0003800000 */
.L_x_514:
        /* <DEDUP_REMOVED lines=11> */
.L_x_517:
[----:B------:R-:W-:Y:S05]  /*15fc0*/  BSYNC B0 ;  /* 0x0000000000007941 */ /* 0x000fea0003800000 */
.L_x_516:
        /* <DEDUP_REMOVED lines=11> */
.L_x_519:
[----:B------:R-:W-:Y:S05]  /*16080*/  BSYNC B0 ;  /* 0x0000000000007941 */ /* 0x000fea0003800000 */
.L_x_518:
[----:B01---5:R-:W-:Y:S01]  /*16090*/  LOP3.LUT R4, R15, 0xffffe000, RZ, 0xc0, !PT ;  /* 0xffffe0000f047812 */ /* 0x023fe200078ec0ff */
[----:B------:R-:W-:Y:S01]  /*160a0*/  BSSY B0, `(.L_x_520) ;  /* 0x0000009000007945 */ /* 0x000fe20003800000 */
[----:B------:R-:W-:Y:S02]  /*160b0*/  @P0 MOV R6, R2 ;  /* 0x0000000200060202 */ /* 0x000fe40000000f00 */
[----:B------:R-:W-:Y:S01]  /*160c0*/  ISETP.GT.AND P2, PT, R0, 0x78, P1 ;  /* 0x000000780000780c */ /* 0x000fe20000f44270 */
[----:B------:R-:W-:-:S04]  /*160d0*/  FMUL R4, R4, UR22 ;  /* 0x0000001604047c20 */ /* 0x000fc80008400000 */
[----:B------:R-:W-:-:S05]  /*160e0*/  FFMA R85, R85, UR11, R4 ;  /* 0x0000000b55557c23 */ /* 0x000fca0008000004 */
[----:B------:R-:W-:-:S05]  /*160f0*/  F2FP.TF32.F32.PACK_B R85, R85 ;  /* 0x00000055ff55723e */ /* 0x000fca00024050ff */
[----:B------:R0:W-:Y:S01]  /*16100*/  @P0 STG.E desc[UR20][R6.64+0x1e4], R85 ;  /* 0x0001e45506000986 */ /* 0x0001e2000c101914 */
[----:B------:R-:W-:Y:S05]  /*16110*/  @!P2 BRA `(.L_x_521) ;  /* 0x000000000004a947 */ /* 0x000fea0003800000 */
[----:B------:R1:W5:Y:S02]  /*16120*/  LDG.E.LTC128B R15, desc[UR20][R8.64+0x1e0] ;  /* 0x0001e014080f7981 */ /* 0x000364000c1e1920 */
.L_x_521:
[----:B------:R-:W-:Y:S05]  /*16130*/  BSYNC B0 ;  /* 0x0000000000007941 */ /* 0x000fea0003800000 */
.L_x_520:
[----:B-----5:R-:W-:Y:S01]  /*16140*/  LOP3.LUT R4, R15, 0xffffe000, RZ, 0xc0, !PT ;  /* 0xffffe0000f047812 */ /* 0x020fe200078ec0ff */
[----:B------:R-:W-:Y:S01]  /*16150*/  BSSY B0, `(.L_x_522) ;  /* 0x000000a000007945 */ /* 0x000fe20003800000 */
[----:B------:R-:W-:-:S03]  /*16160*/  ISETP.GT.AND P1, PT, R0, 0x79, P1 ;  /* 0x000000790000780c */ /* 0x000fc60000f24270 */
[----:B------:R-:W-:Y:S01]  /*16170*/  FMUL R5, R4, UR22 ;  /* 0x0000001604057c20 */ /* 0x000fe20008400000 */
[----:B------:R-:W-:-:S03]  /*16180*/  VIADD R4, R2, UR8 ;  /* 0x0000000802047c36 */ /* 0x000fc60008000000 */
[----:B0-----:R-:W-:Y:S01]  /*16190*/  FFMA R7, R86, UR11, R5 ;  /* 0x0000000b56077c23 */ /* 0x001fe20008000005 */
[----:B------:R-:W-:-:S04]  /*161a0*/  @P2 IMAD.MOV.U32 R5, RZ, RZ, R11 ;  /* 0x000000ffff052224 */ /* 0x000fc800078e000b */
[----:B------:R-:W-:-:S05]  /*161b0*/  F2FP.TF32.F32.PACK_B R7, R7 ;  /* 0x00000007ff07723e */ /* 0x000fca00024050ff */
[----:B------:R0:W-:Y:S01]  /*161c0*/  @P2 STG.E desc[UR20][R4.64+0x1e0], R7 ;  /* 0x0001e00704002986 */ /* 0x0001e2000c101914 */
[----:B------:R-:W-:Y:S05]  /*161d0*/  @!P1 BRA `(.L_x_523) ;  /* 0x0000000000049947 */ /* 0x000fea0003800000 */
[----:B------:R0:W5:Y:S02]  /*161e0*/  LDG.E.LTC128B R15, desc[UR20][R8.64+0x1e4] ;  /* 0x0001e414080f7981 */ /* 0x000164000c1e1920 */
.L_x_523:
[----:B------:R-:W-:Y:S05]  /*161f0*/  BSYNC B0 ;  /* 0x0000000000007941 */ /* 0x000fea0003800000 */
.L_x_522:
[----:B-----5:R-:W-:Y:S01]  /*16200*/  LOP3.LUT R15, R15, 0xffffe000, RZ, 0xc0, !PT ;  /* 0xffffe0000f0f7812 */ /* 0x020fe200078ec0ff */
[----:B------:R-:W-:-:S04]  /*16210*/  VIADD R2, R2, UR8 ;  /* 0x0000000802027c36 */ /* 0x000fc80008000000 */
[----:B------:R-:W-:-:S04]  /*16220*/  FMUL R0, R15, UR22 ;  /* 0x000000160f007c20 */ /* 0x000fc80008400000 */
[----:B------:R-:W-:Y:S01]  /*16230*/  FFMA R0, R87, UR11, R0 ;  /* 0x0000000b57007c23 */ /* 0x000fe20008000000 */
[----:B------:R-:W-:Y:S06]  /*16240*/  @!P1 EXIT ;  /* 0x000000000000994d */ /* 0x000fec0003800000 */
[----:B0-----:R-:W-:Y:S01]  /*16250*/  F2FP.TF32.F32.PACK_B R5, R0 ;  /* 0x00000000ff05723e */ /* 0x001fe200024050ff */
[----:B------:R-:W-:-:S05]  /*16260*/  IMAD.MOV.U32 R3, RZ, RZ, R11 ;  /* 0x000000ffff037224 */ /* 0x000fca00078e000b */
[----:B------:R-:W-:Y:S01]  /*16270*/  STG.E desc[UR20][R2.64+0x1e4], R5 ;  /* 0x0001e40502007986 */ /* 0x000fe2000c101914 */
[----:B------:R-:W-:Y:S05]  /*16280*/  EXIT ;  /* 0x000000000000794d */ /* 0x000fea0003800000 */
.L_x_21:
[----:B------:R-:W2:Y:S01]  /*16290*/  LDL.LU R6, [R1+0x8] ;  /* 0x0000080001067983 */ /* 0x000ea20000300800 */
[----:B------:R-:W-:-:S03]  /*162a0*/  ULDC.64 UR6, c[0x0][0x5c8] ;  /* 0x0001720000067ab9 */ /* 0x000fc60000000a00 */
[----:B------:R-:W3:Y:S04]  /*162b0*/  LDL.LU R7, [R1+0x14] ;  /* 0x0000140001077983 */ /* 0x000ee80000300800 */
[----:B------:R-:W4:Y:S04]  /*162c0*/  LDL.LU R9, [R1+0x30] ;  /* 0x0000300001097983 */ /* 0x000f280000300800 */
[----:B------:R-:W5:Y:S04]  /*162d0*/  LDL.LU R252, [R1+0x34] ;  /* 0x0000340001fc7983 */ /* 0x000f680000300800 */
        /* <DEDUP_REMOVED lines=41> */
[----:B------:R-:W5:Y:S01]  /*16570*/  LDL.LU R218, [R1+0xdc] ;  /* 0x0000dc0001da7983 */ /* 0x000f620000300800 */
[----:B------:R-:W-:-:S03]  /*16580*/  LEA R2, P2, R4, UR6, 0x2 ;  /* 0x0000000604027c11 */ /* 0x000fc6000f8410ff */
[----:B------:R-:W5:Y:S04]  /*16590*/  LDL.LU R216, [R1+0xe0] ;  /* 0x0000e00001d87983 */ /* 0x000f680000300800 */
[----:B------:R-:W5:Y:S04]  /*165a0*/  LDL.LU R22, [R1+0xe4] ;  /* 0x0000e40001167983 */ /* 0x000f680000300800 */
[----:B------:R-:W5:Y:S04]  /*165b0*/  LDL.LU R20, [R1+0xe8] ;  /* 0x0000e80001147983 */ /* 0x000f680000300800 */
[----:B------:R-:W5:Y:S01]  /*165c0*/  LDL.LU R18, [R1+0xec] ;  /* 0x0000ec0001127983 */ /* 0x000f620000300800 */
[----:B------:R-:W-:-:S03]  /*165d0*/  LEA.HI.X R3, R4, UR7, R3, 0x2, P2 ;  /* 0x0000000704037c11 */ /* 0x000fc600090f1403 */
[----:B------:R-:W5:Y:S04]  /*165e0*/  LDL.LU R16, [R1+0xf0] ;  /* 0x0000f00001107983 */ /* 0x000f680000300800 */
[----:B------:R-:W5:Y:S04]  /*165f0*/  LDL.LU R12, [R1+0xf4] ;  /* 0x0000f400010c7983 */ /* 0x000f680000300800 */
[----:B------:R-:W5:Y:S04]  /*16600*/  LDL.LU R10, [R1+0xf8] ;  /* 0x0000f800010a7983 */ /* 0x000f680000300800 */
[----:B------:R-:W5:Y:S04]  /*16610*/  LDL.LU R8, [R1+0xfc] ;  /* 0x0000fc0001087983 */ /* 0x000f680000300800 */
[----:B------:R-:W3:Y:S04]  /*16620*/  LDL.LU R4, [R1+0x4] ;  /* 0x0000040001047983 */ /* 0x000ee80000300800 */
[----:B------:R-:W4:Y:S01]  /*16630*/  LDL.LU R5, [R1] ;  /* 0x0000000001057983 */ /* 0x000f220000300800 */
[----:B------:R-:W-:Y:S01]  /*16640*/  ISETP.GT.AND P2, PT, R0, 0x1, P1 ;  /* 0x000000010000780c */ /* 0x000fe20000f44270 */
[----:B------:R-:W-:-:S02]  /*16650*/  USHF.L.U32 UR9, UR4, 0x2, URZ ;  /* 0x0000000204097899 */ /* 0x000fc4000800063f */
[----:B------:R-:W-:Y:S01]  /*16660*/  USHF.L.U64.HI UR8, UR4, 0x2, UR5 ;  /* 0x0000000204087899 */ /* 0x000fe20008010205 */
[----:B--2---:R-:W-:-:S05]  /*16670*/  FMUL R6, R6, UR11 ;  /* 0x0000000b06067c20 */ /* 0x004fca0008400000 */
[----:B------:R-:W-:Y:S01]  /*16680*/  F2FP.TF32.F32.PACK_B R6, R6 ;  /* 0x00000006ff06723e */ /* 0x000fe200024050ff */
[----:B---3--:R-:W-:-:S05]  /*16690*/  FMUL R4, R4, UR11 ;  /* 0x0000000b04047c20 */ /* 0x008fca0008400000 */
[----:B------:R-:W-:-:S05]  /*166a0*/  F2FP.TF32.F32.PACK_B R4, R4 ;  /* 0x00000004ff04723e */ /* 0x000fca00024050ff */
[----:B------:R4:W-:Y:S02]  /*166b0*/  @P2 STG.E desc[UR20][R2.64+0x4], R4 ;  /* 0x0000040402002986 */ /* 0x0009e4000c101914 */
[----:B----4-:R-:W-:-:S05]  /*166c0*/  FMUL R4, R5, UR11 ;  /* 0x0000000b05047c20 */ /* 0x010fca0008400000 */
[----:B------:R-:W-:-:S05]  /*166d0*/  F2FP.TF32.F32.PACK_B R4, R4 ;  /* 0x00000004ff04723e */ /* 0x000fca00024050ff */
[----:B------:R1:W-:Y:S01]  /*166e0*/  @P0 STG.E desc[UR20][R2.64], R4 ;  /* 0x0000000402000986 */ /* 0x0003e2000c101914 */
[----:B------:R-:W-:-:S04]  /*166f0*/  ISETP.GT.AND P0, PT, R14, 0x8, PT ;  /* 0x000000080e00780c */ /* 0x000fc80003f04270 */
[----:B------:R-:W-:Y:S02]  /*16700*/  ISETP.GT.AND P2, PT, R0, RZ, P0 ;  /* 0x000000ff0000720c */ /* 0x000fe40000744270 */
[----:B-1----:R-:W-:-:S04]  /*16710*/  IADD3 R4, P3, R2, UR9, RZ ;  /* 0x0000000902047c10 */ /* 0x002fc8000ff7e0ff */
[----:B------:R-:W-:-:S07]  /*16720*/  IADD3.X R5, R3, UR8, RZ, P3, !PT ;  /* 0x0000000803057c10 */ /* 0x000fce0009ffe4ff */
[----:B------:R1:W-:Y:S04]  /*16730*/  @P2 STG.E desc[UR20][R4.64], R6 ;  /* 0x0000000604002986 */ /* 0x0003e8000c101914 */
[----:B-1----:R-:W2:Y:S01]  /*16740*/  LDL.LU R6, [R1+0xc] ;  /* 0x00000c0001067983 */ /* 0x002ea20000300800 */
[----:B------:R-:W-:Y:S01]  /*16750*/  ISETP.GT.AND P2, PT, R0, 0x1, P0 ;  /* 0x000000010000780c */ /* 0x000fe20000744270 */
[----:B--2---:R-:W-:-:S05]  /*16760*/  FMUL R6, R6, UR11 ;  /* 0x0000000b06067c20 */ /* 0x004fca0008400000 */
[----:B------:R-:W-:-:S07]  /*16770*/  F2FP.TF32.F32.PACK_B R6, R6 ;  /* 0x00000006ff06723e */ /* 0x000fce00024050ff */
[----:B------:R1:W-:Y:S04]  /*16780*/  @P2 STG.E desc[UR20][R4.64+0x4], R6 ;  /* 0x0000040604002986 */ /* 0x0003e8000c101914 */
[----:B-1----:R-:W2:Y:S01]  /*16790*/  LDL.LU R6, [R1+0x10] ;  /* 0x0000100001067983 */ /* 0x002ea20000300800 */
[----:B------:R-:W-:Y:S01]  /*167a0*/  ISETP.GT.AND P2, PT, R0, 0x8, P1 ;  /* 0x000000080000780c */ /* 0x000fe20000f44270 */
[----:B--2---:R-:W-:-:S05]  /*167b0*/  FMUL R6, R6, UR11 ;  /* 0x0000000b06067c20 */ /* 0x004fca0008400000 */
[----:B------:R-:W-:-:S07]  /*167c0*/  F2FP.TF32.F32.PACK_B R6, R6 ;  /* 0x00000006ff06723e */ /* 0x000fce00024050ff */
[----:B------:R1:W-:Y:S04]  /*167d0*/  @P2 STG.E desc[UR20][R2.64+0x20], R6 ;  /* 0x0000200602002986 */ /* 0x0003e8000c101914 */
[----:B-1----:R-:W2:Y:S01]  /*167e0*/  LDL.LU R6, [R1+0x18] ;  /* 0x0000180001067983 */ /* 0x002ea20000300800 */
[C---:B------:R-:W-:Y:S01]  /*167f0*/  ISETP.GT.AND P2, PT, R0.reuse, 0x9, P1 ;  /* 0x000000090000780c */ /* 0x040fe20000f44270 */
[----:B------:R-:W-:Y:S01]  /*16800*/  FMUL R7, R7, UR11 ;  /* 0x0000000b07077c20 */ /* 0x000fe20008400000 */
[----:B------:R-:W-:-:S04]  /*16810*/  ISETP.GT.AND P3, PT, R0, 0x8, P0 ;  /* 0x000000080000780c */ /* 0x000fc80000764270 */
[----:B------:R-:W-:-:S07]  /*16820*/  F2FP.TF32.F32.PACK_B R7, R7 ;  /* 0x00000007ff07723e */ /* 0x000fce00024050ff */
[----:B------:R1:W-:Y:S04]  /*16830*/  @P2 STG.E desc[UR20][R2.64+0x24], R7 ;  /* 0x0000240702002986 */ /* 0x0003e8000c101914 */
[----:B-1----:R-:W3:Y:S01]  /*16840*/  LDL.LU R7, [R1+0x24] ;  /* 0x0000240001077983 */ /* 0x002ee20000300800 */
[----:B--2---:R-:W-:-:S05]  /*16850*/  FMUL R6, R6, UR11 ;  /* 0x0000000b06067c20 */ /* 0x004fca0008400000 */
[----:B------:R-:W-:-:S05]  /*16860*/  F2FP.TF32.F32.PACK_B R6, R6 ;  /* 0x00000006ff06723e */ /* 0x000fca00024050ff */
        /* <DEDUP_REMOVED lines=8> */
[----:B---3--:R-:W-:-:S05]  /*168f0*/  FMUL R7, R7, UR11 ;  /* 0x0000000b07077c20 */ /* 0x008fca0008400000 */
[----:B------:R-:W-:Y:S01]  /*16900*/  F2FP.TF32.F32.PACK_B R7, R7 ;  /* 0x00000007ff07723e */ /* 0x000fe200024050ff */
[----:B--2---:R-:W-:-:S05]  /*16910*/  FMUL R6, R6, UR11 ;  /* 0x0000000b06067c20 */ /* 0x004fca0008400000 */
[----:B------:R-:W-:-:S05]  /*16920*/  F2FP.TF32.F32.PACK_B R6, R6 ;  /* 0x00000006ff06723e */ /* 0x000fca00024050ff */
[----:B------:R1:W-:Y:S01]  /*16930*/  @P2 STG.E desc[UR20][R2.64+0x40], R6 ;  /* 0x0000400602002986 */ /* 0x0003e2000c101914 */
[----:B------:R-:W-:-:S03]  /*16940*/  ISETP.GT.AND P2, PT, R0, 0x11, P1 ;  /* 0x000000110000780c */ /* 0x000fc60000f44270 */
[----:B-1----:R-:W2:Y:S10]  /*16950*/  LDL.LU R6, [R1+0x28] ;  /* 0x0000280001067983 */ /* 0x002eb40000300800 */
[----:B------:R1:W-:Y:S04]  /*16960*/  @P2 STG.E desc[UR20][R2.64+0x44], R7 ;  /* 0x0000440702002986 */ /* 0x0003e8000c101914 */
[----:B-1----:R-:W3:Y:S01]  /*16970*/  LDL.LU R7, [R1+0x2c] ;  /* 0x00002c0001077983 */ /* 0x002ee20000300800 */
[----:B------:R-:W-:-:S02]  /*16980*/  ISETP.GT.AND P3, PT, R0, 0x10, P0 ;  /* 0x000000100000780c */ /* 0x000fc40000764270 */
[----:B------:R-:W-:Y:S01]  /*16990*/  ISETP.GT.AND P2, PT, R0, 0x11, P0 ;  /* 0x000000110000780c */ /* 0x000fe20000744270 */
[----:B------:R-:W-:-:S05]  /*169a0*/  FMUL R9, R9, UR11 ;  /* 0x0000000b09097c20 */ /* 0x000fca0008400000 */
[----:B------:R-:W-:Y:S01]  /*169b0*/  F2FP.TF32.F32.PACK_B R9, R9 ;  /* 0x00000009ff09723e */ /* 0x000fe200024050ff */
[----:B-----5:R-:W-:-:S05]  /*169c0*/  FMUL R11, R11, UR11 ;  /* 0x0000000b0b0b7c20 */ /* 0x020fca0008400000 */
[----:B------:R-:W-:Y:S01]  /*169d0*/  F2FP.TF32.F32.PACK_B R11, R11 ;  /* 0x0000000bff0b723e */ /* 0x000fe200024050ff */
[----:B------:R-:W-:-:S05]  /*169e0*/  FMUL R13, R13, UR11 ;  /* 0x0000000b0d0d7c20 */ /* 0x000fca0008400000 */
[----:B------:R-:W-:Y:S02]  /*169f0*/  F2FP.TF32.F32.PACK_B R13, R13 ;  /* 0x0000000dff0d723e */ /* 0x000fe400024050ff */
[C---:B------:R-:W-:Y:S02]  /*16a00*/  ISETP.GT.AND P4, PT, R0.reuse, 0x29, P1 ;  /* 0x000000290000780c */ /* 0x040fe40000f84270 */
[----:B------:R-:W-:Y:S01]  /*16a10*/  ISETP.GT.AND P5, PT, R0, 0x31, P1 ;  /* 0x000000310000780c */ /* 0x000fe20000fa4270 */
[----:B------:R-:W-:Y:S01]  /*16a20*/  FMUL R17, R17, UR11 ;  /* 0x0000000b11117c20 */ /* 0x000fe20008400000 */
[----:B------:R-:W-:-:S04]  /*16a30*/  FMUL R15, R15, UR11 ;  /* 0x0000000b0f0f7c20 */ /* 0x000fc80008400000 */
[----:B------:R-:W-:Y:S02]  /*16a40*/  F2FP.TF32.F32.PACK_B R17, R17 ;  /* 0x00000011ff11723e */ /* 0x000fe400024050ff */
[----:B------:R-:W-:Y:S01]  /*16a50*/  F2FP.TF32.F32.PACK_B R15, R15 ;  /* 0x0000000fff0f723e */ /* 0x000fe200024050ff */
[----:B------:R-:W-:-:S05]  /*16a60*/  FMUL R19, R19, UR11 ;  /* 0x0000000b13137c20 */ /* 0x000fca0008400000 */
[----:B------:R-:W-:Y:S02]  /*16a70*/  F2FP.TF32.F32.PACK_B R19, R19 ;  /* 0x00000013ff13723e */ /* 0x000fe400024050ff */
[----:B------:R-:W-:Y:S01]  /*16a80*/  ISETP.GT.AND P6, PT, R0, 0x48, P0 ;  /* 0x000000480000780c */ /* 0x000fe200007c4270 */
[----:B------:R-:W-:Y:S01]  /*16a90*/  FMUL R21, R21, UR11 ;  /* 0x0000000b15157c20 */ /* 0x000fe20008400000 */
[----:B------:R-:W-:-:S04]  /*16aa0*/  FMUL R23, R23, UR11 ;  /* 0x0000000b17177c20 */ /* 0x000fc80008400000 */
[----:B------:R-:W-:Y:S02]  /*16ab0*/  F2FP.TF32.F32.PACK_B R21, R21 ;  /* 0x00000015ff15723e */ /* 0x000fe400024050ff */
[----:B------:R-:W-:Y:S01]  /*16ac0*/  F2FP.TF32.F32.PACK_B R23, R23 ;  /* 0x00000017ff17723e */ /* 0x000fe200024050ff */
[----:B------:R-:W-:Y:S01]  /*16ad0*/  FMUL R217, R217, UR11 ;  /* 0x0000000bd9d97c20 */ /* 0x000fe20008400000 */
[----:B------:R-:W-:Y:S01]  /*16ae0*/  FMUL R219, R219, UR11 ;  /* 0x0000000bdbdb7c20 */ /* 0x000fe20008400000 */
[----:B------:R-:W-:-:S03]  /*16af0*/  FMUL R221, R221, UR11 ;  /* 0x0000000bdddd7c20 */ /* 0x000fc60008400000 */
[----:B------:R-:W-:Y:S01]  /*16b00*/  F2FP.TF32.F32.PACK_B R217, R217 ;  /* 0x000000d9ffd9723e */ /* 0x000fe200024050ff */
[----:B------:R-:W-:Y:S01]  /*16b10*/  FMUL R223, R223, UR11 ;  /* 0x0000000bdfdf7c20 */ /* 0x000fe20008400000 */
[----:B------:R-:W-:Y:S02]  /*16b20*/  F2FP.TF32.F32.PACK_B R219, R219 ;  /* 0x000000dbffdb723e */ /* 0x000fe400024050ff */
[----:B------:R-:W-:Y:S02]  /*16b30*/  F2FP.TF32.F32.PACK_B R221, R221 ;  /* 0x000000ddffdd723e */ /* 0x000fe400024050ff */
[----:B------:R-:W-:Y:S01]  /*16b40*/  F2FP.TF32.F32.PACK_B R223, R223 ;  /* 0x000000dfffdf723e */ /* 0x000fe200024050ff */
[----:B--2---:R-:W-:-:S05]  /*16b50*/  FMUL R6, R6, UR11 ;  /* 0x0000000b06067c20 */ /* 0x004fca0008400000 */
[----:B------:R-:W-:-:S05]  /*16b60*/  F2FP.TF32.F32.PACK_B R6, R6 ;  /* 0x00000006ff06723e */ /* 0x000fca00024050ff */
[----:B------:R3:W-:Y:S02]  /*16b70*/  @P3 STG.E desc[UR20][R4.64+0x40], R6 ;  /* 0x0000400604003986 */ /* 0x0007e4000c101914 */
[----:B---3--:R-:W-:-:S05]  /*16b80*/  FMUL R6, R7, UR11 ;  /* 0x0000000b07067c20 */ /* 0x008fca0008400000 */
[----:B------:R-:W-:-:S05]  /*16b90*/  F2FP.TF32.F32.PACK_B R6, R6 ;  /* 0x00000006ff06723e */ /* 0x000fca00024050ff */
[----:B------:R-:W-:Y:S01]  /*16ba0*/  @P2 STG.E desc[UR20][R4.64+0x44], R6 ;  /* 0x0000440604002986 */ /* 0x000fe2000c101914 */
[----:B------:R-:W-:Y:S01]  /*16bb0*/  ISETP.GT.AND P2, PT, R0, 0x18, P1 ;  /* 0x000000180000780c */ /* 0x000fe20000f44270 */
[----:B------:R-:W-:-:S12]  /*16bc0*/  FMUL R7, R252, UR11 ;  /* 0x0000000bfc077c20 */ /* 0x000fd80008400000 */
[----:B------:R1:W-:Y:S01]  /*16bd0*/  @P2 STG.E desc[UR20][R2.64+0x60], R9 ;  /* 0x0000600902002986 */ /* 0x0003e2000c101914 */
[C---:B------:R-:W-:Y:S02]  /*16be0*/  ISETP.GT.AND P2, PT, R0.reuse, 0x19, P1 ;  /* 0x000000190000780c */ /* 0x040fe40000f44270 */
[----:B------:R-:W-:Y:S02]  /*16bf0*/  F2FP.TF32.F32.PACK_B R7, R7 ;  /* 0x00000007ff07723e */ /* 0x000fe400024050ff */
[----:B------:R-:W-:-:S09]  /*16c00*/  ISETP.GT.AND P3, PT, R0, 0x18, P0 ;  /* 0x000000180000780c */ /* 0x000fd20000764270 */
[----:B------:R2:W-:Y:S01]  /*16c10*/  @P2 STG.E desc[UR20][R2.64+0x64], R7 ;  /* 0x0000640702002986 */ /* 0x0005e2000c101914 */
[----:B------:R-:W-:Y:S01]  /*16c20*/  ISETP.GT.AND P2, PT, R0, 0x19, P0 ;  /* 0x000000190000780c */ /* 0x000fe20000744270 */
[----:B-1----:R-:W-:-:S05]  /*16c30*/  FMUL R9, R251, UR11 ;  /* 0x0000000bfb097c20 */ /* 0x002fca0008400000 */
[----:B------:R-:W-:Y:S01]  /*16c40*/  F2FP.TF32.F32.PACK_B R9, R9 ;  /* 0x00000009ff09723e */ /* 0x000fe200024050ff */
[----:B------:R1:W-:Y:S06]  /*16c50*/  @P3 STG.E desc[UR20][R4.64+0x60], R11 ;  /* 0x0000600b04003986 */ /* 0x0003ec000c101914 */
[----:B------:R3:W-:Y:S01]  /*16c60*/  @P2 STG.E desc[UR20][R4.64+0x64], R9 ;  /* 0x0000640904002986 */ /* 0x0007e2000c101914 */
[C---:B------:R-:W-:Y:S02]  /*16c70*/  ISETP.GT.AND P2, PT, R0.reuse, 0x20, P1 ;  /* 0x000000200000780c */ /* 0x040fe40000f44270 */
[----:B------:R-:W-:Y:S01]  /*16c80*/  ISETP.GT.AND P3, PT, R0, 0x20, P0 ;  /* 0x000000200000780c */ /* 0x000fe20000764270 */
[----:B--2---:R-:W-:Y:S01]  /*16c90*/  FMUL R7, R250, UR11 ;  /* 0x0000000bfa077c20 */ /* 0x004fe20008400000 */
[----:B-1----:R-:W-:-:S09]  /*16ca0*/  FMUL R11, R249, UR11 ;  /* 0x0000000bf90b7c20 */ /* 0x002fd20008400000 */
[----:B------:R1:W-:Y:S01]  /*16cb0*/  @P2 STG.E desc[UR20][R2.64+0x80], R13 ;  /* 0x0000800d02002986 */ /* 0x0003e2000c101914 */
[----:B------:R-:W-:Y:S02]  /*16cc0*/  ISETP.GT.AND P2, PT, R0, 0x21, P1 ;  /* 0x000000210000780c */ /* 0x000fe40000f44270 */
[----:B------:R-:W-:Y:S02]  /*16cd0*/  F2FP.TF32.F32.PACK_B R7, R7 ;  /* 0x00000007ff07723e */ /* 0x000fe400024050ff */
[----:B------:R-:W-:Y:S01]  /*16ce0*/  F2FP.TF32.F32.PACK_B R11, R11 ;  /* 0x0000000bff0b723e */ /* 0x000fe200024050ff */
[----:B---3--:R-:W-:-:S08]  /*16cf0*/  FMUL R9, R248, UR11 ;  /* 0x0000000bf8097c20 */ /* 0x008fd00008400000 */
[----:B------:R2:W-:Y:S01]  /*16d00*/  @P2 STG.E desc[UR20][R2.64+0x84], R7 ;  /* 0x0000840702002986 */ /* 0x0005e2000c101914 */
[----:B------:R-:W-:-:S03]  /*16d10*/  ISETP.GT.AND P2, PT, R0, 0x21, P0 ;  /* 0x000000210000780c */ /* 0x000fc60000744270 */
[----:B------:R3:W-:Y:S01]  /*16d20*/  @P3 STG.E desc[UR20][R4.64+0x80], R11 ;  /* 0x0000800b04003986 */ /* 0x0007e2000c101914 */
[----:B------:R-:W-:Y:S01]  /*16d30*/  ISETP.GT.AND P3, PT, R0, 0x28, P1 ;  /* 0x000000280000780c */ /* 0x000fe20000f64270 */
[----:B-1----:R-:W-:Y:S01]  /*16d40*/  FMUL R13, R247, UR11 ;  /* 0x0000000bf70d7c20 */ /* 0x002fe20008400000 */
[----:B------:R-:W-:-:S04]  /*16d50*/  F2FP.TF32.F32.PACK_B R9, R9 ;  /* 0x00000009ff09723e */ /* 0x000fc800024050ff */
[----:B------:R-:W-:Y:S01]  /*16d60*/  F2FP.TF32.F32.PACK_B R13, R13 ;  /* 0x0000000dff0d723e */ /* 0x000fe200024050ff */
[----:B--2---:R-:W-:Y:S02]  /*16d70*/  FMUL R7, R246, UR11 ;  /* 0x0000000bf6077c20 */ /* 0x004fe40008400000 */
[----:B------:R1:W-:Y:S01]  /*16d80*/  @P2 STG.E desc[UR20][R4.64+0x84], R9 ;  /* 0x0000840904002986 */ /* 0x0003e2000c101914 */
[C---:B------:R-:W-:Y:S02]  /*16d90*/  ISETP.GT.AND P2, PT, R0.reuse, 0x28, P0 ;  /* 0x000000280000780c */ /* 0x040fe40000744270 */
[----:B------:R-:W-:Y:S01]  /*16da0*/  F2FP.TF32.F32.PACK_B R7, R7 ;  /* 0x00000007ff07723e */ /* 0x000fe200024050ff */
[----:B------:R-:W-:Y:S01]  /*16db0*/  @P3 STG.E desc[UR20][R2.64+0xa0], R13 ;  /* 0x0000a00d02003986 */ /* 0x000fe2000c101914 */
[C---:B------:R-:W-:Y:S01]  /*16dc0*/  ISETP.GT.AND P3, PT, R0.reuse, 0x29, P0 ;  /* 0x000000290000780c */ /* 0x040fe20000764270 */
[----:B---3--:R-:W-:Y:S02]  /*16dd0*/  FMUL R11, R245, UR11 ;  /* 0x0000000bf50b7c20 */ /* 0x008fe40008400000 */
[----:B------:R2:W-:Y:S01]  /*16de0*/  @P4 STG.E desc[UR20][R2.64+0xa4], R7 ;  /* 0x0000a40702004986 */ /* 0x0005e2000c101914 */
[----:B------:R-:W-:Y:S01]  /*16df0*/  ISETP.GT.AND P4, PT, R0, 0x30, P1 ;  /* 0x000000300000780c */ /* 0x000fe20000f84270 */
[----:B-1----:R-:W-:Y:S01]  /*16e00*/  FMUL R9, R244, UR11 ;  /* 0x0000000bf4097c20 */ /* 0x002fe20008400000 */
[----:B------:R-:W-:-:S04]  /*16e10*/  F2FP.TF32.F32.PACK_B R11, R11 ;  /* 0x0000000bff0b723e */ /* 0x000fc800024050ff */
[----:B------:R-:W-:Y:S01]  /*16e20*/  F2FP.TF32.F32.PACK_B R9, R9 ;  /* 0x00000009ff09723e */ /* 0x000fe200024050ff */
[----:B------:R1:W-:Y:S01]  /*16e30*/  @P2 STG.E desc[UR20][R4.64+0xa0], R11 ;  /* 0x0000a00b04002986 */ /* 0x0003e2000c101914 */
[----:B------:R-:W-:-:S03]  /*16e40*/  ISETP.GT.AND P2, PT, R0, 0x30, P0 ;  /* 0x000000300000780c */ /* 0x000fc60000744270 */
[----:B------:R3:W-:Y:S01]  /*16e50*/  @P3 STG.E desc[UR20][R4.64+0xa4], R9 ;  /* 0x0000a40904003986 */ /* 0x0007e2000c101914 */
[C---:B------:R-:W-:Y:S01]  /*16e60*/  ISETP.GT.AND P3, PT, R0.reuse, 0x31, P0 ;  /* 0x000000310000780c */ /* 0x040fe20000764270 */
[----:B--2---:R-:W-:Y:S02]  /*16e70*/  FMUL R7, R243, UR11 ;  /* 0x0000000bf3077c20 */ /* 0x004fe40008400000 */
[----:B------:R2:W-:Y:S01]  /*16e80*/  @P5 STG.E desc[UR20][R2.64+0xc4], R17 ;  /* 0x0000c41102005986 */ /* 0x0005e2000c101914 */
[----:B------:R-:W-:Y:S01]  /*16e90*/  ISETP.GT.AND P5, PT, R0, 0x39, P1 ;  /* 0x000000390000780c */ /* 0x000fe20000fa4270 */
[----:B-1----:R-:W-:Y:S02]  /*16ea0*/  FMUL R11, R242, UR11 ;  /* 0x0000000bf20b7c20 */ /* 0x002fe40008400000 */
[----:B------:R-:W-:Y:S01]  /*16eb0*/  @P4 STG.E desc[UR20][R2.64+0xc0], R15 ;  /* 0x0000c00f02004986 */ /* 0x000fe2000c101914 */
[----:B------:R-:W-:Y:S01]  /*16ec0*/  ISETP.GT.AND P4, PT, R0, 0x38, P1 ;  /* 0x000000380000780c */ /* 0x000fe20000f84270 */
[----:B------:R-:W-:Y:S01]  /*16ed0*/  FMUL R13, R241, UR11 ;  /* 0x0000000bf10d7c20 */ /* 0x000fe20008400000 */
[----:B------:R-:W-:-:S02]  /*16ee0*/  F2FP.TF32.F32.PACK_B R7, R7 ;  /* 0x00000007ff07723e */ /* 0x000fc400024050ff */
[----:B------:R-:W-:Y:S02]  /*16ef0*/  F2FP.TF32.F32.PACK_B R11, R11 ;  /* 0x0000000bff0b723e */ /* 0x000fe400024050ff */
[----:B------:R-:W-:Y:S01]  /*16f00*/  F2FP.TF32.F32.PACK_B R13, R13 ;  /* 0x0000000dff0d723e */ /* 0x000fe200024050ff */
[----:B------:R1:W-:Y:S01]  /*16f10*/  @P2 STG.E desc[UR20][R4.64+0xc0], R7 ;  /* 0x0000c00704002986 */ /* 0x0003e2000c101914 */
[----:B------:R-:W-:-:S03]  /*16f20*/  ISETP.GT.AND P2, PT, R0, 0x38, P0 ;  /* 0x000000380000780c */ /* 0x000fc60000744270 */
[----:B------:R4:W-:Y:S01]  /*16f30*/  @P3 STG.E desc[UR20][R4.64+0xc4], R11 ;  /* 0x0000c40b04003986 */ /* 0x0009e2000c101914 */
[----:B------:R-:W-:Y:S01]  /*16f40*/  ISETP.GT.AND P3, PT, R0, 0x39, P0 ;  /* 0x000000390000780c */ /* 0x000fe20000764270 */
[----:B---3--:R-:W-:Y:S02]  /*16f50*/  FMUL R9, R240, UR11 ;  /* 0x0000000bf0097c20 */ /* 0x008fe40008400000 */
[----:B------:R-:W-:Y:S01]  /*16f60*/  @P5 STG.E desc[UR20][R2.64+0xe4], R19 ;  /* 0x0000e41302005986 */ /* 0x000fe2000c101914 */
[C---:B------:R-:W-:Y:S01]  /*16f70*/  ISETP.GT.AND P5, PT, R0.reuse, 0x41, P1 ;  /* 0x000000410000780c */ /* 0x040fe20000fa4270 */
[----:B--2---:R-:W-:Y:S01]  /*16f80*/  FMUL R17, R237, UR11 ;  /* 0x0000000bed117c20 */ /* 0x004fe20008400000 */
[----:B-1----:R-:W-:Y:S01]  /*16f90*/  FMUL R7, R239, UR11 ;  /* 0x0000000bef077c20 */ /* 0x002fe20008400000 */
[----:B------:R1:W-:Y:S01]  /*16fa0*/  @P4 STG.E desc[UR20][R2.64+0xe0], R13 ;  /* 0x0000e00d02004986 */ /* 0x0003e2000c101914 */
[----:B------:R-:W-:Y:S01]  /*16fb0*/  ISETP.GT.AND P4, PT, R0, 0x40, P1 ;  /* 0x000000400000780c */ /* 0x000fe20000f84270 */
[----:B------:R-:W-:Y:S01]  /*16fc0*/  FMUL R15, R238, UR11 ;  /* 0x0000000bee0f7c20 */ /* 0x000fe20008400000 */
[----:B------:R-:W-:-:S02]  /*16fd0*/  F2FP.TF32.F32.PACK_B R9, R9 ;  /* 0x00000009ff09723e */ /* 0x000fc400024050ff */
[----:B------:R-:W-:Y:S02]  /*16fe0*/  F2FP.TF32.F32.PACK_B R7, R7 ;  /* 0x00000007ff07723e */ /* 0x000fe400024050ff */
[----:B------:R-:W-:Y:S01]  /*16ff0*/  F2FP.TF32.F32.PACK_B R17, R17 ;  /* 0x00000011ff11723e */ /* 0x000fe200024050ff */
[----:B------:R2:W-:Y:S01]  /*17000*/  @P2 STG.E desc[UR20][R4.64+0xe0], R9 ;  /* 0x0000e00904002986 */ /* 0x0005e2000c101914 */
[----:B------:R-:W-:Y:S02]  /*17010*/  F2FP.TF32.F32.PACK_B R15, R15 ;  /* 0x0000000fff0f723e */ /* 0x000fe400024050ff */
[C---:B------:R-:W-:Y:S01]  /*17020*/  ISETP.GT.AND P2, PT, R0.reuse, 0x40, P0 ;  /* 0x000000400000780c */ /* 0x040fe20000744270 */
[----:B------:R3:W-:Y:S01]  /*17030*/  @P3 STG.E desc[UR20][R4.64+0xe4], R7 ;  /* 0x0000e40704003986 */ /* 0x0007e2000c101914 */
[----:B------:R-:W-:Y:S01]  /*17040*/  ISETP.GT.AND P3, PT, R0, 0x41, P0 ;  /* 0x000000410000780c */ /* 0x000fe20000764270 */
[----:B----4-:R-:W-:Y:S02]  /*17050*/  FMUL R11, R236, UR11 ;  /* 0x0000000bec0b7c20 */ /* 0x010fe40008400000 */
[----:B------:R-:W-:Y:S01]  /*17060*/  @P5 STG.E desc[UR20][R2.64+0x104], R17 ;  /* 0x0001041102005986 */ /* 0x000fe2000c101914 */
[C---:B------:R-:W-:Y:S01]  /*17070*/  ISETP.GT.AND P5, PT, R0.reuse, 0x49, P1 ;  /* 0x000000490000780c */ /* 0x040fe20000fa4270 */
[----:B-1----:R-:W-:Y:S01]  /*17080*/  FMUL R13, R235, UR11 ;  /* 0x0000000beb0d7c20 */ /* 0x002fe20008400000 */
[----:B------:R-:W-:Y:S01]  /*17090*/  FMUL R19, R233, UR11 ;  /* 0x0000000be9137c20 */ /* 0x000fe20008400000 */
[----:B------:R1:W-:Y:S01]  /*170a0*/  @P4 STG.E desc[UR20][R2.64+0x100], R15 ;  /* 0x0001000f02004986 */ /* 0x0003e2000c101914 */
[----:B------:R-:W-:Y:S01]  /*170b0*/  ISETP.GT.AND P4, PT, R0, 0x48, P1 ;  /* 0x000000480000780c */ /* 0x000fe20000f84270 */
[----:B--2---:R-:W-:Y:S01]  /*170c0*/  FMUL R9, R234, UR11 ;  /* 0x0000000bea097c20 */ /* 0x004fe20008400000 */
[----:B------:R-:W-:Y:S01]  /*170d0*/  F2FP.TF32.F32.PACK_B R11, R11 ;  /* 0x0000000bff0b723e */ /* 0x000fe200024050ff */
[----:B---3--:R-:W-:Y:S01]  /*170e0*/  FMUL R7, R232, UR11 ;  /* 0x0000000be8077c20 */ /* 0x008fe20008400000 */
[----:B------:R-:W-:-:S02]  /*170f0*/  F2FP.TF32.F32.PACK_B R13, R13 ;  /* 0x0000000dff0d723e */ /* 0x000fc400024050ff */
[----:B------:R-:W-:Y:S01]  /*17100*/  F2FP.TF32.F32.PACK_B R19, R19 ;  /* 0x00000013ff13723e */ /* 0x000fe200024050ff */
[----:B------:R2:W-:Y:S01]  /*17110*/  @P2 STG.E desc[UR20][R4.64+0x100], R11 ;  /* 0x0001000b04002986 */ /* 0x0005e2000c101914 */
[----:B------:R-:W-:Y:S02]  /*17120*/  F2FP.TF32.F32.PACK_B R9, R9 ;  /* 0x00000009ff09723e */ /* 0x000fe400024050ff */
[----:B------:R-:W-:Y:S01]  /*17130*/  F2FP.TF32.F32.PACK_B R7, R7 ;  /* 0x00000007ff07723e */ /* 0x000fe200024050ff */
[----:B------:R3:W-:Y:S01]  /*17140*/  @P3 STG.E desc[UR20][R4.64+0x104], R13 ;  /* 0x0001040d04003986 */ /* 0x0007e2000c101914 */
[----:B------:R-:W-:-:S03]  /*17150*/  ISETP.GT.AND P2, PT, R0, 0x49, P0 ;  /* 0x000000490000780c */ /* 0x000fc60000744270 */
[----:B------:R-:W-:Y:S01]  /*17160*/  @P5 STG.E desc[UR20][R2.64+0x124], R19 ;  /* 0x0001241302005986 */ /* 0x000fe2000c101914 */
[----:B------:R-:W-:Y:S01]  /*17170*/  ISETP.GT.AND P5, PT, R0, 0x50, P1 ;  /* 0x000000500000780c */ /* 0x000fe20000fa4270 */
[----:B-1----:R-:W-:Y:S02]  /*17180*/  FMUL R15, R231, UR11 ;  /* 0x0000000be70f7c20 */ /* 0x002fe40008400000 */
[----:B------:R1:W-:Y:S01]  /*17190*/  @P4 STG.E desc[UR20][R2.64+0x120], R9 ;  /* 0x0001200902004986 */ /* 0x0003e2000c101914 */
[----:B--2---:R-:W-:Y:S01]  /*171a0*/  FMUL R11, R230, UR11 ;  /* 0x0000000be60b7c20 */ /* 0x004fe20008400000 */
[C---:B------:R-:W-:Y:S02]  /*171b0*/  ISETP.GT.AND P3, PT, R0.reuse, 0x50, P0 ;  /* 0x000000500000780c */ /* 0x040fe40000764270 */
[----:B------:R2:W-:Y:S01]  /*171c0*/  @P6 STG.E desc[UR20][R4.64+0x120], R7 ;  /* 0x0001200704006986 */ /* 0x0005e2000c101914 */
[----:B------:R-:W-:Y:S01]  /*171d0*/  ISETP.GT.AND P6, PT, R0, 0x51, P1 ;  /* 0x000000510000780c */ /* 0x000fe20000fc4270 */
[----:B------:R-:W-:Y:S01]  /*171e0*/  FMUL R17, R229, UR11 ;  /* 0x0000000be5117c20 */ /* 0x000fe20008400000 */
[----:B------:R-:W-:-:S02]  /*171f0*/  F2FP.TF32.F32.PACK_B R15, R15 ;  /* 0x0000000fff0f723e */ /* 0x000fc400024050ff */
[----:B------:R-:W-:Y:S02]  /*17200*/  F2FP.TF32.F32.PACK_B R11, R11 ;  /* 0x0000000bff0b723e */ /* 0x000fe400024050ff */
[C---:B------:R-:W-:Y:S01]  /*17210*/  ISETP.GT.AND P4, PT, R0.reuse, 0x51, P0 ;  /* 0x000000510000780c */ /* 0x040fe20000784270 */
[----:B------:R-:W-:Y:S01]  /*17220*/  @P2 STG.E desc[UR20][R4.64+0x124], R15 ;  /* 0x0001240f04002986 */ /* 0x000fe2000c101914 */
[----:B------:R-:W-:Y:S02]  /*17230*/  F2FP.TF32.F32.PACK_B R17, R17 ;  /* 0x00000011ff11723e */ /* 0x000fe400024050ff */
[C---:B------:R-:W-:Y:S01]  /*17240*/  ISETP.GT.AND P2, PT, R0.reuse, 0x58, P1 ;  /* 0x000000580000780c */ /* 0x040fe20000f44270 */
[----:B------:R-:W-:Y:S01]  /*17250*/  @P5 STG.E desc[UR20][R2.64+0x140], R11 ;  /* 0x0001400b02005986 */ /* 0x000fe2000c101914 */
[----:B------:R-:W-:Y:S01]  /*17260*/  ISETP.GT.AND P5, PT, R0, 0x59, P1 ;  /* 0x000000590000780c */ /* 0x000fe20000fa4270 */
[----:B---3--:R-:W-:Y:S01]  /*17270*/  FMUL R13, R228, UR11 ;  /* 0x0000000be40d7c20 */ /* 0x008fe20008400000 */
[----:B-1----:R-:W-:Y:S01]  /*17280*/  FMUL R9, R227, UR11 ;  /* 0x0000000be3097c20 */ /* 0x002fe20008400000 */
[----:B------:R-:W-:Y:S01]  /*17290*/  @P6 STG.E desc[UR20][R2.64+0x144], R17 ;  /* 0x0001441102006986 */ /* 0x000fe2000c101914 */
[----:B------:R-:W-:-:S03]  /*172a0*/  ISETP.GT.AND P6, PT, R0, 0x58, P0 ;  /* 0x000000580000780c */ /* 0x000fc600007c4270 */
[----:B------:R-:W-:Y:S01]  /*172b0*/  @P3 STG.E desc[UR20][R4.64+0x140], R21 ;  /* 0x0001401504003986 */ /* 0x000fe2000c101914 */
[----:B------:R-:W-:Y:S02]  /*172c0*/  ISETP.GT.AND P3, PT, R0, 0x59, P0 ;  /* 0x000000590000780c */ /* 0x000fe40000764270 */
[----:B------:R-:W-:Y:S01]  /*172d0*/  F2FP.TF32.F32.PACK_B R13, R13 ;  /* 0x0000000dff0d723e */ /* 0x000fe200024050ff */
[----:B------:R-:W-:Y:S01]  /*172e0*/  FMUL R19, R226, UR11 ;  /* 0x0000000be2137c20 */ /* 0x000fe20008400000 */
[----:B------:R-:W-:Y:S01]  /*172f0*/  F2FP.TF32.F32.PACK_B R9, R9 ;  /* 0x00000009ff09723e */ /* 0x000fe200024050ff */
[----:B------:R-:W-:Y:S01]  /*17300*/  @P4 STG.E desc[UR20][R4.64+0x144], R23 ;  /* 0x0001441704004986 */ /* 0x000fe2000c101914 */
[----:B------:R-:W-:-:S03]  /*17310*/  ISETP.GT.AND P4, PT, R0, 0x60, P1 ;  /* 0x000000600000780c */ /* 0x000fc60000f84270 */
[----:B------:R-:W-:Y:S01]  /*17320*/  @P2 STG.E desc[UR20][R2.64+0x160], R13 ;  /* 0x0001600d02002986 */ /* 0x000fe2000c101914 */
[C---:B------:R-:W-:Y:S02]  /*17330*/  ISETP.GT.AND P2, PT, R0.reuse, 0x61, P1 ;  /* 0x000000610000780c */ /* 0x040fe40000f44270 */
[----:B------:R-:W-:Y:S01]  /*17340*/  F2FP.TF32.F32.PACK_B R19, R19 ;  /* 0x00000013ff13723e */ /* 0x000fe200024050ff */
[----:B------:R1:W-:Y:S01]  /*17350*/  @P5 STG.E desc[UR20][R2.64+0x164], R9 ;  /* 0x0001640902005986 */ /* 0x0003e2000c101914 */
[----:B------:R-:W-:-:S03]  /*17360*/  ISETP.GT.AND P5, PT, R0, 0x60, P0 ;  /* 0x000000600000780c */ /* 0x000fc600007a4270 */
[----:B------:R-:W-:Y:S01]  /*17370*/  @P6 STG.E desc[UR20][R4.64+0x160], R217 ;  /* 0x000160d904006986 */ /* 0x000fe2000c101914 */
[----:B------:R-:W-:-:S03]  /*17380*/  ISETP.GT.AND P6, PT, R0, 0x61, P0 ;  /* 0x000000610000780c */ /* 0x000fc600007c4270 */
[----:B------:R-:W-:Y:S01]  /*17390*/  @P3 STG.E desc[UR20][R4.64+0x164], R19 ;  /* 0x0001641304003986 */ /* 0x000fe2000c101914 */
[----:B------:R-:W-:Y:S01]  /*173a0*/  ISETP.GT.AND P3, PT, R0, 0x69, P1 ;  /* 0x000000690000780c */ /* 0x000fe20000f64270 */
[----:B--2---:R-:W-:Y:S01]  /*173b0*/  FMUL R7, R225, UR11 ;  /* 0x0000000be1077c20 */ /* 0x004fe20008400000 */
[----:B------:R-:W-:Y:S01]  /*173c0*/  FMUL R227, R222, UR11 ;  /* 0x0000000bdee37c20 */ /* 0x000fe20008400000 */
[----:B------:R-:W-:Y:S01]  /*173d0*/  @P4 STG.E desc[UR20][R2.64+0x180], R219 ;  /* 0x000180db02004986 */ /* 0x000fe2000c101914 */
[C---:B------:R-:W-:Y:S02]  /*173e0*/  ISETP.GT.AND P4, PT, R0.reuse, 0x68, P1 ;  /* 0x000000680000780c */ /* 0x040fe40000f84270 */
[----:B------:R-:W-:Y:S01]  /*173f0*/  F2FP.TF32.F32.PACK_B R7, R7 ;  /* 0x00000007ff07723e */ /* 0x000fe200024050ff */
[----:B------:R-:W-:Y:S01]  /*17400*/  @P2 STG.E desc[UR20][R2.64+0x184], R221 ;  /* 0x000184dd02002986 */ /* 0x000fe2000c101914 */
[----:B------:R-:W-:Y:S01]  /*17410*/  ISETP.GT.AND P2, PT, R0, 0x68, P0 ;  /* 0x000000680000780c */ /* 0x000fe20000744270 */
[----:B------:R-:W-:Y:S01]  /*17420*/  FMUL R225, R224, UR11 ;  /* 0x0000000be0e17c20 */ /* 0x000fe20008400000 */
[----:B------:R-:W-:Y:S01]  /*17430*/  F2FP.TF32.F32.PACK_B R227, R227 ;  /* 0x000000e3ffe3723e */ /* 0x000fe200024050ff */
[----:B------:R-:W-:Y:S01]  /*17440*/  @P5 STG.E desc[UR20][R4.64+0x180], R223 ;  /* 0x000180df04005986 */ /* 0x000fe2000c101914 */
[----:B------:R-:W-:Y:S01]  /*17450*/  ISETP.GT.AND P5, PT, R0, 0x69, P0 ;  /* 0x000000690000780c */ /* 0x000fe200007a4270 */
[----:B------:R-:W-:Y:S01]  /*17460*/  FMUL R229, R220, UR11 ;  /* 0x0000000bdce57c20 */ /* 0x000fe20008400000 */
[----:B------:R-:W-:Y:S01]  /*17470*/  FMUL R231, R218, UR11 ;  /* 0x0000000bdae77c20 */ /* 0x000fe20008400000 */
[----:B------:R2:W-:Y:S01]  /*17480*/  @P6 STG.E desc[UR20][R4.64+0x184], R7 ;  /* 0x0001840704006986 */ /* 0x0005e2000c101914 */
[----:B------:R-:W-:-:S03]  /*17490*/  F2FP.TF32.F32.PACK_B R225, R225 ;  /* 0x000000e1ffe1723e */ /* 0x000fc600024050ff */
        /* <DEDUP_REMOVED lines=8> */
[----:B------:R-:W-:Y:S01]  /*17520*/  ISETP.GT.AND P2, PT, R0, 0x70, P0 ;  /* 0x000000700000780c */ /* 0x000fe20000744270 */
[----:B------:R-:W-:Y:S01]  /*17530*/  FMUL R233, R216, UR11 ;  /* 0x0000000bd8e97c20 */ /* 0x000fe20008400000 */
[----:B------:R-:W-:Y:S01]  /*17540*/  F2FP.TF32.F32.PACK_B R235, R235 ;  /* 0x000000ebffeb723e */ /* 0x000fe200024050ff */
[----:B------:R-:W-:Y:S01]  /*17550*/  @P5 STG.E desc[UR20][R4.64+0x1a4], R231 ;  /* 0x0001a4e704005986 */ /* 0x000fe2000c101914 */
[C---:B------:R-:W-:Y:S02]  /*17560*/  ISETP.GT.AND P4, PT, R0.reuse, 0x71, P0 ;  /* 0x000000710000780c */ /* 0x040fe40000784270 */
[----:B------:R-:W-:Y:S01]  /*17570*/  ISETP.GT.AND P5, PT, R0, 0x78, P1 ;  /* 0x000000780000780c */ /* 0x000fe20000fa4270 */
[----:B------:R-:W-:Y:S01]  /*17580*/  FMUL R237, R20, UR11 ;  /* 0x0000000b14ed7c20 */ /* 0x000fe20008400000 */
[----:B------:R-:W-:Y:S01]  /*17590*/  ISETP.GT.AND P1, PT, R0, 0x79, P1 ;  /* 0x000000790000780c */ /* 0x000fe20000f24270 */
[----:B------:R-:W-:Y:S01]  /*175a0*/  FMUL R239, R18, UR11 ;  /* 0x0000000b12ef7c20 */ /* 0x000fe20008400000 */
[----:B------:R-:W-:Y:S01]  /*175b0*/  FMUL R243, R12, UR11 ;  /* 0x0000000b0cf37c20 */ /* 0x000fe20008400000 */
[----:B------:R-:W-:Y:S01]  /*175c0*/  @P3 STG.E desc[UR20][R2.64+0x1c4], R235 ;  /* 0x0001c4eb02003986 */ /* 0x000fe2000c101914 */
[----:B------:R-:W-:-:S02]  /*175d0*/  F2FP.TF32.F32.PACK_B R233, R233 ;  /* 0x000000e9ffe9723e */ /* 0x000fc400024050ff */
[----:B------:R-:W-:Y:S01]  /*175e0*/  ISETP.GT.AND P3, PT, R0, 0x78, P0 ;  /* 0x000000780000780c */ /* 0x000fe20000764270 */
[----:B------:R-:W-:Y:S01]  /*175f0*/  FMUL R241, R16, UR11 ;  /* 0x0000000b10f17c20 */ /* 0x000fe20008400000 */
[----:B------:R-:W-:Y:S01]  /*17600*/  F2FP.TF32.F32.PACK_B R237, R237 ;  /* 0x000000edffed723e */ /* 0x000fe200024050ff */
[----:B------:R-:W-:Y:S01]  /*17610*/  FMUL R245, R10, UR11 ;  /* 0x0000000b0af57c20 */ /* 0x000fe20008400000 */
[----:B------:R-:W-:Y:S02]  /*17620*/  F2FP.TF32.F32.PACK_B R239, R239 ;  /* 0x000000efffef723e */ /* 0x000fe400024050ff */
[----:B------:R-:W-:Y:S01]  /*17630*/  F2FP.TF32.F32.PACK_B R243, R243 ;  /* 0x000000f3fff3723e */ /* 0x000fe200024050ff */
[----:B------:R-:W-:Y:S01]  /*17640*/  @P6 STG.E desc[UR20][R2.64+0x1c0], R233 ;  /* 0x0001c0e902006986 */ /* 0x000fe2000c101914 */
[----:B------:R-:W-:Y:S01]  /*17650*/  F2FP.TF32.F32.PACK_B R241, R241 ;  /* 0x000000f1fff1723e */ /* 0x000fe200024050ff */
[----:B------:R-:W-:Y:S02]  /*17660*/  USHF.L.U32 UR6, UR14, 0x6, URZ ;  /* 0x000000060e067899 */ /* 0x000fe4000800063f */
[----:B------:R-:W-:Y:S01]  /*17670*/  @P2 STG.E desc[UR20][R4.64+0x1c0], R237 ;  /* 0x0001c0ed04002986 */ /* 0x000fe2000c101914 */
[----:B------:R-:W-:-:S03]  /*17680*/  F2FP.TF32.F32.PACK_B R245, R245 ;  /* 0x000000f5fff5723e */ /* 0x000fc600024050ff */
[----:B------:R-:W-:Y:S01]  /*17690*/  @P4 STG.E desc[UR20][R4.64+0x1c4], R239 ;  /* 0x0001c4ef04004986 */ /* 0x000fe2000c101914 */
[----:B------:R-:W-:-:S03]  /*176a0*/  USHF.L.U64.HI UR7, UR14, 0x6, UR15 ;  /* 0x000000060e077899 */ /* 0x000fc6000801020f */
[----:B------:R-:W-:Y:S01]  /*176b0*/  @P1 STG.E desc[UR20][R2.64+0x1e4], R243 ;  /* 0x0001e4f302001986 */ /* 0x000fe2000c101914 */
[----:B------:R-:W-:Y:S01]  /*176c0*/  ISETP.GT.AND P1, PT, R14, 0x40, PT ;  /* 0x000000400e00780c */ /* 0x000fe20003f24270 */
[----:B------:R-:W-:Y:S01]  /*176d0*/  USHF.L.U32 UR10, UR6, 0x2, URZ ;  /* 0x00000002060a7899 */ /* 0x000fe2000800063f */
[C---:B------:R-:W-:Y:S01]  /*176e0*/  ISETP.GT.AND P2, PT, R0.reuse, 0x79, P0 ;  /* 0x000000790000780c */ /* 0x040fe20000744270 */
[----:B------:R-:W-:Y:S01]  /*176f0*/  @P5 STG.E desc[UR20][R2.64+0x1e0], R241 ;  /* 0x0001e0f102005986 */ /* 0x000fe2000c101914 */
[----:B------:R-:W-:Y:S01]  /*17700*/  ISETP.GT.AND P5, PT, R0, 0x1, P1 ;  /* 0x000000010000780c */ /* 0x000fe20000fa4270 */
[----:B------:R-:W-:Y:S02]  /*17710*/  FMUL R8, R8, UR11 ;  /* 0x0000000b08087c20 */ /* 0x000fe40008400000 */
[----:B------:R-:W-:Y:S01]  /*17720*/  @P3 STG.E desc[UR20][R4.64+0x1e0], R245 ;  /* 0x0001e0f504003986 */ /* 0x000fe2000c101914 */
[----:B------:R-:W-:Y:S01]  /*17730*/  ISETP.GT.AND P3, PT, R0, RZ, P1 ;  /* 0x000000ff0000720c */ /* 0x000fe20000f64270 */
[----:B------:R-:W-:Y:S01]  /*17740*/  USHF.L.U64.HI UR6, UR6, 0x2, UR7 ;  /* 0x0000000206067899 */ /* 0x000fe20008010207 */
[----:B------:R-:W-:Y:S01]  /*17750*/  FMUL R153, R153, UR11 ;  /* 0x0000000b99997c20 */ /* 0x000fe20008400000 */
[----:B-1----:R-:W-:Y:S01]  /*17760*/  FMUL R9, R152, UR11 ;  /* 0x0000000b98097c20 */ /* 0x002fe20008400000 */
[----:B------:R-:W-:-:S02]  /*17770*/  IADD3 R6, P4, R2, UR10, RZ ;  /* 0x0000000a02067c10 */ /* 0x000fc4000ff9e0ff */
[----:B------:R-:W-:Y:S02]  /*17780*/  F2FP.TF32.F32.PACK_B R8, R8 ;  /* 0x00000008ff08723e */ /* 0x000fe400024050ff */
[----:B--2---:R-:W-:Y:S02]  /*17790*/  IADD3.X R7, R3, UR6, RZ, P4, !PT ;  /* 0x0000000603077c10 */ /* 0x004fe4000a7fe4ff */
[----:B------:R-:W-:Y:S02]  /*177a0*/  F2FP.TF32.F32.PACK_B R153, R153 ;  /* 0x00000099ff99723e */ /* 0x000fe400024050ff */
[----:B------:R-:W-:Y:S02]  /*177b0*/  ISETP.GT.AND P0, PT, R14, 0x48, PT ;  /* 0x000000480e00780c */ /* 0x000fe40003f04270 */
[----:B------:R-:W-:Y:S01]  /*177c0*/  F2FP.TF32.F32.PACK_B R9, R9 ;  /* 0x00000009ff09723e */ /* 0x000fe200024050ff */
[----:B------:R1:W-:Y:S01]  /*177d0*/  @P2 STG.E desc[UR20][R4.64+0x1e4], R8 ;  /* 0x0001e40804002986 */ /* 0x0003e2000c101914 */
[----:B------:R-:W-:-:S03]  /*177e0*/  ISETP.GT.AND P2, PT, R0, RZ, P0 ;  /* 0x000000ff0000720c */ /* 0x000fc60000744270 */
[----:B------:R-:W-:Y:S01]  /*177f0*/  @P5 STG.E desc[UR20][R6.64+0x4], R153 ;  /* 0x0000049906005986 */ /* 0x000fe2000c101914 */
[----:B------:R-:W-:Y:S01]  /*17800*/  ISETP.GT.AND P5, PT, R0, 0x1, P0 ;  /* 0x000000010000780c */ /* 0x000fe200007a4270 */
[----:B------:R-:W-:Y:S02]  /*17810*/  FMUL R13, R154, UR11 ;  /* 0x0000000b9a0d7c20 */ /* 0x000fe40008400000 */
[----:B------:R2:W-:Y:S01]  /*17820*/  @P3 STG.E desc[UR20][R6.64], R9 ;  /* 0x0000000906003986 */ /* 0x0005e2000c101914 */
[----:B------:R-:W-:Y:S01]  /*17830*/  ISETP.GT.AND P3, PT, R0, 0x9, P1 ;  /* 0x000000090000780c */ /* 0x000fe20000f64270 */
[----:B------:R-:W-:Y:S01]  /*17840*/  FMUL R155, R155, UR11 ;  /* 0x0000000b9b9b7c20 */ /* 0x000fe20008400000 */
[----:B------:R-:W-:Y:S01]  /*17850*/  IADD3 R10, P4, R6, UR9, RZ ;  /* 0x00000009060a7c10 */ /* 0x000fe2000ff9e0ff */
[----:B------:R-:W-:Y:S01]  /*17860*/  FMUL R157, R157, UR11 ;  /* 0x0000000b9d9d7c20 */ /* 0x000fe20008400000 */
[----:B------:R-:W-:Y:S02]  /*17870*/  F2FP.TF32.F32.PACK_B R13, R13 ;  /* 0x0000000dff0d723e */ /* 0x000fe400024050ff */
[----:B------:R-:W-:-:S02]  /*17880*/  IADD3.X R11, R7, UR8, RZ, P4, !PT ;  /* 0x00000008070b7c10 */ /* 0x000fc4000a7fe4ff */
[----:B------:R-:W-:Y:S01]  /*17890*/  F2FP.TF32.F32.PACK_B R155, R155 ;  /* 0x0000009bff9b723e */ /* 0x000fe200024050ff */
[----:B-1----:R-:W-:Y:S01]  /*178a0*/  IMAD.U32 R5, RZ, RZ, UR9 ;  /* 0x00000009ff057e24 */ /* 0x002fe2000f8e00ff */
[----:B------:R-:W-:Y:S01]  /*178b0*/  F2FP.TF32.F32.PACK_B R157, R157 ;  /* 0x0000009dff9d723e */ /* 0x000fe200024050ff */
[----:B------:R-:W-:Y:S01]  /*178c0*/  @P2 STG.E desc[UR20][R10.64], R13 ;  /* 0x0000000d0a002986 */ /* 0x000fe2000c101914 */
[----:B------:R-:W-:Y:S01]  /*178d0*/  ISETP.GT.AND P6, PT, R0, 0x8, P1 ;  /* 0x000000080000780c */ /* 0x000fe20000fc4270 */
[----:B------:R-:W-:Y:S02]  /*178e0*/  IMAD.U32 R17, RZ, RZ, UR8 ;  /* 0x00000008ff117e24 */ /* 0x000fe4000f8e00ff */
[----:B------:R1:W-:Y:S01]  /*178f0*/  @P5 STG.E desc[UR20][R10.64+0x4], R155 ;  /* 0x0000049b0a005986 */ /* 0x0003e2000c101914 */
[----:B------:R-:W-:Y:S01]  /*17900*/  FMUL R15, R156, UR11 ;  /* 0x0000000b9c0f7c20 */ /* 0x000fe20008400000 */
[----:B------:R-:W-:Y:S02]  /*17910*/  ISETP.GT.AND P4, PT, R0, 0x8, P0 ;  /* 0x000000080000780c */ /* 0x000fe40000784270 */
[----:B------:R-:W-:Y:S01]  /*17920*/  @P3 STG.E desc[UR20][R6.64+0x24], R157 ;  /* 0x0000249d06003986 */ /* 0x000fe2000c101914 */
[----:B------:R-:W-:Y:S01]  /*17930*/  IADD3 R4, P3, P5, R5, UR10, R2 ;  /* 0x0000000a05047c10 */ /* 0x000fe2000fd7e002 */
[----:B--2---:R-:W-:Y:S01]  /*17940*/  FMUL R9, R158, UR11 ;  /* 0x0000000b9e097c20 */ /* 0x004fe20008400000 */
[----:B------:R-:W-:-:S02]  /*17950*/  ISETP.GT.AND P2, PT, R0, 0x9, P0 ;  /* 0x000000090000780c */ /* 0x000fc40000744270 */
[----:B------:R-:W-:Y:S02]  /*17960*/  IADD3.X R5, R17, UR6, R3, P3, P5 ;  /* 0x0000000611057c10 */ /* 0x000fe40009fea403 */
[----:B------:R-:W-:Y:S01]  /*17970*/  ISETP.GT.AND P5, PT, R0, 0x10, P1 ;  /* 0x000000100000780c */ /* 0x000fe20000fa4270 */
[----:B------:R-:W-:Y:S01]  /*17980*/  FMUL R159, R159, UR11 ;  /* 0x0000000b9f9f7c20 */ /* 0x000fe20008400000 */
[----:B------:R-:W-:Y:S01]  /*17990*/  F2FP.TF32.F32.PACK_B R15, R15 ;  /* 0x0000000fff0f723e */ /* 0x000fe200024050ff */
[----:B-1----:R-:W-:Y:S01]  /*179a0*/  FMUL R11, R160, UR11 ;  /* 0x0000000ba00b7c20 */ /* 0x002fe20008400000 */
[----:B------:R-:W-:Y:S02]  /*179b0*/  F2FP.TF32.F32.PACK_B R9, R9 ;  /* 0x00000009ff09723e */ /* 0x000fe400024050ff */
[----:B------:R-:W-:Y:S01]  /*179c0*/  F2FP.TF32.F32.PACK_B R159, R159 ;  /* 0x0000009fff9f723e */ /* 0x000fe200024050ff */
[----:B------:R-:W-:Y:S01]  /*179d0*/  @P6 STG.E desc[UR20][R6.64+0x20], R15 ;  /* 0x0000200f06006986 */ /* 0x000fe2000c101914 */
[----:B------:R-:W-:-:S02]  /*179e0*/  ISETP.GT.AND P6, PT, R0, 0x11, P1 ;  /* 0x000000110000780c */ /* 0x000fc40000fc4270 */
[----:B------:R-:W-:Y:S01]  /*179f0*/  F2FP.TF32.F32.PACK_B R11, R11 ;  /* 0x0000000bff0b723e */ /* 0x000fe200024050ff */
[----:B------:R1:W-:Y:S01]  /*17a00*/  @P4 STG.E desc[UR20][R4.64+0x20], R9 ;  /* 0x0000200904004986 */ /* 0x0003e2000c101914 */
[C---:B------:R-:W-:Y:S01]  /*17a10*/  ISETP.GT.AND P3, PT, R0.reuse, 0x10, P0 ;  /* 0x000000100000780c */ /* 0x040fe20000764270 */
[----:B------:R-:W-:Y:S01]  /*17a20*/  FMUL R161, R161, UR11 ;  /* 0x0000000ba1a17c20 */ /* 0x000fe20008400000 */
[----:B------:R-:W-:Y:S01]  /*17a30*/  ISETP.GT.AND P4, PT, R0, 0x11, P0 ;  /* 0x000000110000780c */ /* 0x000fe20000784270 */
[----:B------:R-:W-:Y:S01]  /*17a40*/  @P2 STG.E desc[UR20][R4.64+0x24], R159 ;  /* 0x0000249f04002986 */ /* 0x000fe2000c101914 */
[----:B------:R-:W-:Y:S01]  /*17a50*/  FMUL R13, R162, UR11 ;  /* 0x0000000ba20d7c20 */ /* 0x000fe20008400000 */
[----:B------:R-:W-:Y:S02]  /*17a60*/  FMUL R163, R163, UR11 ;  /* 0x0000000ba3a37c20 */ /* 0x000fe40008400000 */
[----:B------:R2:W-:Y:S01]  /*17a70*/  @P5 STG.E desc[UR20][R6.64+0x40], R11 ;  /* 0x0000400b06005986 */ /* 0x0005e2000c101914 */
[----:B------:R-:W-:-:S02]  /*17a80*/  ISETP.GT.AND P5, PT, R0, 0x18, P1 ;  /* 0x000000180000780c */ /* 0x000fc40000fa4270 */
[----:B------:R-:W-:Y:S01]  /*17a90*/  F2FP.TF32.F32.PACK_B R161, R161 ;  /* 0x000000a1ffa1723e */ /* 0x000fe200024050ff */
[----:B-1----:R-:W-:Y:S01]  /*17aa0*/  FMUL R9, R164, UR11 ;  /* 0x0000000ba4097c20 */ /* 0x002fe20008400000 */
[----:B------:R-:W-:Y:S02]  /*17ab0*/  F2FP.TF32.F32.PACK_B R13, R13 ;  /* 0x0000000dff0d723e */ /* 0x000fe400024050ff */
[----:B------:R-:W-:Y:S01]  /*17ac0*/  F2FP.TF32.F32.PACK_B R163, R163 ;  /* 0x000000a3ffa3723e */ /* 0x000fe200024050ff */
[----:B------:R-:W-:Y:S01]  /*17ad0*/  @P6 STG.E desc[UR20][R6.64+0x44], R161 ;  /* 0x000044a106006986 */ /* 0x000fe2000c101914 */
[C---:B------:R-:W-:Y:S02]  /*17ae0*/  ISETP.GT.AND P6, PT, R0.reuse, 0x19, P1 ;  /* 0x000000190000780c */ /* 0x040fe40000fc4270 */
[----:B------:R-:W-:Y:S01]  /*17af0*/  F2FP.TF32.F32.PACK_B R9, R9 ;  /* 0x00000009ff09723e */ /* 0x000fe200024050ff */
[----:B------:R1:W-:Y:S01]  /*17b00*/  @P3 STG.E desc[UR20][R4.64+0x40], R13 ;  /* 0x0000400d04003986 */ /* 0x0003e2000c101914 */
[C---:B------:R-:W-:Y:S01]  /*17b10*/  ISETP.GT.AND P2, PT, R0.reuse, 0x18, P0 ;  /* 0x000000180000780c */ /* 0x040fe20000744270 */
[----:B------:R-:W-:Y:S01]  /*17b20*/  FMUL R165, R165, UR11 ;  /* 0x0000000ba5a57c20 */ /* 0x000fe20008400000 */
[C---:B------:R-:W-:Y:S01]  /*17b30*/  ISETP.GT.AND P3, PT, R0.reuse, 0x19, P0 ;  /* 0x000000190000780c */ /* 0x040fe20000764270 */
[----:B------:R-:W-:Y:S01]  /*17b40*/  @P4 STG.E desc[UR20][R4.64+0x44], R163 ;  /* 0x000044a304004986 */ /* 0x000fe2000c101914 */
[----:B------:R-:W-:Y:S01]  /*17b50*/  ISETP.GT.AND P4, PT, R0, 0x20, P1 ;  /* 0x000000200000780c */ /* 0x000fe20000f84270 */
[----:B--2---:R-:W-:Y:S01]  /*17b60*/  FMUL R11, R166, UR11 ;  /* 0x0000000ba60b7c20 */ /* 0x004fe20008400000 */
[----:B------:R-:W-:Y:S01]  /*17b70*/  FMUL R167, R167, UR11 ;  /* 0x0000000ba7a77c20 */ /* 0x000fe20008400000 */
[----:B------:R2:W-:Y:S01]  /*17b80*/  @P5 STG.E desc[UR20][R6.64+0x60], R9 ;  /* 0x0000600906005986 */ /* 0x0005e2000c101914 */
[----:B------:R-:W-:Y:S01]  /*17b90*/  ISETP.GT.AND P5, PT, R0, 0x21, P1 ;  /* 0x000000210000780c */ /* 0x000fe20000fa4270 */
[----:B-1----:R-:W-:Y:S01]  /*17ba0*/  FMUL R13, R168, UR11 ;  /* 0x0000000ba80d7c20 */ /* 0x002fe20008400000 */
[----:B------:R-:W-:Y:S01]  /*17bb0*/  F2FP.TF32.F32.PACK_B R165, R165 ;  /* 0x000000a5ffa5723e */ /* 0x000fe200024050ff */
[----:B------:R-:W-:Y:S01]  /*17bc0*/  FMUL R169, R169, UR11 ;  /* 0x0000000ba9a97c20 */ /* 0x000fe20008400000 */
[----:B------:R-:W-:-:S02]  /*17bd0*/  F2FP.TF32.F32.PACK_B R11, R11 ;  /* 0x0000000bff0b723e */ /* 0x000fc400024050ff */
[----:B------:R-:W-:Y:S02]  /*17be0*/  F2FP.TF32.F32.PACK_B R167, R167 ;  /* 0x000000a7ffa7723e */ /* 0x000fe400024050ff */
[----:B------:R-:W-:Y:S01]  /*17bf0*/  F2FP.TF32.F32.PACK_B R13, R13 ;  /* 0x0000000dff0d723e */ /* 0x000fe200024050ff */
[----:B------:R-:W-:Y:S01]  /*17c00*/  @P6 STG.E desc[UR20][R6.64+0x64], R165 ;  /* 0x000064a506006986 */ /* 0x000fe2000c101914 */
[----:B------:R-:W-:-:S03]  /*17c10*/  F2FP.TF32.F32.PACK_B R169, R169 ;  /* 0x000000a9ffa9723e */ /* 0x000fc600024050ff */
[----:B------:R1:W-:Y:S01]  /*17c20*/  @P2 STG.E desc[UR20][R4.64+0x60], R11 ;  /* 0x0000600b04002986 */ /* 0x0003e2000c101914 */
[----:B------:R-:W-:-:S03]  /*17c30*/  ISETP.GT.AND P2, PT, R0, 0x20, P0 ;  /* 0x000000200000780c */ /* 0x000fc60000744270 */
[----:B------:R-:W-:Y:S01]  /*17c40*/  @P3 STG.E desc[UR20][R4.64+0x64], R167 ;  /* 0x000064a704003986 */ /* 0x000fe2000c101914 */
[----:B------:R-:W-:Y:S01]  /*17c50*/  ISETP.GT.AND P3, PT, R0, 0x21, P0 ;  /* 0x000000210000780c */ /* 0x000fe20000764270 */
[----:B--2---:R-:W-:Y:S02]  /*17c60*/  FMUL R9, R170, UR11 ;  /* 0x0000000baa097c20 */ /* 0x004fe40008400000 */
[----:B------:R2:W-:Y:S01]  /*17c70*/  @P4 STG.E desc[UR20][R6.64+0x80], R13 ;  /* 0x0000800d06004986 */ /* 0x0005e2000c101914 */
[----:B------:R-:W-:Y:S01]  /*17c80*/  ISETP.GT.AND P4, PT, R0, 0x28, P1 ;  /* 0x000000280000780c */ /* 0x000fe20000f84270 */
[----:B------:R-:W-:Y:S02]  /*17c90*/  FMUL R171, R171, UR11 ;  /* 0x0000000babab7c20 */ /* 0x000fe40008400000 */
[----:B------:R-:W-:Y:S01]  /*17ca0*/  @P5 STG.E desc[UR20][R6.64+0x84], R169 ;  /* 0x000084a906005986 */ /* 0x000fe2000c101914 */
[----:B-1----:R-:W-:Y:S01]  /*17cb0*/  FMUL R11, R172, UR11 ;  /* 0x0000000bac0b7c20 */ /* 0x002fe20008400000 */
        /* <DEDUP_REMOVED lines=8> */
[----:B------:R-:W-:Y:S01]  /*17d40*/  @P3 STG.E desc[UR20][R4.64+0x84], R171 ;  /* 0x000084ab04003986 */ /* 0x000fe2000c101914 */
[----:B------:R-:W-:Y:S01]  /*17d50*/  ISETP.GT.AND P3, PT, R0, 0x29, P0 ;  /* 0x000000290000780c */ /* 0x000fe20000764270 */
[----:B--2---:R-:W-:Y:S02]  /*17d60*/  FMUL R13, R174, UR11 ;  /* 0x0000000bae0d7c20 */ /* 0x004fe40008400000 */
[----:B------:R2:W-:Y:S01]  /*17d70*/  @P4 STG.E desc[UR20][R6.64+0xa0], R11 ;  /* 0x0000a00b06004986 */ /* 0x0005e2000c101914 */
[----:B------:R-:W-:Y:S01]  /*17d80*/  ISETP.GT.AND P4, PT, R0, 0x30, P1 ;  /* 0x000000300000780c */ /* 0x000fe20000f84270 */
[----:B------:R-:W-:-:S02]  /*17d90*/  FMUL R175, R175, UR11 ;  /* 0x0000000bafaf7c20 */ /* 0x000fc40008400000 */
[----:B------:R-:W-:Y:S01]  /*17da0*/  @P5 STG.E desc[UR20][R6.64+0xa4], R173 ;  /* 0x0000a4ad06005986 */ /* 0x000fe2000c101914 */
[----:B-1----:R-:W-:Y:S01]  /*17db0*/  FMUL R9, R176, UR11 ;  /* 0x0000000bb0097c20 */ /* 0x002fe20008400000 */
[----:B------:R-:W-:Y:S01]  /*17dc0*/  ISETP.GT.AND P5, PT, R0, 0x31, P1 ;  /* 0x000000310000780c */ /* 0x000fe20000fa4270 */
[----:B------:R-:W-:Y:S01]  /*17dd0*/  FMUL R177, R177, UR11 ;  /* 0x0000000bb1b17c20 */ /* 0x000fe20008400000 */
[----:B------:R-:W-:Y:S02]  /*17de0*/  F2FP.TF32.F32.PACK_B R13, R13 ;  /* 0x0000000dff0d723e */ /* 0x000fe400024050ff */
[----:B------:R-:W-:Y:S02]  /*17df0*/  F2FP.TF32.F32.PACK_B R175, R175 ;  /* 0x000000afffaf723e */ /* 0x000fe400024050ff */
[----:B------:R-:W-:Y:S01]  /*17e00*/  F2FP.TF32.F32.PACK_B R9, R9 ;  /* 0x00000009ff09723e */ /* 0x000fe200024050ff */
[----:B------:R1:W-:Y:S01]  /*17e10*/  @P2 STG.E desc[UR20][R4.64+0xa0], R13 ;  /* 0x0000a00d04002986 */ /* 0x0003e2000c101914 */
[----:B------:R-:W-:-:S02]  /*17e20*/  F2FP.TF32.F32.PACK_B R177, R177 ;  /* 0x000000b1ffb1723e */ /* 0x000fc400024050ff */
[C---:B------:R-:W-:Y:S01]  /*17e30*/  ISETP.GT.AND P2, PT, R0.reuse, 0x30, P0 ;  /* 0x000000300000780c */ /* 0x040fe20000744270 */
        /* <DEDUP_REMOVED lines=24> */
[C---:B------:R-:W-:Y:S02]  /*17fc0*/  ISETP.GT.AND P5, PT, R0.reuse, 0x41, P1 ;  /* 0x000000410000780c */ /* 0x040fe40000fa4270 */
[----:B------:R-:W-:Y:S01]  /*17fd0*/  ISETP.GT.AND P6, PT, R0, 0x40, P0 ;  /* 0x000000400000780c */ /* 0x000fe200007c4270 */
[----:B------:R-:W-:Y:S01]  /*17fe0*/  FMUL R185, R185, UR11 ;  /* 0x0000000bb9b97c20 */ /* 0x000fe20008400000 */
[----:B------:R-:W-:Y:S02]  /*17ff0*/  F2FP.TF32.F32.PACK_B R9, R9 ;  /* 0x00000009ff09723e */ /* 0x000fe400024050ff */
[----:B------:R-:W-:Y:S01]  /*18000*/  F2FP.TF32.F32.PACK_B R183, R183 ;  /* 0x000000b7ffb7723e */ /* 0x000fe200024050ff */
[----:B--2---:R-:W-:Y:S01]  /*18010*/  FMUL R13, R186, UR11 ;  /* 0x0000000bba0d7c20 */ /* 0x004fe20008400000 */
[----:B------:R-:W-:Y:S01]  /*18020*/  F2FP.TF32.F32.PACK_B R11, R11 ;  /* 0x0000000bff0b723e */ /* 0x000fe200024050ff */
[----:B------:R1:W-:Y:S01]  /*18030*/  @P2 STG.E desc[UR20][R4.64+0xe0], R9 ;  /* 0x0000e00904002986 */ /* 0x0003e2000c101914 */
[----:B------:R-:W-:-:S02]  /*18040*/  F2FP.TF32.F32.PACK_B R185, R185 ;  /* 0x000000b9ffb9723e */ /* 0x000fc400024050ff */
[----:B------:R-:W-:Y:S01]  /*18050*/  F2FP.TF32.F32.PACK_B R13, R13 ;  /* 0x0000000dff0d723e */ /* 0x000fe200024050ff */
[----:B------:R-:W-:Y:S01]  /*18060*/  @P3 STG.E desc[UR20][R4.64+0xe4], R183 ;  /* 0x0000e4b704003986 */ /* 0x000fe2000c101914 */
[----:B------:R-:W-:-:S03]  /*18070*/  ISETP.GT.AND P3, PT, R0, 0x41, P0 ;  /* 0x000000410000780c */ /* 0x000fc60000764270 */
[----:B------:R2:W-:Y:S01]  /*18080*/  @P4 STG.E desc[UR20][R6.64+0x100], R11 ;  /* 0x0001000b06004986 */ /* 0x0005e2000c101914 */
[----:B------:R-:W-:Y:S01]  /*18090*/  ISETP.GT.AND P4, PT, R0, 0x48, P1 ;  /* 0x000000480000780c */ /* 0x000fe20000f84270 */
[----:B------:R-:W-:Y:S02]  /*180a0*/  FMUL R187, R187, UR11 ;  /* 0x0000000bbbbb7c20 */ /* 0x000fe40008400000 */
[----:B------:R-:W-:Y:S01]  /*180b0*/  @P5 STG.E desc[UR20][R6.64+0x104], R185 ;  /* 0x000104b906005986 */ /* 0x000fe2000c101914 */
[----:B-1----:R-:W-:-:S03]  /*180c0*/  FMUL R9, R188, UR11 ;  /* 0x0000000bbc097c20 */ /* 0x002fc60008400000 */
[----:B------:R1:W-:Y:S01]  /*180d0*/  @P6 STG.E desc[UR20][R4.64+0x100], R13 ;  /* 0x0001000d04006986 */ /* 0x0003e2000c101914 */
[C---:B------:R-:W-:Y:S01]  /*180e0*/  ISETP.GT.AND P6, PT, R0.reuse, 0x49, P1 ;  /* 0x000000490000780c */ /* 0x040fe20000fc4270 */
[----:B------:R-:W-:Y:S01]  /*180f0*/  FMUL R189, R189, UR11 ;  /* 0x0000000bbdbd7c20 */ /* 0x000fe20008400000 */
[----:B------:R-:W-:Y:S02]  /*18100*/  F2FP.TF32.F32.PACK_B R187, R187 ;  /* 0x000000bbffbb723e */ /* 0x000fe400024050ff */
[----:B------:R-:W-:Y:S02]  /*18110*/  F2FP.TF32.F32.PACK_B R9, R9 ;  /* 0x00000009ff09723e */ /* 0x000fe400024050ff */
[----:B------:R-:W-:Y:S01]  /*18120*/  ISETP.GT.AND P2, PT, R0, 0x48, P0 ;  /* 0x000000480000780c */ /* 0x000fe20000744270 */
[----:B------:R-:W-:Y:S01]  /*18130*/  @P3 STG.E desc[UR20][R4.64+0x104], R187 ;  /* 0x000104bb04003986 */ /* 0x000fe2000c101914 */
[----:B------:R-:W-:Y:S01]  /*18140*/  F2FP.TF32.F32.PACK_B R189, R189 ;  /* 0x000000bdffbd723e */ /* 0x000fe200024050ff */
[----:B------:R-:W-:Y:S01]  /*18150*/  FMUL R15, R190, UR11 ;  /* 0x0000000bbe0f7c20 */ /* 0x000fe20008400000 */
[C---:B------:R-:W-:Y:S01]  /*18160*/  ISETP.GT.AND P5, PT, R0.reuse, 0x49, P0 ;  /* 0x000000490000780c */ /* 0x040fe200007a4270 */
[----:B------:R3:W-:Y:S01]  /*18170*/  @P4 STG.E desc[UR20][R6.64+0x120], R9 ;  /* 0x0001200906004986 */ /* 0x0007e2000c101914 */
[----:B------:R-:W-:Y:S01]  /*18180*/  ISETP.GT.AND P4, PT, R0, 0x50, P1 ;  /* 0x000000500000780c */ /* 0x000fe20000f84270 */
[----:B------:R-:W-:Y:S01]  /*18190*/  FMUL R191, R191, UR11 ;  /* 0x0000000bbfbf7c20 */ /* 0x000fe20008400000 */
[----:B------:R-:W-:Y:S01]  /*181a0*/  FMUL R17, R192, UR11 ;  /* 0x0000000bc0117c20 */ /* 0x000fe20008400000 */
[----:B------:R-:W-:Y:S01]  /*181b0*/  @P6 STG.E desc[UR20][R6.64+0x124], R189 ;  /* 0x000124bd06006986 */ /* 0x000fe2000c101914 */
[----:B------:R-:W-:-:S02]  /*181c0*/  ISETP.GT.AND P3, PT, R0, 0x51, P1 ;  /* 0x000000510000780c */ /* 0x000fc40000f64270 */
[----:B------:R-:W-:Y:S02]  /*181d0*/  F2FP.TF32.F32.PACK_B R15, R15 ;  /* 0x0000000fff0f723e */ /* 0x000fe400024050ff */
[----:B------:R-:W-:Y:S01]  /*181e0*/  ISETP.GT.AND P6, PT, R0, 0x50, P0 ;  /* 0x000000500000780c */ /* 0x000fe200007c4270 */
[----:B------:R-:W-:Y:S01]  /*181f0*/  FMUL R193, R193, UR11 ;  /* 0x0000000bc1c17c20 */ /* 0x000fe20008400000 */
[----:B------:R-:W-:Y:S01]  /*18200*/  F2FP.TF32.F32.PACK_B R191, R191 ;  /* 0x000000bfffbf723e */ /* 0x000fe200024050ff */
[----:B--2---:R-:W-:Y:S01]  /*18210*/  FMUL R11, R194, UR11 ;  /* 0x0000000bc20b7c20 */ /* 0x004fe20008400000 */
[----:B------:R-:W-:Y:S01]  /*18220*/  F2FP.TF32.F32.PACK_B R17, R17 ;  /* 0x00000011ff11723e */ /* 0x000fe200024050ff */
[----:B------:R-:W-:Y:S01]  /*18230*/  @P2 STG.E desc[UR20][R4.64+0x120], R15 ;  /* 0x0001200f04002986 */ /* 0x000fe2000c101914 */
[----:B------:R-:W-:Y:S02]  /*18240*/  ISETP.GT.AND P2, PT, R0, 0x51, P0 ;  /* 0x000000510000780c */ /* 0x000fe40000744270 */
[----:B------:R-:W-:Y:S01]  /*18250*/  F2FP.TF32.F32.PACK_B R193, R193 ;  /* 0x000000c1ffc1723e */ /* 0x000fe200024050ff */
[----:B------:R-:W-:Y:S01]  /*18260*/  @P5 STG.E desc[UR20][R4.64+0x124], R191 ;  /* 0x000124bf04005986 */ /* 0x000fe2000c101914 */
[----:B------:R-:W-:Y:S01]  /*18270*/  F2FP.TF32.F32.PACK_B R11, R11 ;  /* 0x0000000bff0b723e */ /* 0x000fe200024050ff */
[----:B------:R-:W-:-:S02]  /*18280*/  FMUL R195, R195, UR11 ;  /* 0x0000000bc3c37c20 */ /* 0x000fc40008400000 */
[----:B------:R-:W-:Y:S01]  /*18290*/  @P4 STG.E desc[UR20][R6.64+0x140], R17 ;  /* 0x0001401106004986 */ /* 0x000fe2000c101914 */
[C---:B------:R-:W-:Y:S02]  /*182a0*/  ISETP.GT.AND P4, PT, R0.reuse, 0x59, P1 ;  /* 0x000000590000780c */ /* 0x040fe40000f84270 */
[----:B------:R-:W-:Y:S01]  /*182b0*/  ISETP.GT.AND P5, PT, R0, 0x58, P1 ;  /* 0x000000580000780c */ /* 0x000fe20000fa4270 */
[----:B------:R-:W-:Y:S01]  /*182c0*/  FMUL R197, R197, UR11 ;  /* 0x0000000bc5c57c20 */ /* 0x000fe20008400000 */
[----:B------:R-:W-:Y:S01]  /*182d0*/  @P3 STG.E desc[UR20][R6.64+0x144], R193 ;  /* 0x000144c106003986 */ /* 0x000fe2000c101914 */
[----:B------:R-:W-:Y:S01]  /*182e0*/  FMUL R19, R196, UR11 ;  /* 0x0000000bc4137c20 */ /* 0x000fe20008400000 */
[----:B------:R-:W-:Y:S02]  /*182f0*/  ISETP.GT.AND P3, PT, R0, 0x58, P0 ;  /* 0x000000580000780c */ /* 0x000fe40000764270 */
[----:B------:R-:W-:Y:S01]  /*18300*/  @P6 STG.E desc[UR20][R4.64+0x140], R11 ;  /* 0x0001400b04006986 */ /* 0x000fe2000c101914 */
[----:B------:R-:W-:-:S02]  /*18310*/  F2FP.TF32.F32.PACK_B R195, R195 ;  /* 0x000000c3ffc3723e */ /* 0x000fc400024050ff */
[----:B------:R-:W-:Y:S01]  /*18320*/  ISETP.GT.AND P6, PT, R0, 0x59, P0 ;  /* 0x000000590000780c */ /* 0x000fe200007c4270 */
[----:B------:R-:W-:Y:S01]  /*18330*/  FMUL R21, R198, UR11 ;  /* 0x0000000bc6157c20 */ /* 0x000fe20008400000 */
[----:B------:R-:W-:Y:S01]  /*18340*/  FMUL R199, R199, UR11 ;  /* 0x0000000bc7c77c20 */ /* 0x000fe20008400000 */
[----:B------:R-:W-:Y:S01]  /*18350*/  F2FP.TF32.F32.PACK_B R197, R197 ;  /* 0x000000c5ffc5723e */ /* 0x000fe200024050ff */
[----:B------:R-:W-:Y:S01]  /*18360*/  @P2 STG.E desc[UR20][R4.64+0x144], R195 ;  /* 0x000144c304002986 */ /* 0x000fe2000c101914 */
[----:B------:R-:W-:Y:S02]  /*18370*/  F2FP.TF32.F32.PACK_B R19, R19 ;  /* 0x00000013ff13723e */ /* 0x000fe400024050ff */
[----:B------:R-:W-:Y:S01]  /*18380*/  ISETP.GT.AND P2, PT, R0, 0x60, P1 ;  /* 0x000000600000780c */ /* 0x000fe20000f44270 */
[----:B------:R-:W-:Y:S01]  /*18390*/  @P4 STG.E desc[UR20][R6.64+0x164], R197 ;  /* 0x000164c506004986 */ /* 0x000fe2000c101914 */
[----:B------:R-:W-:Y:S01]  /*183a0*/  F2FP.TF32.F32.PACK_B R21, R21 ;  /* 0x00000015ff15723e */ /* 0x000fe200024050ff */
[----:B-1----:R-:W-:Y:S01]  /*183b0*/  FMUL R13, R200, UR11 ;  /* 0x0000000bc80d7c20 */ /* 0x002fe20008400000 */
[----:B------:R-:W-:Y:S01]  /*183c0*/  F2FP.TF32.F32.PACK_B R199, R199 ;  /* 0x000000c7ffc7723e */ /* 0x000fe200024050ff */
[----:B------:R-:W-:Y:S01]  /*183d0*/  @P5 STG.E desc[UR20][R6.64+0x160], R19 ;  /* 0x0001601306005986 */ /* 0x000fe2000c101914 */
[----:B------:R-:W-:-:S02]  /*183e0*/  ISETP.GT.AND P4, PT, R0, 0x61, P1 ;  /* 0x000000610000780c */ /* 0x000fc40000f84270 */
[----:B------:R-:W-:Y:S01]  /*183f0*/  ISETP.GT.AND P5, PT, R0, 0x60, P0 ;  /* 0x000000600000780c */ /* 0x000fe200007a4270 */
[----:B------:R-:W-:Y:S01]  /*18400*/  FMUL R201, R201, UR11 ;  /* 0x0000000bc9c97c20 */ /* 0x000fe20008400000 */
[----:B------:R-:W-:Y:S01]  /*18410*/  @P3 STG.E desc[UR20][R4.64+0x160], R21 ;  /* 0x0001601504003986 */ /* 0x000fe2000c101914 */
[----:B------:R-:W-:Y:S01]  /*18420*/  FMUL R23, R202, UR11 ;  /* 0x0000000bca177c20 */ /* 0x000fe20008400000 */
[----:B------:R-:W-:Y:S02]  /*18430*/  F2FP.TF32.F32.PACK_B R13, R13 ;  /* 0x0000000dff0d723e */ /* 0x000fe400024050ff */
[----:B------:R-:W-:Y:S01]  /*18440*/  @P6 STG.E desc[UR20][R4.64+0x164], R199 ;  /* 0x000164c704006986 */ /* 0x000fe2000c101914 */
[----:B------:R-:W-:Y:S01]  /*18450*/  ISETP.GT.AND P6, PT, R0, 0x61, P0 ;  /* 0x000000610000780c */ /* 0x000fe200007c4270 */
[----:B------:R-:W-:Y:S01]  /*18460*/  FMUL R203, R203, UR11 ;  /* 0x0000000bcbcb7c20 */ /* 0x000fe20008400000 */
[----:B------:R-:W-:Y:S01]  /*18470*/  F2FP.TF32.F32.PACK_B R201, R201 ;  /* 0x000000c9ffc9723e */ /* 0x000fe200024050ff */
[----:B------:R1:W-:Y:S01]  /*18480*/  @P2 STG.E desc[UR20][R6.64+0x180], R13 ;  /* 0x0001800d06002986 */ /* 0x0003e2000c101914 */
[----:B------:R-:W-:-:S02]  /*18490*/  F2FP.TF32.F32.PACK_B R23, R23 ;  /* 0x00000017ff17723e */ /* 0x000fc400024050ff */
[C---:B------:R-:W-:Y:S01]  /*184a0*/  ISETP.GT.AND P2, PT, R0.reuse, 0x68, P1 ;  /* 0x000000680000780c */ /* 0x040fe20000f44270 */
[----:B------:R-:W-:Y:S01]  /*184b0*/  @P4 STG.E desc[UR20][R6.64+0x184], R201 ;  /* 0x000184c906004986 */ /* 0x000fe2000c101914 */
[----:B------:R-:W-:Y:S01]  /*184c0*/  ISETP.GT.AND P3, PT, R0, 0x69, P1 ;  /* 0x000000690000780c */ /* 0x000fe20000f64270 */
[----:B------:R-:W-:Y:S01]  /*184d0*/  FMUL R153, R204, UR11 ;  /* 0x0000000bcc997c20 */ /* 0x000fe20008400000 */
[----:B------:R-:W-:Y:S01]  /*184e0*/  F2FP.TF32.F32.PACK_B R203, R203 ;  /* 0x000000cbffcb723e */ /* 0x000fe200024050ff */
[----:B------:R-:W-:Y:S01]  /*184f0*/  @P5 STG.E desc[UR20][R4.64+0x180], R23 ;  /* 0x0001801704005986 */ /* 0x000fe2000c101914 */
[C---:B------:R-:W-:Y:S01]  /*18500*/  ISETP.GT.AND P4, PT, R0.reuse, 0x68, P0 ;  /* 0x000000680000780c */ /* 0x040fe20000784270 */
[----:B------:R-:W-:Y:S01]  /*18510*/  FMUL R205, R205, UR11 ;  /* 0x0000000bcdcd7c20 */ /* 0x000fe20008400000 */
[----:B------:R-:W-:Y:S01]  /*18520*/  ISETP.GT.AND P5, PT, R0, 0x69, P0 ;  /* 0x000000690000780c */ /* 0x000fe200007a4270 */
[----:B------:R-:W-:Y:S01]  /*18530*/  FMUL R155, R206, UR11 ;  /* 0x0000000bce9b7c20 */ /* 0x000fe20008400000 */
[----:B------:R-:W-:Y:S01]  /*18540*/  FMUL R207, R207, UR11 ;  /* 0x0000000bcfcf7c20 */ /* 0x000fe20008400000 */
[----:B------:R-:W-:Y:S01]  /*18550*/  @P6 STG.E desc[UR20][R4.64+0x184], R203 ;  /* 0x000184cb04006986 */ /* 0x000fe2000c101914 */
[----:B------:R-:W-:-:S02]  /*18560*/  F2FP.TF32.F32.PACK_B R153, R153 ;  /* 0x00000099ff99723e */ /* 0x000fc400024050ff */
[----:B------:R-:W-:Y:S02]  /*18570*/  ISETP.GT.AND P6, PT, R0, 0x70, P1 ;  /* 0x000000700000780c */ /* 0x000fe40000fc4270 */
[----:B------:R-:W-:Y:S01]  /*18580*/  F2FP.TF32.F32.PACK_B R205, R205 ;  /* 0x000000cdffcd723e */ /* 0x000fe200024050ff */
[----:B------:R-:W-:Y:S01]  /*18590*/  FMUL R157, R208, UR11 ;  /* 0x0000000bd09d7c20 */ /* 0x000fe20008400000 */
[----:B------:R-:W-:Y:S01]  /*185a0*/  F2FP.TF32.F32.PACK_B R155, R155 ;  /* 0x0000009bff9b723e */ /* 0x000fe200024050ff */
[----:B------:R-:W-:Y:S01]  /*185b0*/  @P2 STG.E desc[UR20][R6.64+0x1a0], R153 ;  /* 0x0001a09906002986 */ /* 0x000fe2000c101914 */
[----:B------:R-:W-:Y:S02]  /*185c0*/  F2FP.TF32.F32.PACK_B R207, R207 ;  /* 0x000000cfffcf723e */ /* 0x000fe400024050ff */
[C---:B------:R-:W-:Y:S01]  /*185d0*/  ISETP.GT.AND P2, PT, R0.reuse, 0x71, P1 ;  /* 0x000000710000780c */ /* 0x040fe20000f44270 */
[----:B------:R-:W-:Y:S01]  /*185e0*/  @P3 STG.E desc[UR20][R6.64+0x1a4], R205 ;  /* 0x0001a4cd06003986 */ /* 0x000fe2000c101914 */
[----:B------:R-:W-:Y:S01]  /*185f0*/  ISETP.GT.AND P3, PT, R0, 0x70, P0 ;  /* 0x000000700000780c */ /* 0x000fe20000764270 */
[----:B------:R-:W-:Y:S01]  /*18600*/  FMUL R209, R209, UR11 ;  /* 0x0000000bd1d17c20 */ /* 0x000fe20008400000 */
[----:B------:R-:W-:Y:S01]  /*18610*/  F2FP.TF32.F32.PACK_B R157, R157 ;  /* 0x0000009dff9d723e */ /* 0x000fe200024050ff */
[----:B------:R-:W-:Y:S01]  /*18620*/  @P4 STG.E desc[UR20][R4.64+0x1a0], R155 ;  /* 0x0001a09b04004986 */ /* 0x000fe2000c101914 */
[----:B------:R-:W-:Y:S01]  /*18630*/  FMUL R159, R210, UR11 ;  /* 0x0000000bd29f7c20 */ /* 0x000fe20008400000 */
[----:B------:R-:W-:-:S02]  /*18640*/  ISETP.GT.AND P4, PT, R0, 0x71, P0 ;  /* 0x000000710000780c */ /* 0x000fc40000784270 */
[----:B------:R-:W-:Y:S01]  /*18650*/  @P5 STG.E desc[UR20][R4.64+0x1a4], R207 ;  /* 0x0001a4cf04005986 */ /* 0x000fe2000c101914 */
[C---:B------:R-:W-:Y:S02]  /*18660*/  ISETP.GT.AND P5, PT, R0.reuse, 0x78, P1 ;  /* 0x000000780000780c */ /* 0x040fe40000fa4270 */
[C---:B------:R-:W-:Y:S01]  /*18670*/  ISETP.GT.AND P1, PT, R0.reuse, 0x79, P1 ;  /* 0x000000790000780c */ /* 0x040fe20000f24270 */
[----:B------:R-:W-:Y:S01]  /*18680*/  FMUL R211, R211, UR11 ;  /* 0x0000000bd3d37c20 */ /* 0x000fe20008400000 */
[----:B------:R-:W-:Y:S01]  /*18690*/  @P6 STG.E desc[UR20][R6.64+0x1c0], R157 ;  /* 0x0001c09d06006986 */ /* 0x000fe2000c101914 */
[----:B------:R-:W-:Y:S01]  /*186a0*/  FMUL R213, R213, UR11 ;  /* 0x0000000bd5d57c20 */ /* 0x000fe20008400000 */
[----:B------:R-:W-:Y:S02]  /*186b0*/  F2FP.TF32.F32.PACK_B R209, R209 ;  /* 0x000000d1ffd1723e */ /* 0x000fe400024050ff */
[----:B------:R-:W-:Y:S01]  /*186c0*/  ISETP.GT.AND P6, PT, R0, 0x78, P0 ;  /* 0x000000780000780c */ /* 0x000fe200007c4270 */
[----:B------:R-:W-:Y:S01]  /*186d0*/  FMUL R161, R212, UR11 ;  /* 0x0000000bd4a17c20 */ /* 0x000fe20008400000 */
[----:B------:R-:W-:Y:S01]  /*186e0*/  F2FP.TF32.F32.PACK_B R159, R159 ;  /* 0x0000009fff9f723e */ /* 0x000fe200024050ff */
[----:B------:R-:W-:Y:S01]  /*186f0*/  FMUL R163, R214, UR11 ;  /* 0x0000000bd6a37c20 */ /* 0x000fe20008400000 */
[----:B------:R-:W-:Y:S01]  /*18700*/  USHF.L.U32 UR7, UR14, 0x9, URZ ;  /* 0x000000090e077899 */ /* 0x000fe2000800063f */
[----:B------:R-:W-:Y:S01]  /*18710*/  F2FP.TF32.F32.PACK_B R211, R211 ;  /* 0x000000d3ffd3723e */ /* 0x000fe200024050ff */
[----:B------:R-:W-:Y:S01]  /*18720*/  @P2 STG.E desc[UR20][R6.64+0x1c4], R209 ;  /* 0x0001c4d106002986 */ /* 0x000fe2000c101914 */
[----:B------:R-:W-:Y:S01]  /*18730*/  F2FP.TF32.F32.PACK_B R213, R213 ;  /* 0x000000d5ffd5723e */ /* 0x000fe200024050ff */
[----:B------:R-:W-:Y:S01]  /*18740*/  USHF.L.U64.HI UR6, UR14, 0x9, UR15 ;  /* 0x000000090e067899 */ /* 0x000fe2000801020f */
[----:B------:R-:W-:Y:S01]  /*18750*/  F2FP.TF32.F32.PACK_B R161, R161 ;  /* 0x000000a1ffa1723e */ /* 0x000fe200024050ff */
[----:B------:R-:W-:Y:S01]  /*18760*/  @P3 STG.E desc[UR20][R4.64+0x1c0], R159 ;  /* 0x0001c09f04003986 */ /* 0x000fe2000c101914 */
[----:B------:R-:W-:Y:S01]  /*18770*/  ISETP.GT.AND P3, PT, R14, 0x80, PT ;  /* 0x000000800e00780c */ /* 0x000fe20003f64270 */
[----:B---3--:R-:W-:Y:S01]  /*18780*/  IMAD.U32 R9, RZ, RZ, UR7 ;  /* 0x00000007ff097e24 */ /* 0x008fe2000f8e00ff */
[----:B------:R-:W-:Y:S01]  /*18790*/  F2FP.TF32.F32.PACK_B R163, R163 ;  /* 0x000000a3ffa3723e */ /* 0x000fe200024050ff */
[----:B------:R-:W-:Y:S01]  /*187a0*/  @P4 STG.E desc[UR20][R4.64+0x1c4], R211 ;  /* 0x0001c4d304004986 */ /* 0x000fe2000c101914 */
[----:B------:R-:W-:-:S03]  /*187b0*/  ISETP.GT.AND P0, PT, R0, 0x79, P0 ;  /* 0x000000790000780c */ /* 0x000fc60000704270 */
[----:B------:R-:W-:Y:S01]  /*187c0*/  @P1 STG.E desc[UR20][R6.64+0x1e4], R213 ;  /* 0x0001e4d506001986 */ /* 0x000fe2000c101914 */
[----:B------:R-:W-:Y:S01]  /*187d0*/  ISETP.GT.AND P1, PT, R0, RZ, P3 ;  /* 0x000000ff0000720c */ /* 0x000fe20001f24270 */
[----:B------:R-:W-:Y:S02]  /*187e0*/  FMUL R215, R215, UR11 ;  /* 0x0000000bd7d77c20 */ /* 0x000fe40008400000 */
[----:B------:R2:W-:Y:S01]  /*187f0*/  @P5 STG.E desc[UR20][R6.64+0x1e0], R161 ;  /* 0x0001e0a106005986 */ /* 0x0005e2000c101914 */
[----:B-1----:R-:W-:Y:S01]  /*18800*/  FMUL R13, R88, UR11 ;  /* 0x0000000b580d7c20 */ /* 0x002fe20008400000 */
[----:B------:R-:W-:Y:S02]  /*18810*/  ISETP.GT.AND P4, PT, R0, 0x1, P3 ;  /* 0x000000010000780c */ /* 0x000fe40001f84270 */
[----:B------:R-:W-:Y:S01]  /*18820*/  @P6 STG.E desc[UR20][R4.64+0x1e0], R163 ;  /* 0x0001e0a304006986 */ /* 0x000fe2000c101914 */
[C---:B------:R-:W-:Y:S01]  /*18830*/  IADD3 R8, P2, P6, R2.reuse, UR9, R9 ;  /* 0x0000000902087c10 */ /* 0x040fe2000fe5e009 */
[----:B------:R-:W-:Y:S01]  /*18840*/  FMUL R89, R89, UR11 ;  /* 0x0000000b59597c20 */ /* 0x000fe20008400000 */
[----:B------:R-:W-:Y:S01]  /*18850*/  F2FP.TF32.F32.PACK_B R215, R215 ;  /* 0x000000d7ffd7723e */ /* 0x000fe200024050ff */
[----:B--2---:R-:W-:Y:S01]  /*18860*/  IMAD.U32 R7, RZ, RZ, UR6 ;  /* 0x00000006ff077e24 */ /* 0x004fe2000f8e00ff */
[----:B------:R-:W-:-:S02]  /*18870*/  IADD3 R6, P5, R2, UR7, RZ ;  /* 0x0000000702067c10 */ /* 0x000fc4000ffbe0ff */
[----:B------:R-:W-:Y:S02]  /*18880*/  F2FP.TF32.F32.PACK_B R13, R13 ;  /* 0x0000000dff0d723e */ /* 0x000fe400024050ff */
[C---:B------:R-:W-:Y:S02]  /*18890*/  IADD3.X R9, R3.reuse, UR8, R7, P2, P6 ;  /* 0x0000000803097c10 */ /* 0x040fe400097ec407 */
[----:B------:R-:W-:Y:S02]  /*188a0*/  IADD3.X R7, R3, UR6, RZ, P5, !PT ;  /* 0x0000000603077c10 */ /* 0x000fe4000affe4ff */
[----:B------:R-:W-:Y:S01]  /*188b0*/  ISETP.GT.AND P2, PT, R14, 0x88, PT ;  /* 0x000000880e00780c */ /* 0x000fe20003f44270 */
[----:B------:R1:W-:Y:S01]  /*188c0*/  @P0 STG.E desc[UR20][R4.64+0x1e4], R215 ;  /* 0x0001e4d704000986 */ /* 0x0003e2000c101914 */
[----:B------:R-:W-:Y:S02]  /*188d0*/  F2FP.TF32.F32.PACK_B R89, R89 ;  /* 0x00000059ff59723e */ /* 0x000fe400024050ff */
[C---:B------:R-:W-:Y:S01]  /*188e0*/  ISETP.GT.AND P0, PT, R0.reuse, RZ, P2 ;  /* 0x000000ff0000720c */ /* 0x040fe20001704270 */
[----:B------:R2:W-:Y:S01]  /*188f0*/  @P1 STG.E desc[UR20][R6.64], R13 ;  /* 0x0000000d06001986 */ /* 0x0005e2000c101914 */
[----:B------:R-:W-:Y:S01]  /*18900*/  ISETP.GT.AND P1, PT, R0, 0x1, P2 ;  /* 0x000000010000780c */ /* 0x000fe20001724270 */
[----:B------:R-:W-:Y:S01]  /*18910*/  FMUL R15, R90, UR11 ;  /* 0x0000000b5a0f7c20 */ /* 0x000fe20008400000 */
[----:B------:R-:W-:Y:S01]  /*18920*/  FMUL R91, R91, UR11 ;  /* 0x0000000b5b5b7c20 */ /* 0x000fe20008400000 */
[----:B------:R-:W-:Y:S01]  /*18930*/  @P4 STG.E desc[UR20][R6.64+0x4], R89 ;  /* 0x0000045906004986 */ /* 0x000fe2000c101914 */
[----:B------:R-:W-:-:S02]  /*18940*/  IADD3 R10, P4, R6, UR9, RZ ;  /* 0x00000009060a7c10 */ /* 0x000fc4000ff9e0ff */
[----:B------:R-:W-:Y:S02]  /*18950*/  F2FP.TF32.F32.PACK_B R15, R15 ;  /* 0x0000000fff0f723e */ /* 0x000fe400024050ff */
[----:B------:R-:W-:Y:S02]  /*18960*/  IADD3.X R11, R7, UR8, RZ, P4, !PT ;  /* 0x00000008070b7c10 */ /* 0x000fe4000a7fe4ff */
[----:B------:R-:W-:Y:S02]  /*18970*/  F2FP.TF32.F32.PACK_B R91, R91 ;  /* 0x0000005bff5b723e */ /* 0x000fe400024050ff */
[C---:B------:R-:W-:Y:S01]  /*18980*/  ISETP.GT.AND P4, PT, R0.reuse, 0x8, P3 ;  /* 0x000000080000780c */ /* 0x040fe20001f84270 */
[----:B------:R-:W-:Y:S01]  /*18990*/  @P0 STG.E desc[UR20][R10.64], R15 ;  /* 0x0000000f0a000986 */ /* 0x000fe2000c101914 */
[C---:B------:R-:W-:Y:S02]  /*189a0*/  ISETP.GT.AND P5, PT, R0.reuse, 0x9, P3 ;  /* 0x000000090000780c */ /* 0x040fe40001fa4270 */
[C---:B------:R-:W-:Y:S01]  /*189b0*/  ISETP.GT.AND P0, PT, R0.reuse, 0x8, P2 ;  /* 0x000000080000780c */ /* 0x040fe20001704270 */
[----:B------:R-:W-:Y:S01]  /*189c0*/  @P1 STG.E desc[UR20][R10.64+0x4], R91 ;  /* 0x0000045b0a001986 */ /* 0x000fe2000c101914 */
[----:B------:R-:W-:Y:S01]  /*189d0*/  ISETP.GT.AND P1, PT, R0, 0x9, P2 ;  /* 0x000000090000780c */ /* 0x000fe20001724270 */
[----:B-1----:R-:W-:Y:S01]  /*189e0*/  FMUL R5, R92, UR11 ;  /* 0x0000000b5c057c20 */ /* 0x002fe20008400000 */
[----:B------:R-:W-:Y:S01]  /*189f0*/  FMUL R93, R93, UR11 ;  /* 0x0000000b5d5d7c20 */ /* 0x000fe20008400000 */
[----:B--2---:R-:W-:Y:S01]  /*18a00*/  FMUL R13, R94, UR11 ;  /* 0x0000000b5e0d7c20 */ /* 0x004fe20008400000 */
[----:B------:R-:W-:-:S02]  /*18a10*/  FMUL R95, R95, UR11 ;  /* 0x0000000b5f5f7c20 */ /* 0x000fc40008400000 */
[----:B------:R-:W-:Y:S02]  /*18a20*/  F2FP.TF32.F32.PACK_B R5, R5 ;  /* 0x00000005ff05723e */ /* 0x000fe400024050ff */
[----:B------:R-:W-:Y:S02]  /*18a30*/  F2FP.TF32.F32.PACK_B R93, R93 ;  /* 0x0000005dff5d723e */ /* 0x000fe400024050ff */
[----:B------:R-:W-:Y:S01]  /*18a40*/  F2FP.TF32.F32.PACK_B R13, R13 ;  /* 0x0000000dff0d723e */ /* 0x000fe200024050ff */
[----:B------:R1:W-:Y:S01]  /*18a50*/  @P4 STG.E desc[UR20][R6.64+0x20], R5 ;  /* 0x0000200506004986 */ /* 0x0003e2000c101914 */
[----:B------:R-:W-:Y:S01]  /*18a60*/  F2FP.TF32.F32.PACK_B R95, R95 ;  /* 0x0000005fff5f723e */ /* 0x000fe200024050ff */
[----:B------:R-:W-:Y:S02]  /*18a70*/  @P1 IMAD.MOV.U32 R4, RZ, RZ, R8 ;  /* 0x000000ffff041224 */ /* 0x000fe400078e0008 */
[----:B------:R-:W-:Y:S04]  /*18a80*/  @P5 STG.E desc[UR20][R6.64+0x24], R93 ;  /* 0x0000245d06005986 */ /* 0x000fe8000c101914 */
[----:B------:R-:W-:Y:S01]  /*18a90*/  @P0 STG.E desc[UR20][R8.64+0x20], R13 ;  /* 0x0000200d08000986 */ /* 0x000fe2000c101914 */
[----:B------:R-:W-:-:S02]  /*18aa0*/  ISETP.GT.AND P0, PT, R0, 0x10, P2 ;  /* 0x000000100000780c */ /* 0x000fc40001704270 */
[----:B-1----:R-:W-:Y:S02]  /*18ab0*/  @P1 MOV R5, R9 ;  /* 0x0000000900051202 */ /* 0x002fe40000000f00 */
[C---:B------:R-:W-:Y:S02]  /*18ac0*/  ISETP.GT.AND P4, PT, R0.reuse, 0x10, P3 ;  /* 0x000000100000780c */ /* 0x040fe40001f84270 */
[C---:B------:R-:W-:Y:S01]  /*18ad0*/  ISETP.GT.AND P5, PT, R0.reuse, 0x11, P3 ;  /* 0x000000110000780c */ /* 0x040fe20001fa4270 */
[----:B------:R1:W-:Y:S01]  /*18ae0*/  @P1 STG.E desc[UR20][R4.64+0x24], R95 ;  /* 0x0000245f04001986 */ /* 0x0003e2000c101914 */
[----:B------:R-:W-:Y:S01]  /*18af0*/  ISETP.GT.AND P1, PT, R0, 0x11, P2 ;  /* 0x000000110000780c */ /* 0x000fe20001724270 */
[----:B------:R-:W-:Y:S01]  /*18b00*/  FMUL R15, R96, UR11 ;  /* 0x0000000b600f7c20 */ /* 0x000fe20008400000 */
[----:B------:R-:W-:Y:S01]  /*18b10*/  FMUL R97, R97, UR11 ;  /* 0x0000000b61617c20 */ /* 0x000fe20008400000 */
[----:B------:R-:W-:Y:S01]  /*18b20*/  FMUL R11, R98, UR11 ;  /* 0x0000000b620b7c20 */ /* 0x000fe20008400000 */
[----:B------:R-:W-:-:S02]  /*18b30*/  FMUL R99, R99, UR11 ;  /* 0x0000000b63637c20 */ /* 0x000fc40008400000 */
[----:B------:R-:W-:Y:S02]  /*18b40*/  F2FP.TF32.F32.PACK_B R15, R15 ;  /* 0x0000000fff0f723e */ /* 0x000fe400024050ff */
[----:B------:R-:W-:Y:S02]  /*18b50*/  F2FP.TF32.F32.PACK_B R97, R97 ;  /* 0x00000061ff61723e */ /* 0x000fe400024050ff */
[----:B------:R-:W-:Y:S01]  /*18b60*/  F2FP.TF32.F32.PACK_B R11, R11 ;  /* 0x0000000bff0b723e */ /* 0x000fe200024050ff */
[----:B-1----:R-:W-:Y:S02]  /*18b70*/  @P0 IMAD.MOV.U32 R4, RZ, RZ, R8 ;  /* 0x000000ffff040224 */ /* 0x002fe400078e0008 */
[----:B------:R-:W-:Y:S01]  /*18b80*/  @P0 IMAD.MOV.U32 R5, RZ, RZ, R9 ;  /* 0x000000ffff050224 */ /* 0x000fe200078e0009 */
[----:B------:R-:W-:Y:S01]  /*18b90*/  @P4 STG.E desc[UR20][R6.64+0x40], R15 ;  /* 0x0000400f06004986 */ /* 0x000fe2000c101914 */
[----:B------:R-:W-:-:S03]  /*18ba0*/  F2FP.TF32.F32.PACK_B R99, R99 ;  /* 0x00000063ff63723e */ /* 0x000fc600024050ff */
[----:B------:R-:W-:Y:S04]  /*18bb0*/  @P5 STG.E desc[UR20][R6.64+0x44], R97 ;  /* 0x0000446106005986 */ /* 0x000fe8000c101914 */
[----:B------:R1:W-:Y:S01]  /*18bc0*/  @P0 STG.E desc[UR20][R4.64+0x40], R11 ;  /* 0x0000400b04000986 */ /* 0x0003e2000c101914 */
[C---:B------:R-:W-:Y:S02]  /*18bd0*/  ISETP.GT.AND P0, PT, R0.reuse, 0x18, P2 ;  /* 0x000000180000780c */ /* 0x040fe40001704270 */
[C---:B------:R-:W-:Y:S02]  /*18be0*/  ISETP.GT.AND P4, PT, R0.reuse, 0x18, P3 ;  /* 0x000000180000780c */ /* 0x040fe40001f84270 */
[----:B------:R-:W-:Y:S01]  /*18bf0*/  ISETP.GT.AND P5, PT, R0, 0x19, P3 ;  /* 0x000000190000780c */ /* 0x000fe20001fa4270 */
[----:B-1----:R-:W-:-:S02]  /*18c00*/  @P1 IMAD.MOV.U32 R4, RZ, RZ, R8 ;  /* 0x000000ffff041224 */ /* 0x002fc400078e0008 */
[----:B------:R-:W-:Y:S02]  /*18c10*/  @P1 IMAD.MOV.U32 R5, RZ, RZ, R9 ;  /* 0x000000ffff051224 */ /* 0x000fe400078e0009 */
[----:B------:R-:W-:Y:S01]  /*18c20*/  FMUL R13, R100, UR11 ;  /* 0x0000000b640d7c20 */ /* 0x000fe20008400000 */
[----:B------:R-:W-:Y:S02]  /*18c30*/  FMUL R101, R101, UR11 ;  /* 0x0000000b65657c20 */ /* 0x000fe40008400000 */
[----:B------:R1:W-:Y:S01]  /*18c40*/  @P1 STG.E desc[UR20][R4.64+0x44], R99 ;  /* 0x0000446304001986 */ /* 0x0003e2000c101914 */
[----:B------:R-:W-:Y:S01]  /*18c50*/  ISETP.GT.AND P1, PT, R0, 0x19, P2 ;  /* 0x000000190000780c */ /* 0x000fe20001724270 */
[----:B------:R-:W-:Y:S01]  /*18c60*/  FMUL R15, R102, UR11 ;  /* 0x0000000b660f7c20 */ /* 0x000fe20008400000 */
[----:B------:R-:W-:Y:S02]  /*18c70*/  F2FP.TF32.F32.PACK_B R13, R13 ;  /* 0x0000000dff0d723e */ /* 0x000fe400024050ff */
[----:B------:R-:W-:Y:S01]  /*18c80*/  F2FP.TF32.F32.PACK_B R101, R101 ;  /* 0x00000065ff65723e */ /* 0x000fe200024050ff */
[----:B------:R-:W-:Y:S01]  /*18c90*/  FMUL R103, R103, UR11 ;  /* 0x0000000b67677c20 */ /* 0x000fe20008400000 */
[----:B------:R-:W-:Y:S01]  /*18ca0*/  F2FP.TF32.F32.PACK_B R15, R15 ;  /* 0x0000000fff0f723e */ /* 0x000fe200024050ff */
[----:B------:R-:W-:Y:S01]  /*18cb0*/  @P4 STG.E desc[UR20][R6.64+0x60], R13 ;  /* 0x0000600d06004986 */ /* 0x000fe2000c101914 */
[----:B-1----:R-:W-:-:S02]  /*18cc0*/  @P0 IMAD.MOV.U32 R4, RZ, RZ, R8 ;  /* 0x000000ffff040224 */ /* 0x002fc400078e0008 */
[----:B------:R-:W-:Y:S01]  /*18cd0*/  @P0 IMAD.MOV.U32 R5, RZ, RZ, R9 ;  /* 0x000000ffff050224 */ /* 0x000fe200078e0009 */
[----:B------:R-:W-:Y:S01]  /*18ce0*/  @P5 STG.E desc[UR20][R6.64+0x64], R101 ;  /* 0x0000646506005986 */ /* 0x000fe2000c101914 */
[----:B------:R-:W-:-:S03]  /*18cf0*/  F2FP.TF32.F32.PACK_B R103, R103 ;  /* 0x00000067ff67723e */ /* 0x000fc600024050ff */
[----:B------:R1:W-:Y:S01]  /*18d00*/  @P0 STG.E desc[UR20][R4.64+0x60], R15 ;  /* 0x0000600f04000986 */ /* 0x0003e2000c101914 */
[C---:B------:R-:W-:Y:S02]  /*18d10*/  ISETP.GT.AND P0, PT, R0.reuse, 0x20, P2 ;  /* 0x000000200000780c */ /* 0x040fe40001704270 */
[C---:B------:R-:W-:Y:S02]  /*18d20*/  ISETP.GT.AND P4, PT, R0.reuse, 0x20, P3 ;  /* 0x000000200000780c */ /* 0x040fe40001f84270 */
[----:B------:R-:W-:Y:S01]  /*18d30*/  ISETP.GT.AND P5, PT, R0, 0x21, P3 ;  /* 0x000000210000780c */ /* 0x000fe20001fa4270 */
[----:B-1----:R-:W-:Y:S02]  /*18d40*/  @P1 IMAD.MOV.U32 R4, RZ, RZ, R8 ;  /* 0x000000ffff041224 */ /* 0x002fe400078e0008 */
[----:B------:R-:W-:Y:S02]  /*18d50*/  @P1 IMAD.MOV.U32 R5, RZ, RZ, R9 ;  /* 0x000000ffff051224 */ /* 0x000fe400078e0009 */
[----:B------:R-:W-:Y:S01]  /*18d60*/  FMUL R11, R104, UR11 ;  /* 0x0000000b680b7c20 */ /* 0x000fe20008400000 */
[----:B------:R-:W-:-:S02]  /*18d70*/  FMUL R105, R105, UR11 ;  /* 0x0000000b69697c20 */ /* 0x000fc40008400000 */
        /* <DEDUP_REMOVED lines=8> */
[----:B-1----:R-:W-:Y:S01]  /*18e00*/  @P0 IMAD.MOV.U32 R4, RZ, RZ, R8 ;  /* 0x000000ffff040224 */ /* 0x002fe200078e0008 */
[----:B------:R-:W-:-:S02]  /*18e10*/  @P0 MOV R5, R9 ;  /* 0x0000000900050202 */ /* 0x000fc40000000f00 */
        /* <DEDUP_REMOVED lines=18> */
[----:B-1----:R-:W-:Y:S02]  /*18f40*/  @P0 IMAD.MOV.U32 R4, RZ, RZ, R8 ;  /* 0x000000ffff040224 */ /* 0x002fe400078e0008 */
        /* <DEDUP_REMOVED lines=27> */
[----:B-1----:R-:W-:Y:S01]  /*19100*/  @P1 IMAD.MOV.U32 R4, RZ, RZ, R8 ;  /* 0x000000ffff041224 */ /* 0x002fe200078e0008 */
[----:B------:R-:W-:Y:S01]  /*19110*/  @P1 MOV R5, R9 ;  /* 0x0000000900051202 */ /* 0x000fe20000000f00 */
[----:B------:R-:W-:Y:S01]  /*19120*/  FMUL R11, R116, UR11 ;  /* 0x0000000b740b7c20 */ /* 0x000fe20008400000 */
[----:B------:R-:W-:-:S03]  /*19130*/  FMUL R117, R117, UR11 ;  /* 0x0000000b75757c20 */ /* 0x000fc60008400000 */
        /* <DEDUP_REMOVED lines=56> */
[----:B------:R-:W-:Y:S01]  /*194c0*/  FMUL R11, R128, UR11 ;  /* 0x0000000b800b7c20 */ /* 0x000fe20008400000 */
[----:B-1----:R-:W-:Y:S02]  /*194d0*/  @P1 IMAD.MOV.U32 R4, RZ, RZ, R8 ;  /* 0x000000ffff041224 */ /* 0x002fe400078e0008 */
[----:B------:R-:W-:Y:S02]  /*194e0*/  @P1 IMAD.MOV.U32 R5, RZ, RZ, R9 ;  /* 0x000000ffff051224 */ /* 0x000fe400078e0009 */
[----:B------:R-:W-:Y:S01]  /*194f0*/  FMUL R129, R129, UR11 ;  /* 0x0000000b81817c20 */ /* 0x000fe20008400000 */
[----:B------:R-:W-:-:S02]  /*19500*/  FMUL R13, R130, UR11 ;  /* 0x0000000b820d7c20 */ /* 0x000fc40008400000 */
[----:B------:R1:W-:Y:S01]  /*19510*/  @P1 STG.E desc[UR20][R4.64+0x124], R127 ;  /* 0x0001247f04001986 */ /* 0x0003e2000c101914 */
[C---:B------:R-:W-:Y:S02]  /*19520*/  ISETP.GT.AND P1, PT, R0.reuse, 0x51, P2 ;  /* 0x000000510000780c */ /* 0x040fe40001724270 */
        /* <DEDUP_REMOVED lines=8> */
[----:B------:R-:W-:-:S02]  /*195b0*/  ISETP.GT.AND P4, PT, R0, 0x58, P3 ;  /* 0x000000580000780c */ /* 0x000fc40001f84270 */
[----:B------:R-:W-:Y:S01]  /*195c0*/  ISETP.GT.AND P5, PT, R0, 0x59, P3 ;  /* 0x000000590000780c */ /* 0x000fe20001fa4270 */
[----:B------:R1:W-:Y:S01]  /*195d0*/  @P0 STG.E desc[UR20][R4.64+0x140], R13 ;  /* 0x0001400d04000986 */ /* 0x0003e2000c101914 */
[----:B------:R-:W-:Y:S01]  /*195e0*/  F2FP.TF32.F32.PACK_B R131, R131 ;  /* 0x00000083ff83723e */ /* 0x000fe200024050ff */
[----:B------:R-:W-:Y:S01]  /*195f0*/  FMUL R15, R132, UR11 ;  /* 0x0000000b840f7c20 */ /* 0x000fe20008400000 */
[----:B------:R-:W-:Y:S01]  /*19600*/  ISETP.GT.AND P0, PT, R0, 0x58, P2 ;  /* 0x000000580000780c */ /* 0x000fe20001704270 */
[----:B------:R-:W-:Y:S01]  /*19610*/  FMUL R133, R133, UR11 ;  /* 0x0000000b85857c20 */ /* 0x000fe20008400000 */
[----:B-1----:R-:W-:Y:S02]  /*19620*/  @P1 IMAD.MOV.U32 R4, RZ, RZ, R8 ;  /* 0x000000ffff041224 */ /* 0x002fe400078e0008 */
[----:B------:R-:W-:Y:S01]  /*19630*/  @P1 IMAD.MOV.U32 R5, RZ, RZ, R9 ;  /* 0x000000ffff051224 */ /* 0x000fe200078e0009 */
[----:B------:R-:W-:Y:S01]  /*19640*/  F2FP.TF32.F32.PACK_B R15, R15 ;  /* 0x0000000fff0f723e */ /* 0x000fe200024050ff */
[----:B------:R-:W-:Y:S01]  /*19650*/  FMUL R11, R134, UR11 ;  /* 0x0000000b860b7c20 */ /* 0x000fe20008400000 */
[----:B------:R-:W-:-:S02]  /*19660*/  F2FP.TF32.F32.PACK_B R133, R133 ;  /* 0x00000085ff85723e */ /* 0x000fc400024050ff */
[----:B------:R1:W-:Y:S01]  /*19670*/  @P1 STG.E desc[UR20][R4.64+0x144], R131 ;  /* 0x0001448304001986 */ /* 0x0003e2000c101914 */
[----:B------:R-:W-:-:S03]  /*19680*/  ISETP.GT.AND P1, PT, R0, 0x59, P2 ;  /* 0x000000590000780c */ /* 0x000fc60001724270 */
[----:B------:R2:W-:Y:S01]  /*19690*/  @P4 STG.E desc[UR20][R6.64+0x160], R15 ;  /* 0x0001600f06004986 */ /* 0x0005e2000c101914 */
[C---:B------:R-:W-:Y:S01]  /*196a0*/  ISETP.GT.AND P4, PT, R0.reuse, 0x60, P2 ;  /* 0x000000600000780c */ /* 0x040fe20001784270 */
[----:B------:R-:W-:Y:S01]  /*196b0*/  FMUL R135, R135, UR11 ;  /* 0x0000000b87877c20 */ /* 0x000fe20008400000 */
[----:B------:R-:W-:Y:S01]  /*196c0*/  F2FP.TF32.F32.PACK_B R11, R11 ;  /* 0x0000000bff0b723e */ /* 0x000fe200024050ff */
[----:B------:R-:W-:Y:S01]  /*196d0*/  @P5 STG.E desc[UR20][R6.64+0x164], R133 ;  /* 0x0001648506005986 */ /* 0x000fe2000c101914 */
[C---:B------:R-:W-:Y:S01]  /*196e0*/  ISETP.GT.AND P5, PT, R0.reuse, 0x60, P3 ;  /* 0x000000600000780c */ /* 0x040fe20001fa4270 */
[----:B-1----:R-:W-:Y:S02]  /*196f0*/  @P0 IMAD.MOV.U32 R4, RZ, RZ, R8 ;  /* 0x000000ffff040224 */ /* 0x002fe400078e0008 */
[----:B------:R-:W-:Y:S01]  /*19700*/  @P0 IMAD.MOV.U32 R5, RZ, RZ, R9 ;  /* 0x000000ffff050224 */ /* 0x000fe200078e0009 */
[----:B------:R-:W-:Y:S01]  /*19710*/  ISETP.GT.AND P6, PT, R0, 0x61, P3 ;  /* 0x000000610000780c */ /* 0x000fe20001fc4270 */
[----:B------:R-:W-:Y:S01]  /*19720*/  FMUL R13, R136, UR11 ;  /* 0x0000000b880d7c20 */ /* 0x000fe20008400000 */
[----:B------:R-:W-:Y:S01]  /*19730*/  FMUL R137, R137, UR11 ;  /* 0x0000000b89897c20 */ /* 0x000fe20008400000 */
[----:B------:R-:W-:Y:S01]  /*19740*/  F2FP.TF32.F32.PACK_B R135, R135 ;  /* 0x00000087ff87723e */ /* 0x000fe200024050ff */
[----:B------:R1:W-:Y:S01]  /*19750*/  @P0 STG.E desc[UR20][R4.64+0x160], R11 ;  /* 0x0001600b04000986 */ /* 0x0003e2000c101914 */
[----:B--2---:R-:W-:Y:S01]  /*19760*/  FMUL R15, R138, UR11 ;  /* 0x0000000b8a0f7c20 */ /* 0x004fe20008400000 */
[----:B------:R-:W-:-:S02]  /*19770*/  F2FP.TF32.F32.PACK_B R13, R13 ;  /* 0x0000000dff0d723e */ /* 0x000fc400024050ff */
[----:B------:R-:W-:Y:S02]  /*19780*/  ISETP.GT.AND P0, PT, R0, 0x61, P2 ;  /* 0x000000610000780c */ /* 0x000fe40001704270 */
[----:B------:R-:W-:Y:S01]  /*19790*/  F2FP.TF32.F32.PACK_B R137, R137 ;  /* 0x00000089ff89723e */ /* 0x000fe200024050ff */
[----:B-1----:R-:W-:Y:S01]  /*197a0*/  @P1 IMAD.MOV.U32 R4, RZ, RZ, R8 ;  /* 0x000000ffff041224 */ /* 0x002fe200078e0008 */
[----:B------:R-:W-:Y:S02]  /*197b0*/  @P1 MOV R5, R9 ;  /* 0x0000000900051202 */ /* 0x000fe40000000f00 */
[----:B------:R-:W-:-:S03]  /*197c0*/  F2FP.TF32.F32.PACK_B R15, R15 ;  /* 0x0000000fff0f723e */ /* 0x000fc600024050ff */
[----:B------:R1:W-:Y:S01]  /*197d0*/  @P1 STG.E desc[UR20][R4.64+0x164], R135 ;  /* 0x0001648704001986 */ /* 0x0003e2000c101914 */
[----:B------:R-:W-:-:S03]  /*197e0*/  FMUL R139, R139, UR11 ;  /* 0x0000000b8b8b7c20 */ /* 0x000fc60008400000 */
[----:B------:R2:W-:Y:S01]  /*197f0*/  @P5 STG.E desc[UR20][R6.64+0x180], R13 ;  /* 0x0001800d06005986 */ /* 0x0005e2000c101914 */
[----:B------:R-:W-:-:S03]  /*19800*/  ISETP.GT.AND P5, PT, R0, 0x68, P2 ;  /* 0x000000680000780c */ /* 0x000fc600017a4270 */
[----:B------:R-:W-:Y:S01]  /*19810*/  @P6 STG.E desc[UR20][R6.64+0x184], R137 ;  /* 0x0001848906006986 */ /* 0x000fe2000c101914 */
[----:B-1----:R-:W-:Y:S02]  /*19820*/  @P4 IMAD.MOV.U32 R4, RZ, RZ, R8 ;  /* 0x000000ffff044224 */ /* 0x002fe400078e0008 */
[----:B------:R-:W-:Y:S01]  /*19830*/  @P4 IMAD.MOV.U32 R5, RZ, RZ, R9 ;  /* 0x000000ffff054224 */ /* 0x000fe200078e0009 */
[----:B------:R-:W-:-:S04]  /*19840*/  ISETP.GT.AND P1, PT, R0, 0x68, P3 ;  /* 0x000000680000780c */ /* 0x000fc80001f24270 */
[----:B------:R1:W-:Y:S01]  /*19850*/  @P4 STG.E desc[UR20][R4.64+0x180], R15 ;  /* 0x0001800f04004986 */ /* 0x0003e2000c101914 */
[----:B------:R-:W-:Y:S01]  /*19860*/  ISETP.GT.AND P4, PT, R0, 0x69, P3 ;  /* 0x000000690000780c */ /* 0x000fe20001f84270 */
[----:B------:R-:W-:Y:S01]  /*19870*/  FMUL R11, R140, UR11 ;  /* 0x0000000b8c0b7c20 */ /* 0x000fe20008400000 */
[----:B------:R-:W-:Y:S01]  /*19880*/  ISETP.GT.AND P6, PT, R0, 0x69, P2 ;  /* 0x000000690000780c */ /* 0x000fe200017c4270 */
[----:B------:R-:W-:Y:S01]  /*19890*/  FMUL R141, R141, UR11 ;  /* 0x0000000b8d8d7c20 */ /* 0x000fe20008400000 */
[----:B------:R-:W-:Y:S01]  /*198a0*/  F2FP.TF32.F32.PACK_B R139, R139 ;  /* 0x0000008bff8b723e */ /* 0x000fe200024050ff */
[----:B--2---:R-:W-:Y:S01]  /*198b0*/  FMUL R13, R142, UR11 ;  /* 0x0000000b8e0d7c20 */ /* 0x004fe20008400000 */
[----:B------:R-:W-:Y:S01]  /*198c0*/  F2FP.TF32.F32.PACK_B R11, R11 ;  /* 0x0000000bff0b723e */ /* 0x000fe200024050ff */
[----:B-1----:R-:W-:Y:S02]  /*198d0*/  @P0 IMAD.MOV.U32 R4, RZ, RZ, R8 ;  /* 0x000000ffff040224 */ /* 0x002fe400078e0008 */
[----:B------:R-:W-:Y:S01]  /*198e0*/  @P0 IMAD.MOV.U32 R5, RZ, RZ, R9 ;  /* 0x000000ffff050224 */ /* 0x000fe200078e0009 */
[----:B------:R-:W-:Y:S01]  /*198f0*/  F2FP.TF32.F32.PACK_B R141, R141 ;  /* 0x0000008dff8d723e */ /* 0x000fe200024050ff */
[----:B------:R-:W-:Y:S01]  /*19900*/  FMUL R143, R143, UR11 ;  /* 0x0000000b8f8f7c20 */ /* 0x000fe20008400000 */
[----:B------:R-:W-:-:S02]  /*19910*/  F2FP.TF32.F32.PACK_B R13, R13 ;  /* 0x0000000dff0d723e */ /* 0x000fc400024050ff */
[----:B------:R1:W-:Y:S02]  /*19920*/  @P0 STG.E desc[UR20][R4.64+0x184], R139 ;  /* 0x0001848b04000986 */ /* 0x0003e4000c101914 */
[----:B------:R-:W-:Y:S02]  /*19930*/  F2FP.TF32.F32.PACK_B R143, R143 ;  /* 0x0000008fff8f723e */ /* 0x000fe400024050ff */
[----:B------:R-:W-:Y:S04]  /*19940*/  @P1 STG.E desc[UR20][R6.64+0x1a0], R11 ;  /* 0x0001a00b06001986 */ /* 0x000fe8000c101914 */
[----:B------:R-:W-:Y:S01]  /*19950*/  @P4 STG.E desc[UR20][R6.64+0x1a4], R141 ;  /* 0x0001a48d06004986 */ /* 0x000fe2000c101914 */
[----:B-1----:R-:W-:Y:S02]  /*19960*/  @P5 IMAD.MOV.U32 R4, RZ, RZ, R8 ;  /* 0x000000ffff045224 */ /* 0x002fe400078e0008 */
[----:B------:R-:W-:-:S05]  /*19970*/  @P5 IMAD.MOV.U32 R5, RZ, RZ, R9 ;  /* 0x000000ffff055224 */ /* 0x000fca00078e0009 */
[----:B------:R1:W-:Y:S01]  /*19980*/  @P5 STG.E desc[UR20][R4.64+0x1a0], R13 ;  /* 0x0001a00d04005986 */ /* 0x0003e2000c101914 */
[----:B------:R-:W-:Y:S01]  /*19990*/  ISETP.GT.AND P5, PT, R0, 0x71, P3 ;  /* 0x000000710000780c */ /* 0x000fe20001fa4270 */
[----:B------:R-:W-:Y:S01]  /*199a0*/  FMUL R145, R145, UR11 ;  /* 0x0000000b91917c20 */ /* 0x000fe20008400000 */
[----:B-1----:R-:W-:Y:S02]  /*199b0*/  @P6 IMAD.MOV.U32 R4, RZ, RZ, R8 ;  /* 0x000000ffff046224 */ /* 0x002fe400078e0008 */
[----:B------:R-:W-:-:S05]  /*199c0*/  @P6 IMAD.MOV.U32 R5, RZ, RZ, R9 ;  /* 0x000000ffff056224 */ /* 0x000fca00078e0009 */
[----:B------:R1:W-:Y:S01]  /*199d0*/  @P6 STG.E desc[UR20][R4.64+0x1a4], R143 ;  /* 0x0001a48f04006986 */ /* 0x0003e2000c101914 */
[C---:B------:R-:W-:Y:S02]  /*199e0*/  ISETP.GT.AND P6, PT, R0.reuse, 0x70, P2 ;  /* 0x000000700000780c */ /* 0x040fe400017c4270 */
[----:B------:R-:W-:Y:S02]  /*199f0*/  ISETP.GT.AND P4, PT, R0, 0x70, P3 ;  /* 0x000000700000780c */ /* 0x000fe40001f84270 */
[----:B------:R-:W-:Y:S01]  /*19a00*/  F2FP.TF32.F32.PACK_B R145, R145 ;  /* 0x00000091ff91723e */ /* 0x000fe200024050ff */
[----:B------:R-:W-:Y:S01]  /*19a10*/  FMUL R11, R144, UR11 ;  /* 0x0000000b900b7c20 */ /* 0x000fe20008400000 */
[----:B------:R-:W-:-:S03]  /*19a20*/  FMUL R15, R146, UR11 ;  /* 0x0000000b920f7c20 */ /* 0x000fc60008400000 */
[----:B------:R-:W-:Y:S01]  /*19a30*/  @P5 STG.E desc[UR20][R6.64+0x1c4], R145 ;  /* 0x0001c49106005986 */ /* 0x000fe2000c101914 */
[----:B------:R-:W-:Y:S02]  /*19a40*/  ISETP.GT.AND P5, PT, R0, 0x71, P2 ;  /* 0x000000710000780c */ /* 0x000fe400017a4270 */
[----:B------:R-:W-:Y:S01]  /*19a50*/  F2FP.TF32.F32.PACK_B R11, R11 ;  /* 0x0000000bff0b723e */ /* 0x000fe200024050ff */
[----:B-1----:R-:W-:Y:S01]  /*19a60*/  @P6 IMAD.MOV.U32 R4, RZ, RZ, R8 ;  /* 0x000000ffff046224 */ /* 0x002fe200078e0008 */
[----:B------:R-:W-:Y:S02]  /*19a70*/  F2FP.TF32.F32.PACK_B R15, R15 ;  /* 0x0000000fff0f723e */ /* 0x000fe400024050ff */
[----:B------:R-:W-:Y:S01]  /*19a80*/  @P6 MOV R5, R9 ;  /* 0x0000000900056202 */ /* 0x000fe20000000f00 */
[----:B------:R-:W-:Y:S01]  /*19a90*/  @P4 STG.E desc[UR20][R6.64+0x1c0], R11 ;  /* 0x0001c00b06004986 */ /* 0x000fe2000c101914 */
[----:B------:R-:W-:-:S03]  /*19aa0*/  FMUL R147, R147, UR11 ;  /* 0x0000000b93937c20 */ /* 0x000fc60008400000 */
[----:B------:R1:W-:Y:S01]  /*19ab0*/  @P6 STG.E desc[UR20][R4.64+0x1c0], R15 ;  /* 0x0001c00f04006986 */ /* 0x0003e2000c101914 */
[C---:B------:R-:W-:Y:S02]  /*19ac0*/  ISETP.GT.AND P4, PT, R0.reuse, 0x78, P3 ;  /* 0x000000780000780c */ /* 0x040fe40001f84270 */
[C---:B------:R-:W-:Y:S02]  /*19ad0*/  ISETP.GT.AND P3, PT, R0.reuse, 0x79, P3 ;  /* 0x000000790000780c */ /* 0x040fe40001f64270 */
[----:B------:R-:W-:Y:S02]  /*19ae0*/  ISETP.GT.AND P6, PT, R0, 0x78, P2 ;  /* 0x000000780000780c */ /* 0x000fe400017c4270 */
[----:B------:R-:W-:Y:S01]  /*19af0*/  F2FP.TF32.F32.PACK_B R147, R147 ;  /* 0x00000093ff93723e */ /* 0x000fe200024050ff */
[----:B-1----:R-:W-:Y:S01]  /*19b00*/  IMAD.U32 R5, RZ, RZ, UR14 ;  /* 0x0000000eff057e24 */ /* 0x002fe2000f8e00ff */
[----:B------:R-:W-:-:S03]  /*19b10*/  ISETP.GT.AND P1, PT, R14, 0xc0, PT ;  /* 0x000000c00e00780c */ /* 0x000fc60003f24270 */
[----:B------:R-:W-:-:S04]  /*19b20*/  IMAD.WIDE.U32 R4, R5, 0x300, R2 ;  /* 0x0000030005047825 */ /* 0x000fc800078e0002 */
[----:B------:R-:W-:Y:S01]  /*19b30*/  FMUL R149, R149, UR11 ;  /* 0x0000000b95957c20 */ /* 0x000fe20008400000 */
[----:B------:R-:W-:Y:S02]  /*19b40*/  @P5 IMAD.MOV.U32 R2, RZ, RZ, R8 ;  /* 0x000000ffff025224 */ /* 0x000fe400078e0008 */
[----:B------:R-:W-:Y:S01]  /*19b50*/  @P5 IMAD.MOV.U32 R3, RZ, RZ, R9 ;  /* 0x000000ffff035224 */ /* 0x000fe200078e0009 */
[----:B------:R-:W-:Y:S01]  /*19b60*/  ISETP.GT.AND P2, PT, R0, 0x79, P2 ;  /* 0x000000790000780c */ /* 0x000fe20001744270 */
[----:B------:R-:W-:Y:S01]  /*19b70*/  FMUL R17, R148, UR11 ;  /* 0x0000000b94117c20 */ /* 0x000fe20008400000 */
[----:B------:R-:W-:Y:S02]  /*19b80*/  FMUL R13, R150, UR11 ;  /* 0x0000000b960d7c20 */ /* 0x000fe40008400000 */
[----:B------:R1:W-:Y:S01]  /*19b90*/  @P5 STG.E desc[UR20][R2.64+0x1c4], R147 ;  /* 0x0001c49302005986 */ /* 0x0003e2000c101914 */
[----:B------:R-:W-:Y:S01]  /*19ba0*/  ISETP.GT.AND P5, PT, R0, RZ, P1 ;  /* 0x000000ff0000720c */ /* 0x000fe20000fa4270 */
[----:B------:R-:W-:Y:S01]  /*19bb0*/  FMUL R151, R151, UR11 ;  /* 0x0000000b97977c20 */ /* 0x000fe20008400000 */
[----:B------:R-:W-:Y:S01]  /*19bc0*/  F2FP.TF32.F32.PACK_B R149, R149 ;  /* 0x00000095ff95723e */ /* 0x000fe200024050ff */
[----:B------:R-:W-:Y:S01]  /*19bd0*/  UIMAD UR6, UR15, 0x300, URZ ;  /* 0x000003000f0678a4 */ /* 0x000fe2000f8e023f */
[----:B------:R-:W-:Y:S01]  /*19be0*/  FMUL R19, R24, UR11 ;  /* 0x0000000b18137c20 */ /* 0x000fe20008400000 */
[----:B------:R-:W-:-:S02]  /*19bf0*/  F2FP.TF32.F32.PACK_B R17, R17 ;  /* 0x00000011ff11723e */ /* 0x000fc400024050ff */
[----:B------:R-:W-:Y:S01]  /*19c00*/  F2FP.TF32.F32.PACK_B R13, R13 ;  /* 0x0000000dff0d723e */ /* 0x000fe200024050ff */
[----:B------:R-:W-:Y:S01]  /*19c10*/  @P3 STG.E desc[UR20][R6.64+0x1e4], R149 ;  /* 0x0001e49506003986 */ /* 0x000fe2000c101914 */
[----:B------:R-:W-:Y:S01]  /*19c20*/  F2FP.TF32.F32.PACK_B R151, R151 ;  /* 0x00000097ff97723e */ /* 0x000fe200024050ff */
[----:B-1----:R-:W-:Y:S01]  /*19c30*/  @P6 IMAD.MOV.U32 R2, RZ, RZ, R8 ;  /* 0x000000ffff026224 */ /* 0x002fe200078e0008 */
[----:B------:R-:W-:Y:S01]  /*19c40*/  ISETP.GT.AND P3, PT, R0, 0x1, P1 ;  /* 0x000000010000780c */ /* 0x000fe20000f64270 */
[----:B------:R-:W-:Y:S01]  /*19c50*/  @P6 IMAD.MOV.U32 R3, RZ, RZ, R9 ;  /* 0x000000ffff036224 */ /* 0x000fe200078e0009 */
[----:B------:R-:W-:Y:S01]  /*19c60*/  F2FP.TF32.F32.PACK_B R19, R19 ;  /* 0x00000013ff13723e */ /* 0x000fe200024050ff */
[----:B------:R-:W-:Y:S01]  /*19c70*/  VIADD R5, R5, UR6 ;  /* 0x0000000605057c36 */ /* 0x000fe20008000000 */
[----:B------:R-:W-:Y:S01]  /*19c80*/  ISETP.GT.AND P0, PT, R14, 0xc8, PT ;  /* 0x000000c80e00780c */ /* 0x000fe20003f04270 */
[----:B------:R-:W-:Y:S04]  /*19c90*/  @P4 STG.E desc[UR20][R6.64+0x1e0], R17 ;  /* 0x0001e01106004986 */ /* 0x000fe8000c101914 */
[----:B------:R1:W-:Y:S01]  /*19ca0*/  @P6 STG.E desc[UR20][R2.64+0x1e0], R13 ;  /* 0x0001e00d02006986 */ /* 0x0003e2000c101914 */
[----:B------:R-:W-:-:S03]  /*19cb0*/  FMUL R25, R25, UR11 ;  /* 0x0000000b19197c20 */ /* 0x000fc60008400000 */
[----:B------:R-:W-:Y:S04]  /*19cc0*/  @P2 STG.E desc[UR20][R8.64+0x1e4], R151 ;  /* 0x0001e49708002986 */ /* 0x000fe8000c101914 */
[----:B------:R-:W-:Y:S01]  /*19cd0*/  @P5 STG.E desc[UR20][R4.64], R19 ;  /* 0x0000001304005986 */ /* 0x000fe2000c101914 */
[C---:B------:R-:W-:Y:S02]  /*19ce0*/  ISETP.GT.AND P5, PT, R0.reuse, 0x1, P0 ;  /* 0x000000010000780c */ /* 0x040fe400007a4270 */
[----:B------:R-:W-:Y:S01]  /*19cf0*/  ISETP.GT.AND P2, PT, R0, RZ, P0 ;  /* 0x000000ff0000720c */ /* 0x000fe20000744270 */
[----:B-1----:R-:W-:Y:S01]  /*19d00*/  @P3 IMAD.MOV.U32 R2, RZ, RZ, R4 ;  /* 0x000000ffff023224 */ /* 0x002fe200078e0004 */
[----:B------:R-:W-:Y:S01]  /*19d10*/  IADD3 R6, P4, R4, UR9, RZ ;  /* 0x0000000904067c10 */ /* 0x000fe2000ff9e0ff */
[----:B------:R-:W-:Y:S01]  /*19d20*/  @P3 IMAD.MOV.U32 R3, RZ, RZ, R5 ;  /* 0x000000ffff033224 */ /* 0x000fe200078e0005 */
[----:B------:R-:W-:Y:S01]  /*19d30*/  F2FP.TF32.F32.PACK_B R25, R25 ;  /* 0x00000019ff19723e */ /* 0x000fe200024050ff */
[----:B------:R-:W-:Y:S01]  /*19d40*/  FMUL R21, R26, UR11 ;  /* 0x0000000b1a157c20 */ /* 0x000fe20008400000 */
[----:B------:R-:W-:Y:S01]  /*19d50*/  ISETP.GT.AND P6, PT, R0, 0x8, P1 ;  /* 0x000000080000780c */ /* 0x000fe20000fc4270 */
[----:B------:R-:W-:Y:S01]  /*19d60*/  FMUL R27, R27, UR11 ;  /* 0x0000000b1b1b7c20 */ /* 0x000fe20008400000 */
[----:B------:R-:W-:Y:S01]  /*19d70*/  IADD3.X R7, R5, UR8, RZ, P4, !PT ;  /* 0x0000000805077c10 */ /* 0x000fe2000a7fe4ff */
[----:B------:R1:W-:Y:S01]  /*19d80*/  @P3 STG.E desc[UR20][R2.64+0x4], R25 ;  /* 0x0000041902003986 */ /* 0x0003e2000c101914 */
[----:B------:R-:W-:-:S02]  /*19d90*/  F2FP.TF32.F32.PACK_B R21, R21 ;  /* 0x00000015ff15723e */ /* 0x000fc400024050ff */
[----:B------:R-:W-:Y:S01]  /*19da0*/  ISETP.GT.AND P3, PT, R0, 0x9, P1 ;  /* 0x000000090000780c */ /* 0x000fe20000f64270 */
[----:B------:R-:W-:Y:S01]  /*19db0*/  FMUL R23, R28, UR11 ;  /* 0x0000000b1c177c20 */ /* 0x000fe20008400000 */
[----:B------:R-:W-:Y:S01]  /*19dc0*/  F2FP.TF32.F32.PACK_B R27, R27 ;  /* 0x0000001bff1b723e */ /* 0x000fe200024050ff */
[----:B------:R-:W-:Y:S01]  /*19dd0*/  @P2 STG.E desc[UR20][R6.64], R21 ;  /* 0x0000001506002986 */ /* 0x000fe2000c101914 */
[----:B------:R-:W-:Y:S01]  /*19de0*/  ISETP.GT.AND P2, PT, R0, 0x8, P0 ;  /* 0x000000080000780c */ /* 0x000fe20000744270 */
[----:B-1----:R-:W-:Y:S01]  /*19df0*/  @P5 IMAD.MOV.U32 R2, RZ, RZ, R6 ;  /* 0x000000ffff025224 */ /* 0x002fe200078e0006 */
[----:B------:R-:W-:Y:S01]  /*19e00*/  @P5 MOV R3, R7 ;  /* 0x0000000700035202 */ /* 0x000fe20000000f00 */
[----:B------:R-:W-:Y:S01]  /*19e10*/  FMUL R29, R29, UR11 ;  /* 0x0000000b1d1d7c20 */ /* 0x000fe20008400000 */
[----:B------:R-:W-:-:S03]  /*19e20*/  F2FP.TF32.F32.PACK_B R23, R23 ;  /* 0x00000017ff17723e */ /* 0x000fc600024050ff */
[----:B------:R1:W-:Y:S01]  /*19e30*/  @P5 STG.E desc[UR20][R2.64+0x4], R27 ;  /* 0x0000041b02005986 */ /* 0x0003e2000c101914 */
[----:B------:R-:W-:Y:S01]  /*19e40*/  ISETP.GT.AND P5, PT, R0, 0x9, P0 ;  /* 0x000000090000780c */ /* 0x000fe200007a4270 */
[----:B------:R-:W-:Y:S01]  /*19e50*/  FMUL R89, R30, UR11 ;  /* 0x0000000b1e597c20 */ /* 0x000fe20008400000 */
[----:B------:R-:W-:Y:S01]  /*19e60*/  F2FP.TF32.F32.PACK_B R29, R29 ;  /* 0x0000001dff1d723e */ /* 0x000fe200024050ff */
[----:B-1----:R-:W-:Y:S02]  /*19e70*/  @P6 IMAD.MOV.U32 R2, RZ, RZ, R4 ;  /* 0x000000ffff026224 */ /* 0x002fe400078e0004 */
[----:B------:R-:W-:-:S05]  /*19e80*/  @P6 IMAD.MOV.U32 R3, RZ, RZ, R5 ;  /* 0x000000ffff036224 */ /* 0x000fca00078e0005 */
        /* <DEDUP_REMOVED lines=22> */
[----:B-1----:R-:W-:Y:S01]  /*19ff0*/  @P6 IMAD.MOV.U32 R2, RZ, RZ, R4 ;  /* 0x000000ffff026224 */ /* 0x002fe200078e0004 */
[----:B------:R-:W-:-:S05]  /*1a000*/  @P6 MOV R3, R5 ;  /* 0x0000000500036202 */ /* 0x000fca0000000f00 */
        /* <DEDUP_REMOVED lines=85> */
[----:B------:R-:W-:Y:S02]  /*1a560*/  F2FP.TF32.F32.PACK_B R103, R103 ;  /* 0x00000067ff67723e */ /* 0x000fe400024050ff */
[----:B------:R-:W-:Y:S01]  /*1a570*/  ISETP.GT.AND P2, PT, R0, 0x30, P0 ;  /* 0x000000300000780c */ /* 0x000fe20000744270 */
[----:B------:R-:W-:Y:S01]  /*1a580*/  FMUL R49, R49, UR11 ;  /* 0x0000000b31317c20 */ /* 0x000fe20008400000 */
        /* <DEDUP_REMOVED lines=12> */
[----:B------:R-:W-:Y:S01]  /*1a650*/  FMUL R107, R52, UR11 ;  /* 0x0000000b346b7c20 */ /* 0x000fe20008400000 */
[----:B-1----:R-:W-:Y:S02]  /*1a660*/  @P3 IMAD.MOV.U32 R2, RZ, RZ, R4 ;  /* 0x000000ffff023224 */ /* 0x002fe400078e0004 */
[----:B------:R-:W-:-:S05]  /*1a670*/  @P3 IMAD.MOV.U32 R3, RZ, RZ, R5 ;  /* 0x000000ffff033224 */ /* 0x000fca00078e0005 */
[----:B------:R1:W-:Y:S01]  /*1a680*/  @P3 STG.E desc[UR20][R2.64+0xc4], R49 ;  /* 0x0000c43102003986 */ /* 0x0003e2000c101914 */
[----:B------:R-:W-:Y:S01]  /*1a690*/  F2FP.TF32.F32.PACK_B R51, R51 ;  /* 0x00000033ff33723e */ /* 0x000fe200024050ff */
[--C-:B------:R-:W-:Y:S01]  /*1a6a0*/  @P5 IMAD.MOV.U32 R8, RZ, RZ, R6.reuse ;  /* 0x000000ffff085224 */ /* 0x100fe200078e0006 */
[----:B------:R-:W-:Y:S02]  /*1a6b0*/  IADD3.X R9, R5, UR8, RZ, P4, !PT ;  /* 0x0000000805097c10 */ /* 0x000fe4000a7fe4ff */
[----:B------:R-:W-:Y:S01]  /*1a6c0*/  F2FP.TF32.F32.PACK_B R107, R107 ;  /* 0x0000006bff6b723e */ /* 0x000fe200024050ff */
[----:B-1----:R-:W-:Y:S02]  /*1a6d0*/  @P2 IMAD.MOV.U32 R2, RZ, RZ, R6 ;  /* 0x000000ffff022224 */ /* 0x002fe400078e0006 */
[----:B------:R-:W-:Y:S01]  /*1a6e0*/  @P2 IMAD.MOV.U32 R3, RZ, RZ, R7 ;  /* 0x000000ffff032224 */ /* 0x000fe200078e0007 */
[----:B------:R-:W-:-:S04]  /*1a6f0*/  ISETP.GT.AND P3, PT, R0, 0x39, P1 ;  /* 0x000000390000780c */ /* 0x000fc80000f64270 */
[----:B------:R1:W-:Y:S01]  /*1a700*/  @P2 STG.E desc[UR20][R2.64+0xc0], R105 ;  /* 0x0000c06902002986 */ /* 0x0003e2000c101914 */
[----:B------:R-:W-:-:S03]  /*1a710*/  ISETP.GT.AND P2, PT, R0, 0x38, P0 ;  /* 0x000000380000780c */ /* 0x000fc60000744270 */
[----:B------:R-:W-:Y:S01]  /*1a720*/  @P5 STG.E desc[UR20][R8.64+0xc4], R51 ;  /* 0x0000c43308005986 */ /* 0x000fe2000c101914 */
[----:B------:R-:W-:Y:S01]  /*1a730*/  ISETP.GT.AND P5, PT, R0, 0x40, P1 ;  /* 0x000000400000780c */ /* 0x000fe20000fa4270 */
[----:B-1----:R-:W-:Y:S02]  /*1a740*/  @P6 IMAD.MOV.U32 R2, RZ, RZ, R4 ;  /* 0x000000ffff026224 */ /* 0x002fe400078e0004 */
[----:B------:R-:W-:Y:S02]  /*1a750*/  @P6 IMAD.MOV.U32 R3, RZ, RZ, R5 ;  /* 0x000000ffff036224 */ /* 0x000fe400078e0005 */
[----:B------:R-:W-:-:S03]  /*1a760*/  FMUL R53, R53, UR11 ;  /* 0x0000000b35357c20 */ /* 0x000fc60008400000 */
[----:B------:R1:W-:Y:S01]  /*1a770*/  @P6 STG.E desc[UR20][R2.64+0xe0], R107 ;  /* 0x0000e06b02006986 */ /* 0x0003e2000c101914 */
[----:B------:R-:W-:Y:S01]  /*1a780*/  ISETP.GT.AND P6, PT, R0, 0x39, P0 ;  /* 0x000000390000780c */ /* 0x000fe200007c4270 */
[----:B------:R-:W-:Y:S01]  /*1a790*/  FMUL R109, R54, UR11 ;  /* 0x0000000b366d7c20 */ /* 0x000fe20008400000 */
[----:B------:R-:W-:Y:S01]  /*1a7a0*/  FMUL R55, R55, UR11 ;  /* 0x0000000b37377c20 */ /* 0x000fe20008400000 */
[----:B------:R-:W-:Y:S01]  /*1a7b0*/  F2FP.TF32.F32.PACK_B R53, R53 ;  /* 0x00000035ff35723e */ /* 0x000fe200024050ff */
[----:B------:R-:W-:Y:S01]  /*1a7c0*/  FMUL R111, R56, UR11 ;  /* 0x0000000b386f7c20 */ /* 0x000fe20008400000 */
[C---:B------:R-:W-:Y:S01]  /*1a7d0*/  IADD3 R6, R4.reuse, UR9, RZ ;  /* 0x0000000904067c10 */ /* 0x040fe2000fffe0ff */
[----:B------:R-:W-:Y:S01]  /*1a7e0*/  @P2 IMAD.MOV.U32 R7, RZ, RZ, R9 ;  /* 0x000000ffff072224 */ /* 0x000fe200078e0009 */
[----:B------:R-:W-:Y:S01]  /*1a7f0*/  F2FP.TF32.F32.PACK_B R109, R109 ;  /* 0x0000006dff6d723e */ /* 0x000fe200024050ff */
[----:B-1----:R-:W-:Y:S02]  /*1a800*/  @P3 IMAD.MOV.U32 R2, RZ, RZ, R4 ;  /* 0x000000ffff023224 */ /* 0x002fe400078e0004 */
[----:B------:R-:W-:Y:S01]  /*1a810*/  @P3 IMAD.MOV.U32 R3, RZ, RZ, R5 ;  /* 0x000000ffff033224 */ /* 0x000fe200078e0005 */
[----:B------:R-:W-:Y:S01]  /*1a820*/  F2FP.TF32.F32.PACK_B R55, R55 ;  /* 0x00000037ff37723e */ /* 0x000fe200024050ff */
[----:B------:R-:W-:Y:S01]  /*1a830*/  VIADD R10, R4, UR9 ;  /* 0x00000009040a7c36 */ /* 0x000fe20008000000 */
[----:B------:R-:W-:Y:S01]  /*1a840*/  ISETP.GT.AND P4, PT, R0, 0x41, P1 ;  /* 0x000000410000780c */ /* 0x000fe20000f84270 */
[----:B------:R-:W-:Y:S01]  /*1a850*/  @P6 IMAD.MOV.U32 R11, RZ, RZ, R9 ;  /* 0x000000ffff0b6224 */ /* 0x000fe200078e0009 */
[----:B------:R1:W-:Y:S01]  /*1a860*/  @P3 STG.E desc[UR20][R2.64+0xe4], R53 ;  /* 0x0000e43502003986 */ /* 0x0003e2000c101914 */
[----:B------:R-:W-:-:S02]  /*1a870*/  F2FP.TF32.F32.PACK_B R111, R111 ;  /* 0x0000006fff6f723e */ /* 0x000fc400024050ff */
[C---:B------:R-:W-:Y:S01]  /*1a880*/  ISETP.GT.AND P3, PT, R0.reuse, 0x40, P0 ;  /* 0x000000400000780c */ /* 0x040fe20000764270 */
[----:B------:R2:W-:Y:S01]  /*1a890*/  @P2 STG.E desc[UR20][R6.64+0xe0], R109 ;  /* 0x0000e06d06002986 */ /* 0x0005e2000c101914 */
[----:B------:R-:W-:-:S03]  /*1a8a0*/  ISETP.GT.AND P2, PT, R0, 0x41, P0 ;  /* 0x000000410000780c */ /* 0x000fc60000744270 */
[----:B------:R-:W-:Y:S01]  /*1a8b0*/  @P6 STG.E desc[UR20][R10.64+0xe4], R55 ;  /* 0x0000e4370a006986 */ /* 0x000fe2000c101914 */
[----:B-1----:R-:W-:Y:S02]  /*1a8c0*/  @P5 IMAD.MOV.U32 R2, RZ, RZ, R4 ;  /* 0x000000ffff025224 */ /* 0x002fe400078e0004 */
[----:B------:R-:W-:Y:S02]  /*1a8d0*/  @P5 IMAD.MOV.U32 R3, RZ, RZ, R5 ;  /* 0x000000ffff035224 */ /* 0x000fe400078e0005 */
[----:B------:R-:W-:Y:S01]  /*1a8e0*/  FMUL R57, R57, UR11 ;  /* 0x0000000b39397c20 */ /* 0x000fe20008400000 */
[----:B------:R-:W-:Y:S02]  /*1a8f0*/  FMUL R113, R58, UR11 ;  /* 0x0000000b3a717c20 */ /* 0x000fe40008400000 */
[----:B------:R1:W-:Y:S01]  /*1a900*/  @P5 STG.E desc[UR20][R2.64+0x100], R111 ;  /* 0x0001006f02005986 */ /* 0x0003e2000c101914 */
[----:B------:R-:W-:Y:S01]  /*1a910*/  ISETP.GT.AND P5, PT, R0, 0x48, P1 ;  /* 0x000000480000780c */ /* 0x000fe20000fa4270 */
[----:B------:R-:W-:Y:S01]  /*1a920*/  FMUL R59, R59, UR11 ;  /* 0x0000000b3b3b7c20 */ /* 0x000fe20008400000 */
[----:B------:R-:W-:-:S02]  /*1a930*/  F2FP.TF32.F32.PACK_B R57, R57 ;  /* 0x00000039ff39723e */ /* 0x000fc400024050ff */
[----:B------:R-:W-:Y:S01]  /*1a940*/  ISETP.GT.AND P6, PT, R0, 0x49, P1 ;  /* 0x000000490000780c */ /* 0x000fe20000fc4270 */
[----:B------:R-:W-:Y:S01]  /*1a950*/  FMUL R115, R60, UR11 ;  /* 0x0000000b3c737c20 */ /* 0x000fe20008400000 */
[----:B------:R-:W-:Y:S02]  /*1a960*/  F2FP.TF32.F32.PACK_B R113, R113 ;  /* 0x00000071ff71723e */ /* 0x000fe400024050ff */
[----:B--2---:R-:W-:Y:S01]  /*1a970*/  @P3 MOV R7, R9 ;  /* 0x0000000900073202 */ /* 0x004fe20000000f00 */
[----:B-1----:R-:W-:Y:S02]  /*1a980*/  @P4 IMAD.MOV.U32 R2, RZ, RZ, R4 ;  /* 0x000000ffff024224 */ /* 0x002fe400078e0004 */
[----:B------:R-:W-:Y:S01]  /*1a990*/  @P4 IMAD.MOV.U32 R3, RZ, RZ, R5 ;  /* 0x000000ffff034224 */ /* 0x000fe200078e0005 */
[----:B------:R-:W-:Y:S01]  /*1a9a0*/  F2FP.TF32.F32.PACK_B R59, R59 ;  /* 0x0000003bff3b723e */ /* 0x000fe200024050ff */
[----:B------:R-:W-:Y:S01]  /*1a9b0*/  @P2 IMAD.MOV.U32 R11, RZ, RZ, R9 ;  /* 0x000000ffff0b2224 */ /* 0x000fe200078e0009 */
[----:B------:R-:W-:-:S02]  /*1a9c0*/  F2FP.TF32.F32.PACK_B R115, R115 ;  /* 0x00000073ff73723e */ /* 0x000fc400024050ff */
[----:B------:R1:W-:Y:S01]  /*1a9d0*/  @P4 STG.E desc[UR20][R2.64+0x104], R57 ;  /* 0x0001043902004986 */ /* 0x0003e2000c101914 */
[----:B------:R-:W-:Y:S01]  /*1a9e0*/  FMUL R61, R61, UR11 ;  /* 0x0000000b3d3d7c20 */ /* 0x000fe20008400000 */
[C---:B------:R-:W-:Y:S02]  /*1a9f0*/  ISETP.GT.AND P4, PT, R0.reuse, 0x49, P0 ;  /* 0x000000490000780c */ /* 0x040fe40000784270 */
[----:B------:R2:W-:Y:S01]  /*1aa00*/  @P3 STG.E desc[UR20][R6.64+0x100], R113 ;  /* 0x0001007106003986 */ /* 0x0005e2000c101914 */
[----:B------:R-:W-:-:S03]  /*1aa10*/  ISETP.GT.AND P3, PT, R0, 0x48, P0 ;  /* 0x000000480000780c */ /* 0x000fc60000764270 */
[----:B------:R-:W-:Y:S01]  /*1aa20*/  @P2 STG.E desc[UR20][R10.64+0x104], R59 ;  /* 0x0001043b0a002986 */ /* 0x000fe2000c101914 */
[----:B-1----:R-:W-:Y:S02]  /*1aa30*/  @P5 IMAD.MOV.U32 R2, RZ, RZ, R4 ;  /* 0x000000ffff025224 */ /* 0x002fe400078e0004 */
[----:B------:R-:W-:Y:S01]  /*1aa40*/  @P5 IMAD.MOV.U32 R3, RZ, RZ, R5 ;  /* 0x000000ffff035224 */ /* 0x000fe200078e0005 */
[----:B------:R-:W-:Y:S01]  /*1aa50*/  F2FP.TF32.F32.PACK_B R61, R61 ;  /* 0x0000003dff3d723e */ /* 0x000fe200024050ff */
[----:B------:R-:W-:-:S03]  /*1aa60*/  FMUL R117, R62, UR11 ;  /* 0x0000000b3e757c20 */ /* 0x000fc60008400000 */
[----:B------:R1:W-:Y:S01]  /*1aa70*/  @P5 STG.E desc[UR20][R2.64+0x120], R115 ;  /* 0x0001207302005986 */ /* 0x0003e2000c101914 */
[----:B------:R-:W-:Y:S01]  /*1aa80*/  FMUL R63, R63, UR11 ;  /* 0x0000000b3f3f7c20 */ /* 0x000fe20008400000 */
[----:B------:R-:W-:Y:S01]  /*1aa90*/  F2FP.TF32.F32.PACK_B R117, R117 ;  /* 0x00000075ff75723e */ /* 0x000fe200024050ff */
[----:B--2---:R-:W-:Y:S02]  /*1aaa0*/  @P3 IMAD.MOV.U32 R7, RZ, RZ, R9 ;  /* 0x000000ffff073224 */ /* 0x004fe400078e0009 */
[----:B-1----:R-:W-:Y:S02]  /*1aab0*/  @P6 IMAD.MOV.U32 R2, RZ, RZ, R4 ;  /* 0x000000ffff026224 */ /* 0x002fe400078e0004 */
[----:B------:R-:W-:Y:S01]  /*1aac0*/  @P6 IMAD.MOV.U32 R3, RZ, RZ, R5 ;  /* 0x000000ffff036224 */ /* 0x000fe200078e0005 */
[----:B------:R-:W-:Y:S01]  /*1aad0*/  F2FP.TF32.F32.PACK_B R63, R63 ;  /* 0x0000003fff3f723e */ /* 0x000fe200024050ff */
[----:B------:R-:W-:-:S03]  /*1aae0*/  @P4 IMAD.MOV.U32 R11, RZ, RZ, R9 ;  /* 0x000000ffff0b4224 */ /* 0x000fc600078e0009 */
[----:B------:R1:W-:Y:S01]  /*1aaf0*/  @P6 STG.E desc[UR20][R2.64+0x124], R61 ;  /* 0x0001243d02006986 */ /* 0x0003e2000c101914 */
[C---:B------:R-:W-:Y:S02]  /*1ab00*/  ISETP.GT.AND P6, PT, R0.reuse, 0x50, P1 ;  /* 0x000000500000780c */ /* 0x040fe40000fc4270 */
[C---:B------:R-:W-:Y:S01]  /*1ab10*/  ISETP.GT.AND P2, PT, R0.reuse, 0x51, P1 ;  /* 0x000000510000780c */ /* 0x040fe20000f44270 */
[----:B------:R2:W-:Y:S01]  /*1ab20*/  @P3 STG.E desc[UR20][R6.64+0x120], R117 ;  /* 0x0001207506003986 */ /* 0x0005e2000c101914 */
[----:B------:R-:W-:Y:S01]  /*1ab30*/  ISETP.GT.AND P5, PT, R0, 0x50, P0 ;  /* 0x000000500000780c */ /* 0x000fe200007a4270 */
[----:B------:R-:W-:Y:S02]  /*1ab40*/  FMUL R119, R64, UR11 ;  /* 0x0000000b40777c20 */ /* 0x000fe40008400000 */
[----:B------:R3:W-:Y:S01]  /*1ab50*/  @P4 STG.E desc[UR20][R10.64+0x124], R63 ;  /* 0x0001243f0a004986 */ /* 0x0007e2000c101914 */
[----:B------:R-:W-:Y:S01]  /*1ab60*/  ISETP.GT.AND P4, PT, R0, 0x51, P0 ;  /* 0x000000510000780c */ /* 0x000fe20000784270 */
[----:B------:R-:W-:Y:S01]  /*1ab70*/  FMUL R65, R65, UR11 ;  /* 0x0000000b41417c20 */ /* 0x000fe20008400000 */
[----:B------:R-:W-:Y:S01]  /*1ab80*/  F2FP.TF32.F32.PACK_B R119, R119 ;  /* 0x00000077ff77723e */ /* 0x000fe200024050ff */
[----:B------:R-:W-:-:S02]  /*1ab90*/  FMUL R121, R66, UR11 ;  /* 0x0000000b42797c20 */ /* 0x000fc40008400000 */
[----:B-1----:R-:W-:Y:S02]  /*1aba0*/  @P6 IMAD.MOV.U32 R2, RZ, RZ, R4 ;  /* 0x000000ffff026224 */ /* 0x002fe400078e0004 */
[----:B------:R-:W-:Y:S02]  /*1abb0*/  @P6 IMAD.MOV.U32 R3, RZ, RZ, R5 ;  /* 0x000000ffff036224 */ /* 0x000fe400078e0005 */
[----:B------:R-:W-:Y:S01]  /*1abc0*/  FMUL R67, R67, UR11 ;  /* 0x0000000b43437c20 */ /* 0x000fe20008400000 */
[----:B------:R-:W-:Y:S01]  /*1abd0*/  ISETP.GT.AND P3, PT, R0, 0x58, P1 ;  /* 0x000000580000780c */ /* 0x000fe20000f64270 */
[--C-:B--2---:R-:W-:Y:S01]  /*1abe0*/  @P5 IMAD.MOV.U32 R7, RZ, RZ, R9.reuse ;  /* 0x000000ffff075224 */ /* 0x104fe200078e0009 */
[----:B------:R-:W-:Y:S01]  /*1abf0*/  F2FP.TF32.F32.PACK_B R65, R65 ;  /* 0x00000041ff41723e */ /* 0x000fe200024050ff */
[----:B------:R1:W-:Y:S01]  /*1ac00*/  @P6 STG.E desc[UR20][R2.64+0x140], R119 ;  /* 0x0001407702006986 */ /* 0x0003e2000c101914 */
[----:B------:R-:W-:Y:S01]  /*1ac10*/  F2FP.TF32.F32.PACK_B R121, R121 ;  /* 0x00000079ff79723e */ /* 0x000fe200024050ff */
[----:B---3--:R-:W-:Y:S01]  /*1ac20*/  @P4 IMAD.MOV.U32 R11, RZ, RZ, R9 ;  /* 0x000000ffff0b4224 */ /* 0x008fe200078e0009 */
[----:B------:R-:W-:Y:S01]  /*1ac30*/  F2FP.TF32.F32.PACK_B R67, R67 ;  /* 0x00000043ff43723e */ /* 0x000fe200024050ff */
[----:B------:R-:W-:Y:S01]  /*1ac40*/  FMUL R123, R68, UR11 ;  /* 0x0000000b447b7c20 */ /* 0x000fe20008400000 */
[----:B-1----:R-:W-:Y:S01]  /*1ac50*/  @P2 MOV R2, R4 ;  /* 0x0000000400022202 */ /* 0x002fe20000000f00 */
[----:B------:R-:W-:-:S05]  /*1ac60*/  @P2 IMAD.MOV.U32 R3, RZ, RZ, R5 ;  /* 0x000000ffff032224 */ /* 0x000fca00078e0005 */
[----:B------:R1:W-:Y:S01]  /*1ac70*/  @P2 STG.E desc[UR20][R2.64+0x144], R65 ;  /* 0x0001444102002986 */ /* 0x0003e2000c101914 */
[----:B------:R-:W-:-:S03]  /*1ac80*/  ISETP.GT.AND P2, PT, R0, 0x59, P1 ;  /* 0x000000590000780c */ /* 0x000fc60000f44270 */
[----:B------:R2:W-:Y:S01]  /*1ac90*/  @P5 STG.E desc[UR20][R6.64+0x140], R121 ;  /* 0x0001407906005986 */ /* 0x0005e2000c101914 */
[----:B------:R-:W-:-:S03]  /*1aca0*/  ISETP.GT.AND P5, PT, R0, 0x58, P0 ;  /* 0x000000580000780c */ /* 0x000fc600007a4270 */
[----:B------:R3:W-:Y:S01]  /*1acb0*/  @P4 STG.E desc[UR20][R10.64+0x144], R67 ;  /* 0x000144430a004986 */ /* 0x0007e2000c101914 */
[----:B------:R-:W-:Y:S02]  /*1acc0*/  ISETP.GT.AND P4, PT, R0, 0x59, P0 ;  /* 0x000000590000780c */ /* 0x000fe40000784270 */
[----:B------:R-:W-:Y:S01]  /*1acd0*/  F2FP.TF32.F32.PACK_B R123, R123 ;  /* 0x0000007bff7b723e */ /* 0x000fe200024050ff */
[----:B-1----:R-:W-:Y:S02]  /*1ace0*/  @P3 IMAD.MOV.U32 R2, RZ, RZ, R4 ;  /* 0x000000ffff023224 */ /* 0x002fe400078e0004 */
[----:B------:R-:W-:Y:S02]  /*1acf0*/  @P3 IMAD.MOV.U32 R3, RZ, RZ, R5 ;  /* 0x000000ffff033224 */ /* 0x000fe400078e0005 */
[----:B------:R-:W-:Y:S01]  /*1ad00*/  FMUL R69, R69, UR11 ;  /* 0x0000000b45457c20 */ /* 0x000fe20008400000 */
[----:B------:R-:W-:Y:S01]  /*1ad10*/  FMUL R125, R70, UR11 ;  /* 0x0000000b467d7c20 */ /* 0x000fe20008400000 */
[----:B------:R-:W-:Y:S01]  /*1ad20*/  FMUL R71, R71, UR11 ;  /* 0x0000000b47477c20 */ /* 0x000fe20008400000 */
[----:B------:R1:W-:Y:S01]  /*1ad30*/  @P3 STG.E desc[UR20][R2.64+0x160], R123 ;  /* 0x0001607b02003986 */ /* 0x0003e2000c101914 */
[----:B------:R-:W-:Y:S01]  /*1ad40*/  ISETP.GT.AND P3, PT, R0, 0x60, P1 ;  /* 0x000000600000780c */ /* 0x000fe20000f64270 */
[--C-:B--2---:R-:W-:Y:S01]  /*1ad50*/  @P5 IMAD.MOV.U32 R7, RZ, RZ, R9.reuse ;  /* 0x000000ffff075224 */ /* 0x104fe200078e0009 */
[----:B------:R-:W-:Y:S01]  /*1ad60*/  F2FP.TF32.F32.PACK_B R69, R69 ;  /* 0x00000045ff45723e */ /* 0x000fe200024050ff */
[----:B---3--:R-:W-:Y:S01]  /*1ad70*/  @P4 IMAD.MOV.U32 R11, RZ, RZ, R9 ;  /* 0x000000ffff0b4224 */ /* 0x008fe200078e0009 */
[----:B------:R-:W-:-:S02]  /*1ad80*/  F2FP.TF32.F32.PACK_B R125, R125 ;  /* 0x0000007dff7d723e */ /* 0x000fc400024050ff */
[----:B------:R-:W-:Y:S01]  /*1ad90*/  F2FP.TF32.F32.PACK_B R71, R71 ;  /* 0x00000047ff47723e */ /* 0x000fe200024050ff */
[----:B-1----:R-:W-:Y:S02]  /*1ada0*/  @P2 IMAD.MOV.U32 R2, RZ, RZ, R4 ;  /* 0x000000ffff022224 */ /* 0x002fe400078e0004 */
[----:B------:R-:W-:Y:S02]  /*1adb0*/  @P2 IMAD.MOV.U32 R3, RZ, RZ, R5 ;  /* 0x000000ffff032224 */ /* 0x000fe400078e0005 */
[----:B------:R-:W-:-:S03]  /*1adc0*/  FMUL R127, R72, UR11 ;  /* 0x0000000b487f7c20 */ /* 0x000fc60008400000 */
[----:B------:R1:W-:Y:S01]  /*1add0*/  @P2 STG.E desc[UR20][R2.64+0x164], R69 ;  /* 0x0001644502002986 */ /* 0x0003e2000c101914 */
[----:B------:R-:W-:-:S03]  /*1ade0*/  ISETP.GT.AND P2, PT, R0, 0x61, P0 ;  /* 0x000000610000780c */ /* 0x000fc60000744270 */
[----:B------:R2:W-:Y:S01]  /*1adf0*/  @P5 STG.E desc[UR20][R6.64+0x160], R125 ;  /* 0x0001607d06005986 */ /* 0x0005e2000c101914 */
[----:B------:R-:W-:-:S03]  /*1ae00*/  ISETP.GT.AND P5, PT, R0, 0x61, P1 ;  /* 0x000000610000780c */ /* 0x000fc60000fa4270 */
[----:B------:R3:W-:Y:S01]  /*1ae10*/  @P4 STG.E desc[UR20][R10.64+0x164], R71 ;  /* 0x000164470a004986 */ /* 0x0007e2000c101914 */
[----:B------:R-:W-:Y:S02]  /*1ae20*/  ISETP.GT.AND P4, PT, R0, 0x60, P0 ;  /* 0x000000600000780c */ /* 0x000fe40000784270 */
[----:B------:R-:W-:Y:S01]  /*1ae30*/  F2FP.TF32.F32.PACK_B R127, R127 ;  /* 0x0000007fff7f723e */ /* 0x000fe200024050ff */
[----:B-1----:R-:W-:Y:S01]  /*1ae40*/  @P3 IMAD.MOV.U32 R3, RZ, RZ, R5 ;  /* 0x000000ffff033224 */ /* 0x002fe200078e0005 */
[----:B------:R-:W-:Y:S01]  /*1ae50*/  @P3 MOV R2, R4 ;  /* 0x0000000400023202 */ /* 0x000fe20000000f00 */
[----:B------:R-:W-:Y:S01]  /*1ae60*/  FMUL R73, R73, UR11 ;  /* 0x0000000b49497c20 */ /* 0x000fe20008400000 */
[----:B------:R-:W-:Y:S01]  /*1ae70*/  FMUL R129, R74, UR11 ;  /* 0x0000000b4a817c20 */ /* 0x000fe20008400000 */
[----:B------:R-:W-:Y:S02]  /*1ae80*/  FMUL R75, R75, UR11 ;  /* 0x0000000b4b4b7c20 */ /* 0x000fe40008400000 */
[----:B------:R1:W-:Y:S01]  /*1ae90*/  @P3 STG.E desc[UR20][R2.64+0x180], R127 ;  /* 0x0001807f02003986 */ /* 0x0003e2000c101914 */
[----:B------:R-:W-:-:S02]  /*1aea0*/  ISETP.GT.AND P3, PT, R0, 0x68, P1 ;  /* 0x000000680000780c */ /* 0x000fc40000f64270 */
[----:B------:R-:W-:Y:S01]  /*1aeb0*/  F2FP.TF32.F32.PACK_B R73, R73 ;  /* 0x00000049ff49723e */ /* 0x000fe200024050ff */
[--C-:B--2---:R-:W-:Y:S01]  /*1aec0*/  @P4 IMAD.MOV.U32 R7, RZ, RZ, R9.reuse ;  /* 0x000000ffff074224 */ /* 0x104fe200078e0009 */
[----:B------:R-:W-:Y:S01]  /*1aed0*/  F2FP.TF32.F32.PACK_B R129, R129 ;  /* 0x00000081ff81723e */ /* 0x000fe200024050ff */
[----:B---3--:R-:W-:Y:S01]  /*1aee0*/  @P2 IMAD.MOV.U32 R11, RZ, RZ, R9 ;  /* 0x000000ffff0b2224 */ /* 0x008fe200078e0009 */
[----:B------:R-:W-:Y:S01]  /*1aef0*/  F2FP.TF32.F32.PACK_B R75, R75 ;  /* 0x0000004bff4b723e */ /* 0x000fe200024050ff */
[----:B-1----:R-:W-:Y:S02]  /*1af00*/  @P5 IMAD.MOV.U32 R2, RZ, RZ, R4 ;  /* 0x000000ffff025224 */ /* 0x002fe400078e0004 */
[----:B------:R-:W-:Y:S01]  /*1af10*/  @P5 IMAD.MOV.U32 R3, RZ, RZ, R5 ;  /* 0x000000ffff035224 */ /* 0x000fe200078e0005 */
[----:B------:R-:W-:Y:S01]  /*1af20*/  ISETP.GT.AND P6, PT, R0, 0x69, P1 ;  /* 0x000000690000780c */ /* 0x000fe20000fc4270 */
[----:B------:R-:W-:-:S03]  /*1af30*/  FMUL R131, R76, UR11 ;  /* 0x0000000b4c837c20 */ /* 0x000fc60008400000 */
[----:B------:R1:W-:Y:S04]  /*1af40*/  @P5 STG.E desc[UR20][R2.64+0x184], R73 ;  /* 0x0001844902005986 */ /* 0x0003e8000c101914 */
[----:B------:R-:W-:Y:S01]  /*1af50*/  @P4 STG.E desc[UR20][R6.64+0x180], R129 ;  /* 0x0001808106004986 */ /* 0x000fe2000c101914 */
[----:B------:R-:W-:-:S03]  /*1af60*/  ISETP.GT.AND P4, PT, R0, 0x69, P0 ;  /* 0x000000690000780c */ /* 0x000fc60000784270 */
[----:B------:R2:W-:Y:S01]  /*1af70*/  @P2 STG.E desc[UR20][R10.64+0x184], R75 ;  /* 0x0001844b0a002986 */ /* 0x0005e2000c101914 */
[C---:B------:R-:W-:Y:S02]  /*1af80*/  ISETP.GT.AND P2, PT, R0.reuse, 0x68, P0 ;  /* 0x000000680000780c */ /* 0x040fe40000744270 */
[----:B------:R-:W-:Y:S01]  /*1af90*/  ISETP.GT.AND P5, PT, R0, 0x70, P1 ;  /* 0x000000700000780c */ /* 0x000fe20000fa4270 */
[----:B-1----:R-:W-:Y:S01]  /*1afa0*/  @P3 IMAD.MOV.U32 R2, RZ, RZ, R4 ;  /* 0x000000ffff023224 */ /* 0x002fe200078e0004 */
[----:B------:R-:W-:Y:S01]  /*1afb0*/  F2FP.TF32.F32.PACK_B R131, R131 ;  /* 0x00000083ff83723e */ /* 0x000fe200024050ff */
[----:B------:R-:W-:Y:S02]  /*1afc0*/  @P3 IMAD.MOV.U32 R3, RZ, RZ, R5 ;  /* 0x000000ffff033224 */ /* 0x000fe400078e0005 */
[----:B------:R-:W-:Y:S01]  /*1afd0*/  FMUL R77, R77, UR11 ;  /* 0x0000000b4d4d7c20 */ /* 0x000fe20008400000 */
[----:B------:R-:W-:Y:S01]  /*1afe0*/  FMUL R133, R78, UR11 ;  /* 0x0000000b4e857c20 */ /* 0x000fe20008400000 */
[----:B------:R-:W-:Y:S01]  /*1aff0*/  FMUL R79, R79, UR11 ;  /* 0x0000000b4f4f7c20 */ /* 0x000fe20008400000 */
[----:B------:R1:W-:Y:S02]  /*1b000*/  @P3 STG.E desc[UR20][R2.64+0x1a0], R131 ;  /* 0x0001a08302003986 */ /* 0x0003e4000c101914 */
[----:B------:R-:W-:Y:S01]  /*1b010*/  F2FP.TF32.F32.PACK_B R77, R77 ;  /* 0x0000004dff4d723e */ /* 0x000fe200024050ff */
[----:B------:R-:W-:Y:S01]  /*1b020*/  FMUL R135, R80, UR11 ;  /* 0x0000000b50877c20 */ /* 0x000fe20008400000 */
[----:B------:R-:W-:Y:S01]  /*1b030*/  F2FP.TF32.F32.PACK_B R133, R133 ;  /* 0x00000085ff85723e */ /* 0x000fe200024050ff */
[----:B--2---:R-:W-:Y:S01]  /*1b040*/  @P4 IMAD.MOV.U32 R11, RZ, RZ, R9 ;  /* 0x000000ffff0b4224 */ /* 0x004fe200078e0009 */
[----:B------:R-:W-:-:S02]  /*1b050*/  @P2 MOV R7, R9 ;  /* 0x0000000900072202 */ /* 0x000fc40000000f00 */
[----:B------:R-:W-:Y:S01]  /*1b060*/  F2FP.TF32.F32.PACK_B R79, R79 ;  /* 0x0000004fff4f723e */ /* 0x000fe200024050ff */
[----:B-1----:R-:W-:Y:S02]  /*1b070*/  @P6 IMAD.MOV.U32 R2, RZ, RZ, R4 ;  /* 0x000000ffff026224 */ /* 0x002fe400078e0004 */
[----:B------:R-:W-:Y:S01]  /*1b080*/  @P6 IMAD.MOV.U32 R3, RZ, RZ, R5 ;  /* 0x000000ffff036224 */ /* 0x000fe200078e0005 */
[----:B------:R-:W-:-:S04]  /*1b090*/  F2FP.TF32.F32.PACK_B R135, R135 ;  /* 0x00000087ff87723e */ /* 0x000fc800024050ff */
[----:B------:R1:W-:Y:S01]  /*1b0a0*/  @P6 STG.E desc[UR20][R2.64+0x1a4], R77 ;  /* 0x0001a44d02006986 */ /* 0x0003e2000c101914 */
[----:B------:R-:W-:-:S03]  /*1b0b0*/  ISETP.GT.AND P6, PT, R0, 0x70, P0 ;  /* 0x000000700000780c */ /* 0x000fc600007c4270 */
[----:B------:R-:W-:Y:S01]  /*1b0c0*/  @P2 STG.E desc[UR20][R6.64+0x1a0], R133 ;  /* 0x0001a08506002986 */ /* 0x000fe2000c101914 */
[----:B------:R-:W-:-:S03]  /*1b0d0*/  ISETP.GT.AND P2, PT, R0, 0x71, P1 ;  /* 0x000000710000780c */ /* 0x000fc60000f44270 */
[----:B------:R-:W-:Y:S01]  /*1b0e0*/  @P4 STG.E desc[UR20][R10.64+0x1a4], R79 ;  /* 0x0001a44f0a004986 */ /* 0x000fe2000c101914 */
[----:B-1----:R-:W-:Y:S02]  /*1b0f0*/  @P5 IMAD.MOV.U32 R2, RZ, RZ, R4 ;  /* 0x000000ffff025224 */ /* 0x002fe400078e0004 */
[----:B------:R-:W-:Y:S01]  /*1b100*/  @P5 IMAD.MOV.U32 R3, RZ, RZ, R5 ;  /* 0x000000ffff035224 */ /* 0x000fe200078e0005 */
[----:B------:R-:W-:-:S04]  /*1b110*/  ISETP.GT.AND P3, PT, R0, 0x78, P1 ;  /* 0x000000780000780c */ /* 0x000fc80000f64270 */
[----:B------:R1:W-:Y:S01]  /*1b120*/  @P5 STG.E desc[UR20][R2.64+0x1c0], R135 ;  /* 0x0001c08702005986 */ /* 0x0003e2000c101914 */
[C---:B------:R-:W-:Y:S02]  /*1b130*/  ISETP.GT.AND P5, PT, R0.reuse, 0x71, P0 ;  /* 0x000000710000780c */ /* 0x040fe400007a4270 */
[C---:B------:R-:W-:Y:S02]  /*1b140*/  ISETP.GT.AND P1, PT, R0.reuse, 0x79, P1 ;  /* 0x000000790000780c */ /* 0x040fe40000f24270 */
[----:B------:R-:W-:Y:S01]  /*1b150*/  ISETP.GT.AND P4, PT, R0, 0x78, P0 ;  /* 0x000000780000780c */ /* 0x000fe20000784270 */
[----:B------:R-:W-:Y:S01]  /*1b160*/  FMUL R81, R81, UR11 ;  /* 0x0000000b51517c20 */ /* 0x000fe20008400000 */
[----:B------:R-:W-:Y:S01]  /*1b170*/  FMUL R137, R82, UR11 ;  /* 0x0000000b52897c20 */ /* 0x000fe20008400000 */
[----:B------:R-:W-:Y:S01]  /*1b180*/  FMUL R83, R83, UR11 ;  /* 0x0000000b53537c20 */ /* 0x000fe20008400000 */
[----:B------:R-:W-:Y:S01]  /*1b190*/  FMUL R139, R84, UR11 ;  /* 0x0000000b548b7c20 */ /* 0x000fe20008400000 */
[----:B------:R-:W-:Y:S01]  /*1b1a0*/  ISETP.GT.AND P0, PT, R0, 0x79, P0 ;  /* 0x000000790000780c */ /* 0x000fe20000704270 */
[----:B------:R-:W-:Y:S01]  /*1b1b0*/  FMUL R85, R85, UR11 ;  /* 0x0000000b55557c20 */ /* 0x000fe20008400000 */
[----:B------:R-:W-:Y:S01]  /*1b1c0*/  FMUL R141, R86, UR11 ;  /* 0x0000000b568d7c20 */ /* 0x000fe20008400000 */
[----:B------:R-:W-:Y:S01]  /*1b1d0*/  F2FP.TF32.F32.PACK_B R81, R81 ;  /* 0x00000051ff51723e */ /* 0x000fe200024050ff */
[--C-:B-1----:R-:W-:Y:S01]  /*1b1e0*/  @P2 IMAD.MOV.U32 R2, RZ, RZ, R4.reuse ;  /* 0x000000ffff022224 */ /* 0x102fe200078e0004 */
[----:B------:R-:W-:Y:S01]  /*1b1f0*/  F2FP.TF32.F32.PACK_B R137, R137 ;  /* 0x00000089ff89723e */ /* 0x000fe200024050ff */
[----:B------:R-:W-:Y:S01]  /*1b200*/  @P2 IMAD.MOV.U32 R3, RZ, RZ, R5 ;  /* 0x000000ffff032224 */ /* 0x000fe200078e0005 */
[----:B------:R-:W-:Y:S01]  /*1b210*/  @P6 MOV R7, R9 ;  /* 0x0000000900076202 */ /* 0x000fe20000000f00 */
[----:B------:R-:W-:Y:S01]  /*1b220*/  @P5 IMAD.MOV.U32 R11, RZ, RZ, R9 ;  /* 0x000000ffff0b5224 */ /* 0x000fe200078e0009 */
[----:B------:R-:W-:Y:S01]  /*1b230*/  F2FP.TF32.F32.PACK_B R83, R83 ;  /* 0x00000053ff53723e */ /* 0x000fe200024050ff */
[----:B------:R-:W-:Y:S01]  /*1b240*/  @P1 IMAD.MOV.U32 R12, RZ, RZ, R4 ;  /* 0x000000ffff0c1224 */ /* 0x000fe200078e0004 */
[----:B------:R-:W-:Y:S01]  /*1b250*/  F2FP.TF32.F32.PACK_B R139, R139 ;  /* 0x0000008bff8b723e */ /* 0x000fe200024050ff */
[----:B------:R-:W-:Y:S01]  /*1b260*/  @P1 IMAD.MOV.U32 R13, RZ, RZ, R5 ;  /* 0x000000ffff0d1224 */ /* 0x000fe200078e0005 */
[----:B------:R-:W-:Y:S01]  /*1b270*/  F2FP.TF32.F32.PACK_B R85, R85 ;  /* 0x00000055ff55723e */ /* 0x000fe200024050ff */
[----:B------:R-:W-:Y:S01]  /*1b280*/  VIADD R14, R4, UR9 ;  /* 0x00000009040e7c36 */ /* 0x000fe20008000000 */
[----:B------:R1:W-:Y:S01]  /*1b290*/  @P2 STG.E desc[UR20][R2.64+0x1c4], R81 ;  /* 0x0001c45102002986 */ /* 0x0003e2000c101914 */
[----:B------:R-:W-:Y:S01]  /*1b2a0*/  F2FP.TF32.F32.PACK_B R141, R141 ;  /* 0x0000008dff8d723e */ /* 0x000fe200024050ff */
[----:B------:R-:W-:-:S02]  /*1b2b0*/  @P4 IMAD.MOV.U32 R15, RZ, RZ, R9 ;  /* 0x000000ffff0f4224 */ /* 0x000fc400078e0009 */
[----:B------:R1:W-:Y:S01]  /*1b2c0*/  @P6 STG.E desc[UR20][R6.64+0x1c0], R137 ;  /* 0x0001c08906006986 */ /* 0x0003e2000c101914 */
[----:B------:R-:W-:-:S03]  /*1b2d0*/  VIADD R16, R4, UR9 ;  /* 0x0000000904107c36 */ /* 0x000fc60008000000 */
[----:B------:R1:W-:Y:S04]  /*1b2e0*/  @P5 STG.E desc[UR20][R10.64+0x1c4], R83 ;  /* 0x0001c4530a005986 */ /* 0x0003e8000c101914 */
[----:B------:R1:W-:Y:S04]  /*1b2f0*/  @P3 STG.E desc[UR20][R4.64+0x1e0], R139 ;  /* 0x0001e08b04003986 */ /* 0x0003e8000c101914 */
[----:B------:R1:W-:Y:S01]  /*1b300*/  @P1 STG.E desc[UR20][R12.64+0x1e4], R85 ;  /* 0x0001e4550c001986 */ /* 0x0003e2000c101914 */
[----:B------:R-:W-:-:S03]  /*1b310*/  FMUL R87, R87, UR11 ;  /* 0x0000000b57577c20 */ /* 0x000fc60008400000 */
[----:B------:R1:W-:Y:S01]  /*1b320*/  @P4 STG.E desc[UR20][R14.64+0x1e0], R141 ;  /* 0x0001e08d0e004986 */ /* 0x0003e2000c101914 */
[----:B------:R-:W-:Y:S05]  /*1b330*/  @!P0 EXIT ;  /* 0x000000000000894d */ /* 0x000fea0003800000 */
[----:B------:R-:W-:Y:S01]  /*1b340*/  F2FP.TF32.F32.PACK_B R87, R87 ;  /* 0x00000057ff57723e */ /* 0x000fe200024050ff */
[----:B------:R-:W-:-:S05]  /*1b350*/  IMAD.MOV.U32 R17, RZ, RZ, R9 ;  /* 0x000000ffff117224 */ /* 0x000fca00078e0009 */
[----:B------:R-:W-:Y:S01]  /*1b360*/  STG.E desc[UR20][R16.64+0x1e4], R87 ;  /* 0x0001e45710007986 */ /* 0x000fe2000c101914 */
[----:B------:R-:W-:Y:S05]  /*1b370*/  EXIT ;  /* 0x000000000000794d */ /* 0x000fea0003800000 */
.L_x_9:
[----:B------:R-:W-:-:S13]  /*1b380*/  ISETP.NE.AND P0, PT, RZ, UR8, PT ;  /* 0x00000008ff007c0c */ /* 0x000fda000bf05270 */
[----:B------:R-:W-:Y:S05]  /*1b390*/  @P0 EXIT ;  /* 0x000000000000094d */ /* 0x000fea0003800000 */
[----:B------:R-:W-:-:S13]  /*1b3a0*/  ELECT P0, URZ, PT ;  /* 0x00000000003f782f */ /* 0x000fda0003800000 */
[----:B------:R-:W-:Y:S05]  /*1b3b0*/  @!P0 BRA `(.L_x_524) ;  /* 0x0000006c00fc8947 */ /* 0x000fea0003800000 */
[----:B------:R-:W-:Y:S02]  /*1b3c0*/  R2UR UR4, R0 ;  /* 0x00000000000472ca */ /* 0x000fe400000e0000 */
[----:B------:R-:W-:-:S04]  /*1b3d0*/  SHF.R.S32.HI R5, RZ, 0x1f, R6 ;  /* 0x0000001fff057819 */ /* 0x000fc80000011406 */
[----:B------:R-:W-:-:S07]  /*1b3e0*/  LEA.HI R5, R5, R6, RZ, 0x7 ;  /* 0x0000000605057211 */ /* 0x000fce00078f38ff */
[----:B------:R-:W-:-:S06]  /*1b3f0*/  UISETP.GE.AND UP0, UPT, UR4, 0x1, UPT ;  /* 0x000000010400788c */ /* 0x000fcc000bf06270 */
[----:B------:R-:W-:-:S13]  /*1b400*/  PLOP3.LUT P0, PT, PT, PT, UP0, 0x80, 0x0 ;  /* 0x000000000000781c */ /* 0x000fda0003f0f008 */
[----:B------:R-:W-:Y:S05]  /*1b410*/  @!P0 BRA `(.L_x_524) ;  /* 0x0000006c00e48947 */ /* 0x000fea0003800000 */
[----:B------:R-:W0:Y:S01]  /*1b420*/  S2R R2, SR_CTAID.X ;  /* 0x0000000000027919 */ /* 0x000e220000002500 */
[----:B------:R-:W-:Y:S01]  /*1b430*/  R2UR UR5, R3 ;  /* 0x00000000030572ca */ /* 0x000fe200000e0000 */
[----:B------:R-:W-:Y:S01]  /*1b440*/  IMAD.MOV.U32 R4, RZ, RZ, RZ ;  /* 0x000000ffff047224 */ /* 0x000fe200078e00ff */
[----:B------:R-:W-:Y:S01]  /*1b450*/  R2UR UR4, R0 ;  /* 0x00000000000472ca */ /* 0x000fe200000e0000 */
[----:B------:R-:W1:Y:S01]  /*1b460*/  S2R R10, SR_CTAID.Y ;  /* 0x00000000000a7919 */ /* 0x000e620000002600 */
[----:B------:R-:W-:Y:S02]  /*1b470*/  LOP3.LUT R5, R5, 0xffffff80, RZ, 0xc0, !PT ;  /* 0xffffff8005057812 */ /* 0x000fe400078ec0ff */
[----:B------:R-:W-:Y:S02]  /*1b480*/  CS2R R8, SRZ ;  /* 0x0000000000087805 */ /* 0x000fe4000001ff00 */
[----:B------:R-:W-:Y:S01]  /*1b490*/  LOP3.LUT P0, RZ, R6, 0x1f, RZ, 0xc0, !PT ;  /* 0x0000001f06ff7812 */ /* 0x000fe2000780c0ff */
[----:B------:R-:W-:-:S02]  /*1b4a0*/  IMAD.MOV.U32 R7, RZ, RZ, RZ ;  /* 0x000000ffff077224 */ /* 0x000fc400078e00ff */
[----:B------:R-:W-:Y:S02]  /*1b4b0*/  IMAD.IADD R5, R6, 0x1, -R5 ;  /* 0x0000000106057824 */ /* 0x000fe400078e0a05 */
[----:B------:R-:W-:-:S03]  /*1b4c0*/  IMAD.U32 R11, RZ, RZ, UR5 ;  /* 0x00000005ff0b7e24 */ /* 0x000fc6000f8e00ff */
[C---:B------:R-:W-:Y:S01]  /*1b4d0*/  ISETP.NE.AND P1, PT, R5.reuse, RZ, PT ;  /* 0x000000ff0500720c */ /* 0x040fe20003f25270 */
[----:B------:R-:W-:Y:S01]  /*1b4e0*/  IMAD.U32 R6, RZ, RZ, UR4 ;  /* 0x00000004ff067e24 */ /* 0x000fe2000f8e00ff */
[----:B------:R-:W-:Y:S01]  /*1b4f0*/  ISETP.NE.OR P0, PT, R5, RZ, !P0 ;  /* 0x000000ff0500720c */ /* 0x000fe20004705670 */
[----:B------:R-:W-:Y:S01]  /*1b500*/  IMAD.MOV.U32 R5, RZ, RZ, 0x1 ;  /* 0x00000001ff057424 */ /* 0x000fe200078e00ff */
[----:B0-----:R-:W-:Y:S02]  /*1b510*/  SHF.L.U32 R14, R2, 0x8, RZ ;  /* 0x00000008020e7819 */ /* 0x001fe400000006ff */
[----:B------:R-:W-:Y:S01]  /*1b520*/  LOP3.LUT R2, R11, 0x2, RZ, 0xfc, !PT ;  /* 0x000000020b027812 */ /* 0x000fe200078efcff */
[----:B-1----:R-:W-:Y:S01]  /*1b530*/  IMAD.SHL.U32 R15, R10, 0x80, RZ ;  /* 0x000000800a0f7824 */ /* 0x002fe200078e00ff */
[C---:B------:R-:W-:Y:S01]  /*1b540*/  IADD3 R39, R14.reuse, 0x48, RZ ;  /* 0x000000480e277810 */ /* 0x040fe20007ffe0ff */
[C---:B------:R-:W-:Y:S01]  /*1b550*/  VIADD R31, R14.reuse, 0x8 ;  /* 0x000000080e1f7836 */ /* 0x040fe20000000000 */
[C---:B------:R-:W-:Y:S01]  /*1b560*/  IADD3 R49, R14.reuse, 0x98, RZ ;  /* 0x000000980e317810 */ /* 0x040fe20007ffe0ff */
[C---:B------:R-:W-:Y:S01]  /*1b570*/  VIADD R32, R14.reuse, 0x10 ;  /* 0x000000100e207836 */ /* 0x040fe20000000000 */
[C---:B------:R-:W-:Y:S01]  /*1b580*/  IADD3 R59, R14.reuse, 0xe8, RZ ;  /* 0x000000e80e3b7810 */ /* 0x040fe20007ffe0ff */
[C---:B------:R-:W-:Y:S01]  /*1b590*/  VIADD R33, R14.reuse, 0x18 ;  /* 0x000000180e217836 */ /* 0x040fe20000000000 */
[----:B------:R-:W-:Y:S01]  /*1b5a0*/  IADD3 R69, R15, 0x40, RZ ;  /* 0x000000400f457810 */ /* 0x000fe20007ffe0ff */
[----:B------:R-:W-:-:S02]  /*1b5b0*/  VIADD R34, R14, 0x20 ;  /* 0x000000200e227836 */ /* 0x000fc40000000000 */
[C---:B------:R-:W-:Y:S02]  /*1b5c0*/  VIADD R35, R14.reuse, 0x28 ;  /* 0x000000280e237836 */ /* 0x040fe40000000000 */
[C---:B------:R-:W-:Y:S02]  /*1b5d0*/  VIADD R36, R14.reuse, 0x30 ;  /* 0x000000300e247836 */ /* 0x040fe40000000000 */
[C---:B------:R-:W-:Y:S02]  /*1b5e0*/  VIADD R37, R14.reuse, 0x38 ;  /* 0x000000380e257836 */ /* 0x040fe40000000000 */
[C---:B------:R-:W-:Y:S02]  /*1b5f0*/  VIADD R38, R14.reuse, 0x40 ;  /* 0x000000400e267836 */ /* 0x040fe40000000000 */
[C---:B------:R-:W-:Y:S02]  /*1b600*/  VIADD R40, R14.reuse, 0x50 ;  /* 0x000000500e287836 */ /* 0x040fe40000000000 */
        /* <DEDUP_REMOVED lines=32> */
[----:B------:R-:W-:-:S07]  /*1b810*/  VIADD R76, R15, 0x78 ;  /* 0x000000780f4c7836 */ /* 0x000fce0000000000 */
.L_x_528:
[----:B------:R-:W0:Y:S01]  /*1b820*/  S2R R11, SR_CgaCtaId ;  /* 0x00000000000b7919 */ /* 0x000e220000008800 */
[----:B------:R-:W-:-:S04]  /*1b830*/  MOV R10, 0x400 ;  /* 0x00000400000a7802 */ /* 0x000fc80000000f00 */
[----:B0-----:R-:W-:Y:S02]  /*1b840*/  LEA R17, R11, R10, 0x18 ;  /* 0x0000000a0b117211 */ /* 0x001fe400078ec0ff */
[----:B------:R-:W-:-:S03]  /*1b850*/  SHF.L.U32 R10, R5, 0x1f, RZ ;  /* 0x0000001f050a7819 */ /* 0x000fc600000006ff */
[----:B------:R-:W-:-:S07]  /*1b860*/  IMAD R11, R4, 0x8, R17 ;  /* 0x00000008040b7824 */ /* 0x000fce00078e0211 */
.L_x_525:
[----:B0-----:R0:W1:Y:S02]  /*1b870*/  SYNCS.PHASECHK.TRANS64.TRYWAIT P2, [R11+URZ+0x30010], R10 ;  /* 0x0300100a0b0075a7 */ /* 0x001064000804017f */
[----:B-1----:R-:W-:Y:S05]  /*1b880*/  @!P2 NANOSLEEP.SYNCS 0x989680 ;  /* 0x009896800000a95d */ /* 0x002fea0003900000 */
[----:B------:R-:W1:Y:S02]  /*1b890*/  @!P2 SYNCS.PHASECHK.TRANS64 P2, [R11+URZ+0x30010], R10 ;  /* 0x0300100a0b00a5a7 */ /* 0x000e64000804007f */
[----:B-1----:R-:W-:Y:S05]  /*1b8a0*/  @!P2 BRA `(.L_x_525) ;  /* 0xfffffffc00f0a947 */ /* 0x002fea000383ffff */
[----:B0-----:R-:W0:Y:S02]  /*1b8b0*/  @!P1 LDC R10, c[0x0][0x500] ;  /* 0x00014000ff0a9b82 */ /* 0x001e240000000800 */
[----:B0-----:R0:W-:Y:S02]  /*1b8c0*/  @!P1 SYNCS.ARRIVE.TRANS64 RZ, [R11+URZ+0x30000], R10 ;  /* 0x0300000a0bff99a7 */ /* 0x0011e4000800003f */
[----:B0-----:R-:W-:-:S04]  /*1b8d0*/  PRMT R10, R2, 0x9910, RZ ;  /* 0x00009910020a7816 */ /* 0x001fc800000000ff */
[----:B------:R-:W-:-:S13]  /*1b8e0*/  ISETP.NE.AND P2, PT, R10, 0x2, PT ;  /* 0x000000020a00780c */ /* 0x000fda0003f45270 */
[----:B------:R-:W-:Y:S05]  /*1b8f0*/  @P2 BRA `(.L_x_526) ;  /* 0x0000000000042947 */ /* 0x000fea0003800000 */
[----:B------:R-:W-:Y:S01]  /*1b900*/  BPT.TRAP 0x1 ;  /* 0x000000040000795c */ /* 0x000fe20000300000 */
.L_x_526:
[----:B------:R-:W-:Y:S05]  /*1b910*/  @P0 BRA `(.L_x_527) ;  /* 0x0000000000040947 */ /* 0x000fea0003800000 */
[----:B------:R-:W-:Y:S01]  /*1b920*/  BPT.TRAP 0x1 ;  /* 0x000000040000795c */ /* 0x000fe20000300000 */
.L_x_527:
[----:B------:R-:W-:Y:S01]  /*1b930*/  R2UR UR9, R11 ;  /* 0x000000000b0972ca */ /* 0x000fe200000e0000 */
[----:B------:R-:W0:Y:S01]  /*1b940*/  LDC.64 R12, c[0x0][0x3d8] ;  /* 0x0000f600ff0c7b82 */ /* 0x000e220000000a00 */
[----:B------:R-:W-:Y:S01]  /*1b950*/  ULDC UR22, c[0x0][0x380] ;  /* 0x0000e00000167ab9 */ /* 0x000fe20000000800 */
[----:B------:R-:W-:Y:S01]  /*1b960*/  R2UR UR38, R14 ;  /* 0x000000000e2672ca */ /* 0x000fe200000e0000 */
[----:B------:R-:W-:Y:S01]  /*1b970*/  UISETP.NE.AND UP0, UPT, UR22, 0x1, UPT ;  /* 0x000000011600788c */ /* 0x000fe2000bf05270 */
[----:B------:R-:W-:Y:S01]  /*1b980*/  R2UR UR8, R4 ;  /* 0x00000000040872ca */ /* 0x000fe200000e0000 */
[----:B------:R-:W-:Y:S01]  /*1b990*/  ULDC UR23, c[0x0][0x38c] ;  /* 0x0000e30000177ab9 */ /* 0x000fe20000000800 */
[----:B------:R-:W-:Y:S01]  /*1b9a0*/  R2UR UR11, R17 ;  /* 0x00000000110b72ca */ /* 0x000fe200000e0000 */
[----:B------:R-:W-:Y:S01]  /*1b9b0*/  UISETP.NE.AND UP1, UPT, UR23, 0x1, UPT ;  /* 0x000000011700788c */ /* 0x000fe2000bf25270 */
[----:B------:R-:W0:Y:S01]  /*1b9c0*/  LDC.64 R10, c[0x0][0x3b8] ;  /* 0x0000ee00ff0a7b82 */ /* 0x000e220000000a00 */
[C---:B------:R-:W-:Y:S01]  /*1b9d0*/  R2UR UR40, R31.reuse ;  /* 0x000000001f2872ca */ /* 0x040fe200000e0000 */
[----:B------:R-:W-:Y:S01]  /*1b9e0*/  ULDC.64 UR18, c[0x0][0x198] ;  /* 0x0000660000127ab9 */ /* 0x000fe20000000a00 */
[----:B------:R-:W-:Y:S01]  /*1b9f0*/  R2UR UR41, R32 ;  /* 0x00000000202972ca */ /* 0x000fe200000e0000 */
[----:B------:R-:W-:Y:S01]  /*1ba00*/  UIADD3 UR14, UP2, UR18, 0xf0, URZ ;  /* 0x000000f0120e7890 */ /* 0x000fe2000ff5e03f */
[----:B------:R-:W-:Y:S01]  /*1ba10*/  R2UR UR52, R14 ;  /* 0x000000000e3472ca */ /* 0x000fe200000e0000 */
[----:B------:R-:W-:Y:S01]  /*1ba20*/  @UP0 ULDC UR12, c[0x0][0x384] ;  /* 0x0000e100000c0ab9 */ /* 0x000fe20000000800 */
[----:B------:R-:W-:Y:S01]  /*1ba30*/  @UP0 ULDC UR20, c[0x0][0x384] ;  /* 0x0000e10000140ab9 */ /* 0x000fe20000000800 */
[----:B------:R-:W-:Y:S01]  /*1ba40*/  @UP0 ULDC UR28, c[0x0][0x384] ;  /* 0x0000e100001c0ab9 */ /* 0x000fe20000000800 */
[----:B------:R-:W-:Y:S01]  /*1ba50*/  UIMAD.WIDE.U32 UR12, UR38, UR12, URZ ;  /* 0x0000000c260c72a5 */ /* 0x000fe2000f8e003f */
[----:B------:R-:W-:Y:S01]  /*1ba60*/  R2UR UR45, R31 ;  /* 0x000000001f2d72ca */ /* 0x000fe200000e0000 */
[----:B------:R-:W-:Y:S01]  /*1ba70*/  ULEA UR8, UR8, UR11, 0x10 ;  /* 0x0000000b08087291 */ /* 0x000fe2000f8e803f */
[----:B------:R-:W-:Y:S01]  /*1ba80*/  R2UR UR10, R9 ;  /* 0x00000000090a72ca */ /* 0x000fe200000e0000 */
[----:B------:R-:W-:Y:S01]  /*1ba90*/  UMOV UR42, UR38 ;  /* 0x00000026002a7c82 */ /* 0x000fe20008000000 */
[----:B------:R-:W-:Y:S01]  /*1baa0*/  UIMAD.WIDE.U32 UR20, UR40, UR20, URZ ;  /* 0x00000014281472a5 */ /* 0x000fe2000f8e003f */
[----:B------:R-:W-:Y:S01]  /*1bab0*/  R2UR UR43, R33 ;  /* 0x00000000212b72ca */ /* 0x000fe200000e0000 */
[----:B------:R-:W-:Y:S01]  /*1bac0*/  @UP0 ULDC UR11, c[0x0][0x388] ;  /* 0x0000e200000b0ab9 */ /* 0x000fe20000000800 */
[----:B------:R-:W-:Y:S01]  /*1bad0*/  UIMAD.WIDE.U32 UR28, UR41, UR28, URZ ;  /* 0x0000001c291c72a5 */ /* 0x000fe2000f8e003f */
[----:B------:R-:W-:Y:S01]  /*1bae0*/  R2UR UR50, R34 ;  /* 0x00000000223272ca */ /* 0x000fe200000e0000 */
[----:B------:R-:W-:Y:S01]  /*1baf0*/  @UP0 ULDC UR27, c[0x0][0x388] ;  /* 0x0000e200001b0ab9 */ /* 0x000fe20000000800 */
[----:B------:R-:W-:Y:S01]  /*1bb00*/  UMOV UR39, UR40 ;  /* 0x0000002800277c82 */ /* 0x000fe20008000000 */
[----:B------:R-:W-:Y:S01]  /*1bb10*/  @UP0 ULDC UR36, c[0x0][0x388] ;  /* 0x0000e20000240ab9 */ /* 0x000fe20000000800 */
[----:B------:R-:W-:Y:S01]  /*1bb20*/  @UP0 USHF.R.U32.HI UR42, URZ, UR11, UR13 ;  /* 0x0000000b3f2a0299 */ /* 0x000fe2000801160d */
[----:B------:R-:W-:Y:S01]  /*1bb30*/  R2UR UR51, R35 ;  /* 0x00000000233372ca */ /* 0x000fe200000e0000 */
[----:B0-----:R-:W-:Y:S01]  /*1bb40*/  IMAD R10, R7, R10, R12 ;  /* 0x0000000a070a7224 */ /* 0x001fe200078e020c */
[----:B------:R-:W-:Y:S01]  /*1bb50*/  UMOV UR17, UR41 ;  /* 0x0000002900117c82 */ /* 0x000fe20008000000 */
[----:B------:R-:W-:Y:S01]  /*1bb60*/  IMAD R11, R8, R11, R13 ;  /* 0x0000000b080b7224 */ /* 0x000fe200078e020d */
[----:B------:R-:W-:Y:S01]  /*1bb70*/  @UP0 USHF.R.U32.HI UR39, URZ, UR27, UR21 ;  /* 0x0000001b3f270299 */ /* 0x000fe20008011615 */
[----:B------:R-:W-:Y:S01]  /*1bb80*/  R2UR UR53, R36 ;  /* 0x00000000243572ca */ /* 0x000fe200000e0000 */
[----:B------:R-:W-:Y:S01]  /*1bb90*/  UIADD3.X UR15, URZ, UR19, URZ, UP2, !UPT ;  /* 0x000000133f0f7290 */ /* 0x000fe200097fe43f */
[----:B------:R-:W-:Y:S01]  /*1bba0*/  R2UR UR56, R37 ;  /* 0x00000000253872ca */ /* 0x000fe200000e0000 */
[----:B------:R-:W-:Y:S01]  /*1bbb0*/  @UP1 ULDC.64 UR32, c[0x0][0x390] ;  /* 0x0000e40000201ab9 */ /* 0x000fe20000000a00 */
[----:B------:R-:W-:Y:S01]  /*1bbc0*/  @UP0 USHF.R.U32.HI UR17, URZ, UR36, UR29 ;  /* 0x000000243f110299 */ /* 0x000fe2000801161d */
[----:B------:R-:W-:Y:S01]  /*1bbd0*/  PRMT R10, R10, 0x40, R11 ;  /* 0x000000400a0a7816 */ /* 0x000fe2000000000b */
[----:B------:R-:W-:Y:S01]  /*1bbe0*/  @UP1 ULDC.64 UR18, c[0x0][0x390] ;  /* 0x0000e40000121ab9 */ /* 0x000fe20000000a00 */
[----:B------:R-:W-:Y:S01]  /*1bbf0*/  @UP1 ULDC.64 UR30, c[0x0][0x390] ;  /* 0x0000e400001e1ab9 */ /* 0x000fe20000000a00 */
[----:B------:R-:W-:Y:S01]  /*1bc00*/  UIMAD.WIDE.U32 UR36, UR42, UR32, URZ ;  /* 0x000000202a2472a5 */ /* 0x000fe2000f8e003f */
[----:B------:R-:W-:Y:S01]  /*1bc10*/  R2UR UR32, R32 ;  /* 0x00000000202072ca */ /* 0x000fe200000e0000 */
[----:B------:R-:W-:Y:S01]  /*1bc20*/  UIMAD.WIDE.U32 UR46, UR39, UR18, URZ ;  /* 0x00000012272e72a5 */ /* 0x000fe2000f8e003f */
[----:B------:R-:W-:Y:S01]  /*1bc30*/  R2UR UR57, R38 ;  /* 0x00000000263972ca */ /* 0x000fe200000e0000 */
[----:B------:R-:W-:Y:S01]  /*1bc40*/  UIMAD.WIDE.U32 UR48, UR17, UR30, URZ ;  /* 0x0000001e113072a5 */ /* 0x000fe2000f8e003f */
[----:B------:R-:W-:Y:S01]  /*1bc50*/  R2UR UR30, R10 ;  /* 0x000000000a1e72ca */ /* 0x000fe200000e0000 */
[----:B------:R-:W-:Y:S01]  /*1bc60*/  UMOV UR13, UR42 ;  /* 0x0000002a000d7c82 */ /* 0x000fe20008000000 */
[----:B------:R-:W-:Y:S01]  /*1bc70*/  UMOV UR29, UR39 ;  /* 0x00000027001d7c82 */ /* 0x000fe20008000000 */
[----:B------:R-:W-:Y:S01]  /*1bc80*/  @UP1 USHF.R.U32.HI UR13, URZ, UR33, UR37 ;  /* 0x000000213f0d1299 */ /* 0x000fe20008011625 */
[----:B------:R-:W-:Y:S01]  /*1bc90*/  R2UR UR58, R39 ;  /* 0x00000000273a72ca */ /* 0x000fe200000e0000 */
[----:B------:R-:W-:Y:S01]  /*1bca0*/  UMOV UR21, UR17 ;  /* 0x0000001100157c82 */ /* 0x000fe20008000000 */
[----:B------:R-:W-:Y:S01]  /*1bcb0*/  @UP1 USHF.R.U32.HI UR29, URZ, UR19, UR47 ;  /* 0x000000133f1d1299 */ /* 0x000fe2000801162f */
[----:B------:R-:W-:Y:S01]  /*1bcc0*/  R2UR UR48, R34 ;  /* 0x00000000223072ca */ /* 0x000fe200000e0000 */
[----:B------:R-:W-:Y:S01]  /*1bcd0*/  @UP1 USHF.R.U32.HI UR21, URZ, UR31, UR49 ;  /* 0x0000001f3f151299 */ /* 0x000fe20008011631 */
[----:B------:R-:W-:Y:S01]  /*1bce0*/  R2UR UR59, R40 ;  /* 0x00000000283b72ca */ /* 0x000fe200000e0000 */
[----:B------:R-:W-:Y:S01]  /*1bcf0*/  UIADD3 UR11, -UR42, URZ, URZ ;  /* 0x0000003f2a0b7290 */ /* 0x000fe2000fffe13f */
        /* <DEDUP_REMOVED lines=10> */
[----:B------:R-:W-:Y:S01]  /*1bda0*/  MOV R16, UR43 ;  /* 0x0000002b00107c02 */ /* 0x000fe20008000f00 */
[----:B------:R-:W-:Y:S01]  /*1bdb0*/  UIMAD UR11, UR22, UR11, UR52 ;  /* 0x0000000b160b72a4 */ /* 0x000fe2000f8e0234 */
[----:B------:R-:W-:Y:S01]  /*1bdc0*/  R2UR UR52, R60 ;  /* 0x000000003c3472ca */ /* 0x000fe200000e0000 */
[----:B------:R-:W-:Y:S01]  /*1bdd0*/  UIMAD UR12, UR23, UR12, UR42 ;  /* 0x0000000c170c72a4 */ /* 0x000fe2000f8e022a */
[----:B------:R-:W-:Y:S01]  /*1bde0*/  MOV R20, UR40 ;  /* 0x0000002800147c02 */ /* 0x000fe20008000f00 */
[----:B------:R-:W-:Y:S01]  /*1bdf0*/  UIMAD UR27, UR22, UR27, UR45 ;  /* 0x0000001b161b72a4 */ /* 0x000fe2000f8e022d */
[----:B------:R-:W-:Y:S01]  /*1be00*/  R2UR UR45, R33 ;  /* 0x00000000212d72ca */ /* 0x000fe200000e0000 */
[----:B------:R-:W-:Y:S01]  /*1be10*/  UIMAD UR28, UR23, UR28, UR39 ;  /* 0x0000001c171c72a4 */ /* 0x000fe2000f8e0227 */
[----:B------:R-:W-:Y:S01]  /*1be20*/  MOV R19, UR41 ;  /* 0x0000002900137c02 */ /* 0x000fe20008000f00 */
[----:B------:R-:W-:Y:S01]  /*1be30*/  ULDC.64 UR6, c[0x0][0x3b0] ;  /* 0x0000ec0000067ab9 */ /* 0x000fe20000000a00 */
[----:B------:R-:W-:Y:S01]  /*1be40*/  ULDC.64 UR4, c[0x0][0x3d0] ;  /* 0x0000f40000047ab9 */ /* 0x000fe20000000a00 */
[----:B------:R-:W-:Y:S01]  /*1be50*/  UIMAD UR18, UR22, UR18, UR32 ;  /* 0x00000012161272a4 */ /* 0x000fe2000f8e0220 */
[----:B------:R-:W-:Y:S01]  /*1be60*/  IMAD R17, R4, 0x8000, R17 ;  /* 0x0000800004117824 */ /* 0x000fe200078e0211 */
[----:B------:R-:W-:Y:S01]  /*1be70*/  UIMAD UR20, UR23, UR20, UR17 ;  /* 0x00000014171472a4 */ /* 0x000fe2000f8e0211 */
[----:B------:R-:W-:Y:S01]  /*1be80*/  VIADD R9, R9, 0x1 ;  /* 0x0000000109097836 */ /* 0x000fe20000000000 */
[----:B------:R-:W-:Y:S01]  /*1be90*/  UIADD3 UR9, UR9, 0x30000, URZ ;  /* 0x0003000009097890 */ /* 0x000fe2000fffe03f */
[----:B------:R-:W-:Y:S01]  /*1bea0*/  ISETP.GT.AND P5, PT, R6, 0x1, PT ;  /* 0x000000010600780c */ /* 0x000fe20003fa4270 */
[----:B------:R-:W-:Y:S01]  /*1beb0*/  USHF.L.U32 UR10, UR10, 0x6, URZ ;  /* 0x000000060a0a7899 */ /* 0x000fe2000800063f */
[----:B------:R-:W-:Y:S01]  /*1bec0*/  VIADD R4, R4, 0x1 ;  /* 0x0000000104047836 */ /* 0x000fe20000000000 */
[----:B------:R-:W-:-:S02]  /*1bed0*/  UIMAD UR11, UR11, UR6, UR4 ;  /* 0x000000060b0b72a4 */ /* 0x000fc4000f8e0204 */
[----:B------:R-:W-:Y:S02]  /*1bee0*/  UIMAD UR12, UR12, UR7, UR5 ;  /* 0x000000070c0c72a4 */ /* 0x000fe4000f8e0205 */
[----:B------:R-:W-:Y:S01]  /*1bef0*/  UPRMT UR30, UR30, 0x5410, URZ ;  /* 0x000054101e1e7896 */ /* 0x000fe2000800003f */
[----:B------:R-:W-:Y:S01]  /*1bf00*/  IMAD.U32 R30, RZ, RZ, UR10 ;  /* 0x0000000aff1e7e24 */ /* 0x000fe2000f8e00ff */
[----:B------:R-:W-:Y:S01]  /*1bf10*/  UIADD3 UR24, UR8, 0x800, URZ ;  /* 0x0000080008187890 */ /* 0x000fe2000fffe03f */
[C---:B------:R-:W-:Y:S01]  /*1bf20*/  ISETP.NE.AND P4, PT, R4.reuse, 0x2, PT ;  /* 0x000000020400780c */ /* 0x040fe20003f85270 */
[----:B------:R-:W-:Y:S02]  /*1bf30*/  UIMAD UR27, UR27, UR6, UR4 ;  /* 0x000000061b1b72a4 */ /* 0x000fe4000f8e0204 */
[----:B------:R-:W-:Y:S01]  /*1bf40*/  UIMAD UR28, UR28, UR7, UR5 ;  /* 0x000000071c1c72a4 */ /* 0x000fe2000f8e0205 */
[----:B------:R-:W-:Y:S01]  /*1bf50*/  SEL R4, R4, RZ, P4 ;  /* 0x000000ff04047207 */ /* 0x000fe20002000000 */
[----:B------:R-:W-:-:S02]  /*1bf60*/  UIADD3 UR16, UR8, 0x1000, URZ ;  /* 0x0000100008107890 */ /* 0x000fc4000fffe03f */
[----:B------:R0:W-:Y:S01]  /*1bf70*/  UTMALDG.4D.IM2COL [UR8], [UR14], UR30 ;  /* 0x000000080e0073b4 */ /* 0x0001e2000805801e */
[----:B------:R-:W-:Y:S02]  /*1bf80*/  UIMAD UR19, UR18, UR6, UR4 ;  /* 0x00000006121372a4 */ /* 0x000fe4000f8e0204 */
[----:B------:R-:W-:Y:S01]  /*1bf90*/  UIMAD UR20, UR20, UR7, UR5 ;  /* 0x00000007141472a4 */ /* 0x000fe2000f8e0205 */
[----:B------:R-:W-:Y:S01]  /*1bfa0*/  UMOV UR25, UR9 ;  /* 0x0000000900197c82 */ /* 0x000fe20008000000 */
[----:B------:R-:W-:Y:S01]  /*1bfb0*/  UMOV UR26, UR10 ;  /* 0x0000000a001a7c82 */ /* 0x000fe20008000000 */
[----:B------:R-:W-:Y:S01]  /*1bfc0*/  UMOV UR17, UR9 ;  /* 0x0000000900117c82 */ /* 0x000fe20008000000 */
[----:B------:R-:W-:Y:S01]  /*1bfd0*/  UMOV UR18, UR10 ;  /* 0x0000000a00127c82 */ /* 0x000fe20008000000 */
[----:B------:R1:W-:Y:S01]  /*1bfe0*/  UTMALDG.4D.IM2COL [UR24], [UR14], UR30 ;  /* 0x000000180e0073b4 */ /* 0x0003e2000805801e */
[----:B------:R-:W-:Y:S01]  /*1bff0*/  @UP0 ULDC UR36, c[0x0][0x384] ;  /* 0x0000e10000240ab9 */ /* 0x000fe20000000800 */
[----:B------:R-:W-:Y:S01]  /*1c000*/  UMOV UR44, UR43 ;  /* 0x0000002b002c7c82 */ /* 0x000fe20008000000 */
[----:B------:R-:W-:Y:S01]  /*1c010*/  UMOV UR35, UR50 ;  /* 0x0000003200237c82 */ /* 0x000fe20008000000 */
[----:B------:R-:W-:Y:S01]  /*1c020*/  UMOV UR34, UR51 ;  /* 0x0000003300227c82 */ /* 0x000fe20008000000 */
[----:B------:R-:W-:Y:S01]  /*1c030*/  @UP1 ULDC.64 UR46, c[0x0][0x390] ;  /* 0x0000e400002e1ab9 */ /* 0x000fe20000000a00 */
[----:B------:R-:W-:Y:S01]  /*1c040*/  @UP0 ULDC UR42, c[0x0][0x384] ;  /* 0x0000e100002a0ab9 */ /* 0x000fe20000000800 */
[----:B------:R-:W-:Y:S01]  /*1c050*/  @UP0 ULDC UR39, c[0x0][0x388] ;  /* 0x0000e20000270ab9 */ /* 0x000fe20000000800 */
[----:B------:R2:W-:Y:S01]  /*1c060*/  UTMALDG.4D.IM2COL [UR16], [UR14], UR30 ;  /* 0x000000100e0073b4 */ /* 0x0005e2000805801e */
[----:B------:R-:W-:Y:S01]  /*1c070*/  UMOV UR33, UR53 ;  /* 0x0000003500217c82 */ /* 0x000fe20008000000 */
[----:B------:R-:W-:Y:S01]  /*1c080*/  UMOV UR32, UR56 ;  /* 0x0000003800207c82 */ /* 0x000fe20008000000 */
[----:B------:R-:W-:Y:S01]  /*1c090*/  UMOV UR31, UR57 ;  /* 0x00000039001f7c82 */ /* 0x000fe20008000000 */
[----:B------:R-:W-:Y:S01]  /*1c0a0*/  UIADD3 UR40, UR8, 0x400, URZ ;  /* 0x0000040008287890 */ /* 0x000fe2000fffe03f */
[----:B------:R-:W-:Y:S01]  /*1c0b0*/  UMOV UR41, UR9 ;  /* 0x0000000900297c82 */ /* 0x000fe20008000000 */
[----:B0-----:R-:W-:Y:S01]  /*1c0c0*/  UMOV UR12, UR58 ;  /* 0x0000003a000c7c82 */ /* 0x001fe20008000000 */
[----:B------:R-:W-:Y:S01]  /*1c0d0*/  UMOV UR13, UR59 ;  /* 0x0000003b000d7c82 */ /* 0x000fe20008000000 */
[----:B------:R-:W-:Y:S01]  /*1c0e0*/  UMOV UR11, UR60 ;  /* 0x0000003c000b7c82 */ /* 0x000fe20008000000 */
[----:B-1----:R-:W-:Y:S01]  /*1c0f0*/  @UP0 ULDC UR27, c[0x0][0x388] ;  /* 0x0000e200001b0ab9 */ /* 0x002fe20000000800 */
[----:B------:R-:W-:Y:S01]  /*1c100*/  @UP0 ULDC UR24, c[0x0][0x384] ;  /* 0x0000e10000180ab9 */ /* 0x000fe20000000800 */
[----:B------:R-:W-:Y:S01]  /*1c110*/  @UP0 ULDC UR26, c[0x0][0x384] ;  /* 0x0000e100001a0ab9 */ /* 0x000fe20000000800 */
[----:B------:R-:W-:Y:S01]  /*1c120*/  @UP0 ULDC UR28, c[0x0][0x388] ;  /* 0x0000e200001c0ab9 */ /* 0x000fe20000000800 */
[----:B------:R-:W-:Y:S01]  /*1c130*/  @UP0 ULDC UR29, c[0x0][0x388] ;  /* 0x0000e200001d0ab9 */ /* 0x000fe20000000800 */
[----:B--2---:R-:W-:-:S03]  /*1c140*/  UIMAD.WIDE.U32 UR16, UR43, UR36, URZ ;  /* 0x000000242b1072a5 */ /* 0x004fc6000f8e003f */
[----:B------:R-:W-:-:S04]  /*1c150*/  @UP1 ULDC.64 UR36, c[0x0][0x390] ;  /* 0x0000e40000241ab9 */ /* 0x000fc80000000a00 */
[----:B------:R-:W-:Y:S01]  /*1c160*/  @UP0 UMOV UR25, UR17 ;  /* 0x0000001100190c82 */ /* 0x000fe20008000000 */
[----:B------:R-:W-:Y:S01]  /*1c170*/  @UP1 ULDC.64 UR16, c[0x0][0x390] ;  /* 0x0000e40000101ab9 */ /* 0x000fe20000000a00 */
[----:B------:R-:W-:Y:S02]  /*1c180*/  @UP0 USHF.R.U32.HI UR44, URZ, UR27, UR25 ;  /* 0x0000001b3f2c0299 */ /* 0x000fe40008011619 */
[----:B------:R-:W-:Y:S02]  /*1c190*/  UIMAD.WIDE.U32 UR24, UR50, UR24, URZ ;  /* 0x00000018321872a5 */ /* 0x000fe4000f8e003f */
[----:B------:R-:W-:Y:S02]  /*1c1a0*/  UIMAD.WIDE.U32 UR18, UR44, UR16, URZ ;  /* 0x000000102c1272a5 */ /* 0x000fe4000f8e003f */
[----:B------:R-:W-:Y:S01]  /*1c1b0*/  UIADD3 UR16, UR8, 0x1800, URZ ;  /* 0x0000180008107890 */ /* 0x000fe2000fffe03f */
[----:B------:R-:W-:Y:S01]  /*1c1c0*/  UMOV UR21, UR44 ;  /* 0x0000002c00157c82 */ /* 0x000fe20008000000 */
[----:B------:R-:W-:-:S02]  /*1c1d0*/  @UP1 USHF.R.U32.HI UR21, URZ, UR17, UR19 ;  /* 0x000000113f151299 */ /* 0x000fc40008011613 */
[----:B------:R-:W-:Y:S02]  /*1c1e0*/  UIADD3 UR19, -UR44, URZ, URZ ;  /* 0x0000003f2c137290 */ /* 0x000fe4000fffe13f */
[----:B------:R-:W-:Y:S02]  /*1c1f0*/  UIADD3 UR20, -UR21, URZ, URZ ;  /* 0x0000003f15147290 */ /* 0x000fe4000fffe13f */
[----:B------:R-:W-:Y:S02]  /*1c200*/  UIMAD UR19, UR22, UR19, UR45 ;  /* 0x00000013161372a4 */ /* 0x000fe4000f8e022d */
[----:B------:R-:W-:Y:S02]  /*1c210*/  UIMAD UR20, UR23, UR20, UR44 ;  /* 0x00000014171472a4 */ /* 0x000fe4000f8e022c */
[----:B------:R-:W-:Y:S02]  /*1c220*/  UIMAD UR19, UR19, UR6, UR4 ;  /* 0x00000006131372a4 */ /* 0x000fe4000f8e0204 */
[----:B------:R-:W-:-:S02]  /*1c230*/  UIMAD UR20, UR20, UR7, UR5 ;  /* 0x00000007141472a4 */ /* 0x000fc4000f8e0205 */
[----:B------:R-:W-:Y:S01]  /*1c240*/  UIMAD.WIDE.U32 UR26, UR51, UR26, URZ ;  /* 0x0000001a331a72a5 */ /* 0x000fe2000f8e003f */
[----:B------:R-:W-:Y:S01]  /*1c250*/  @UP0 UMOV UR24, UR25 ;  /* 0x0000001900180c82 */ /* 0x000fe20008000000 */
[----:B------:R-:W-:Y:S01]  /*1c260*/  UMOV UR17, UR9 ;  /* 0x0000000900117c82 */ /* 0x000fe20008000000 */
[----:B------:R-:W-:Y:S01]  /*1c270*/  @UP0 USHF.R.U32.HI UR35, URZ, UR28, UR24 ;  /* 0x0000001c3f230299 */ /* 0x000fe20008011618 */
[----:B------:R-:W-:Y:S01]  /*1c280*/  UMOV UR18, UR10 ;  /* 0x0000000a00127c82 */ /* 0x000fe20008000000 */
[----:B------:R-:W-:Y:S02]  /*1c290*/  @UP0 USHF.R.U32.HI UR34, URZ, UR29, UR27 ;  /* 0x0000001d3f220299 */ /* 0x000fe4000801161b */
[----:B------:R0:W-:Y:S01]  /*1c2a0*/  UTMALDG.4D.IM2COL [UR16], [UR14], UR30 ;  /* 0x000000100e0073b4 */ /* 0x0001e2000805801e */
[----:B------:R-:W-:Y:S02]  /*1c2b0*/  UIMAD.WIDE.U32 UR44, UR35, UR46, URZ ;  /* 0x0000002e232c72a5 */ /* 0x000fe4000f8e003f */
[----:B------:R-:W-:Y:S01]  /*1c2c0*/  UMOV UR29, UR35 ;  /* 0x00000023001d7c82 */ /* 0x000fe20008000000 */
[----:B------:R-:W-:-:S02]  /*1c2d0*/  UIADD3 UR27, -UR35, URZ, URZ ;  /* 0x0000003f231b7290 */ /* 0x000fc4000fffe13f */
[----:B------:R-:W-:Y:S01]  /*1c2e0*/  @UP1 USHF.R.U32.HI UR29, URZ, UR47, UR45 ;  /* 0x0000002f3f1d1299 */ /* 0x000fe2000801162d */
[----:B------:R-:W-:Y:S01]  /*1c2f0*/  R2UR UR47, R37 ;  /* 0x00000000252f72ca */ /* 0x000fe200000e0000 */
[----:B------:R-:W-:Y:S01]  /*1c300*/  UIMAD UR27, UR22, UR27, UR48 ;  /* 0x0000001b161b72a4 */ /* 0x000fe2000f8e0230 */
[----:B------:R-:W-:Y:S01]  /*1c310*/  R2UR UR48, R36 ;  /* 0x00000000243072ca */ /* 0x000fe200000e0000 */
[----:B------:R-:W-:Y:S02]  /*1c320*/  UIADD3 UR28, -UR29, URZ, URZ ;  /* 0x0000003f1d1c7290 */ /* 0x000fe4000fffe13f */
[----:B------:R-:W-:Y:S02]  /*1c330*/  UIADD3 UR24, UR8, 0x2000, URZ ;  /* 0x0000200008187890 */ /* 0x000fe4000fffe03f */
[----:B------:R-:W-:Y:S02]  /*1c340*/  UIMAD UR28, UR23, UR28, UR35 ;  /* 0x0000001c171c72a4 */ /* 0x000fe4000f8e0223 */
[----:B------:R-:W-:-:S02]  /*1c350*/  UIMAD UR27, UR27, UR6, UR4 ;  /* 0x000000061b1b72a4 */ /* 0x000fc4000f8e0204 */
[----:B------:R-:W-:Y:S01]  /*1c360*/  UIMAD UR28, UR28, UR7, UR5 ;  /* 0x000000071c1c72a4 */ /* 0x000fe2000f8e0205 */
[----:B------:R-:W-:Y:S01]  /*1c370*/  UMOV UR25, UR9 ;  /* 0x0000000900197c82 */ /* 0x000fe20008000000 */
[----:B------:R-:W-:Y:S01]  /*1c380*/  UMOV UR26, UR10 ;  /* 0x0000000a001a7c82 */ /* 0x000fe20008000000 */
[----:B------:R-:W-:Y:S01]  /*1c390*/  @UP0 ULDC UR46, c[0x0][0x388] ;  /* 0x0000e200002e0ab9 */ /* 0x000fe20000000800 */
[----:B------:R-:W-:Y:S01]  /*1c3a0*/  @UP0 ULDC UR35, c[0x0][0x384] ;  /* 0x0000e10000230ab9 */ /* 0x000fe20000000800 */
[----:B0-----:R-:W-:Y:S01]  /*1c3b0*/  R2UR UR17, R35 ;  /* 0x00000000231172ca */ /* 0x001fe200000e0000 */
[----:B------:R-:W-:Y:S02]  /*1c3c0*/  UIMAD.WIDE.U32 UR18, UR34, UR36, URZ ;  /* 0x00000024221272a5 */ /* 0x000fe4000f8e003f */
[----:B------:R-:W-:Y:S01]  /*1c3d0*/  UMOV UR21, UR34 ;  /* 0x0000002200157c82 */ /* 0x000fe20008000000 */
[----:B------:R-:W-:Y:S01]  /*1c3e0*/  UIADD3 UR36, -UR34, URZ, URZ ;  /* 0x0000003f22247290 */ /* 0x000fe2000fffe13f */
[----:B------:R0:W-:Y:S01]  /*1c3f0*/  UTMALDG.4D.IM2COL [UR24], [UR14], UR30 ;  /* 0x000000180e0073b4 */ /* 0x0001e2000805801e */
[----:B------:R-:W-:-:S02]  /*1c400*/  @UP1 USHF.R.U32.HI UR21, URZ, UR37, UR19 ;  /* 0x000000253f151299 */ /* 0x000fc40008011613 */
[----:B------:R-:W-:Y:S02]  /*1c410*/  UIADD3 UR16, UR8, 0x2800, URZ ;  /* 0x0000280008107890 */ /* 0x000fe4000fffe03f */
[----:B------:R-:W-:Y:S01]  /*1c420*/  UIADD3 UR20, -UR21, URZ, URZ ;  /* 0x0000003f15147290 */ /* 0x000fe2000fffe13f */
[----:B------:R-:W-:Y:S02]  /*1c430*/  UMOV UR18, UR10 ;  /* 0x0000000a00127c82 */ /* 0x000fe40008000000 */
[----:B------:R-:W-:Y:S02]  /*1c440*/  UIMAD UR19, UR22, UR36, UR17 ;  /* 0x00000024161372a4 */ /* 0x000fe4000f8e0211 */
[----:B------:R-:W-:Y:S02]  /*1c450*/  UIMAD UR20, UR23, UR20, UR34 ;  /* 0x00000014171472a4 */ /* 0x000fe4000f8e0222 */
[----:B------:R-:W-:Y:S02]  /*1c460*/  UIMAD UR19, UR19, UR6, UR4 ;  /* 0x00000006131372a4 */ /* 0x000fe4000f8e0204 */
[----:B------:R-:W-:Y:S01]  /*1c470*/  UIMAD UR20, UR20, UR7, UR5 ;  /* 0x00000007141472a4 */ /* 0x000fe2000f8e0205 */
[----:B------:R-:W-:Y:S01]  /*1c480*/  UMOV UR17, UR9 ;  /* 0x0000000900117c82 */ /* 0x000fe20008000000 */
[----:B------:R-:W-:Y:S01]  /*1c490*/  @UP0 ULDC UR36, c[0x0][0x388] ;  /* 0x0000e20000240ab9 */ /* 0x000fe20000000800 */
[----:B------:R-:W-:-:S06]  /*1c4a0*/  @UP0 ULDC UR34, c[0x0][0x388] ;  /* 0x0000e20000220ab9 */ /* 0x000fcc0000000800 */
[----:B------:R1:W-:Y:S01]  /*1c4b0*/  UTMALDG.4D.IM2COL [UR16], [UR14], UR30 ;  /* 0x000000100e0073b4 */ /* 0x0003e2000805801e */
[----:B0-----:R-:W-:Y:S01]  /*1c4c0*/  @UP0 ULDC UR28, c[0x0][0x384] ;  /* 0x0000e100001c0ab9 */ /* 0x001fe20000000800 */
[----:B------:R-:W-:Y:S01]  /*1c4d0*/  @UP0 ULDC UR27, c[0x0][0x384] ;  /* 0x0000e100001b0ab9 */ /* 0x000fe20000000800 */
[----:B------:R-:W-:Y:S02]  /*1c4e0*/  UIMAD.WIDE.U32 UR28, UR56, UR28, URZ ;  /* 0x0000001c381c72a5 */ /* 0x000fe4000f8e003f */
[----:B------:R-:W-:Y:S02]  /*1c4f0*/  UIADD3 UR24, UR8, 0x3000, URZ ;  /* 0x0000300008187890 */ /* 0x000fe4000fffe03f */
[----:B------:R-:W-:Y:S02]  /*1c500*/  @UP0 USHF.R.U32.HI UR32, URZ, UR36, UR29 ;  /* 0x000000243f200299 */ /* 0x000fe4000801161d */
[----:B-1----:R-:W-:Y:S01]  /*1c510*/  UIMAD.WIDE.U32 UR16, UR53, UR42, URZ ;  /* 0x0000002a351072a5 */ /* 0x002fe2000f8e003f */
[----:B------:R-:W-:Y:S01]  /*1c520*/  @UP1 ULDC.64 UR20, c[0x0][0x390] ;  /* 0x0000e40000141ab9 */ /* 0x000fe20000000a00 */
[----:B------:R-:W-:Y:S01]  /*1c530*/  @UP1 ULDC.64 UR18, c[0x0][0x390] ;  /* 0x0000e40000121ab9 */ /* 0x000fe20000000a00 */
[----:B------:R-:W-:-:S02]  /*1c540*/  UIADD3 UR16, UR8, 0x3800, URZ ;  /* 0x0000380008107890 */ /* 0x000fc4000fffe03f */
[----:B------:R-:W-:Y:S02]  /*1c550*/  UIMAD.WIDE.U32 UR36, UR32, UR18, URZ ;  /* 0x00000012202472a5 */ /* 0x000fe4000f8e003f */
[----:B------:R-:W-:Y:S01]  /*1c560*/  @UP0 UMOV UR25, UR17 ;  /* 0x0000001100190c82 */ /* 0x000fe20008000000 */
[----:B------:R-:W-:Y:S01]  /*1c570*/  @UP0 ULDC UR42, c[0x0][0x384] ;  /* 0x0000e100002a0ab9 */ /* 0x000fe20000000800 */
[----:B------:R-:W-:-:S03]  /*1c580*/  @UP0 USHF.R.U32.HI UR33, URZ, UR39, UR25 ;  /* 0x000000273f210299 */ /* 0x000fc60008011619 */
[----:B------:R-:W-:Y:S01]  /*1c590*/  UMOV UR25, UR9 ;  /* 0x0000000900197c82 */ /* 0x000fe20008000000 */
[----:B------:R-:W-:Y:S02]  /*1c5a0*/  UIMAD.WIDE.U32 UR44, UR33, UR20, URZ ;  /* 0x00000014212c72a5 */ /* 0x000fe4000f8e003f */
[----:B------:R-:W-:Y:S02]  /*1c5b0*/  UIADD3 UR17, -UR33, URZ, URZ ;  /* 0x0000003f21117290 */ /* 0x000fe4000fffe13f */
[----:B------:R-:W-:Y:S01]  /*1c5c0*/  UMOV UR29, UR33 ;  /* 0x00000021001d7c82 */ /* 0x000fe20008000000 */
[----:B------:R-:W-:Y:S01]  /*1c5d0*/  @UP1 USHF.R.U32.HI UR29, URZ, UR21, UR45 ;  /* 0x000000153f1d1299 */ /* 0x000fe2000801162d */
[----:B------:R-:W-:Y:S02]  /*1c5e0*/  @UP0 ULDC UR39, c[0x0][0x388] ;  /* 0x0000e20000270ab9 */ /* 0x000fe40000000800 */
[----:B------:R-:W-:Y:S01]  /*1c5f0*/  UMOV UR21, UR32 ;  /* 0x0000002000157c82 */ /* 0x000fe20008000000 */
[----:B------:R-:W-:-:S02]  /*1c600*/  UIADD3 UR18, -UR29, URZ, URZ ;  /* 0x0000003f1d127290 */ /* 0x000fc4000fffe13f */
[----:B------:R-:W-:Y:S02]  /*1c610*/  @UP1 USHF.R.U32.HI UR21, URZ, UR19, UR37 ;  /* 0x000000133f151299 */ /* 0x000fe40008011625 */
[----:B------:R-:W-:Y:S02]  /*1c620*/  UIMAD UR18, UR23, UR18, UR33 ;  /* 0x00000012171272a4 */ /* 0x000fe4000f8e0221 */
[----:B------:R-:W-:Y:S02]  /*1c630*/  UIMAD.WIDE.U32 UR36, UR57, UR27, URZ ;  /* 0x0000001b392472a5 */ /* 0x000fe4000f8e003f */
[----:B------:R-:W-:Y:S01]  /*1c640*/  UIMAD UR27, UR22, UR17, UR48 ;  /* 0x00000011161b72a4 */ /* 0x000fe2000f8e0230 */
[----:B------:R-:W-:Y:S01]  /*1c650*/  R2UR UR48, R57 ;  /* 0x00000000393072ca */ /* 0x000fe200000e0000 */
[----:B------:R-:W-:Y:S02]  /*1c660*/  UIMAD UR28, UR18, UR7, UR5 ;  /* 0x00000007121c72a4 */ /* 0x000fe4000f8e0205 */
[----:B------:R-:W-:-:S02]  /*1c670*/  UIADD3 UR17, -UR32, URZ, URZ ;  /* 0x0000003f20117290 */ /* 0x000fc4000fffe13f */
[----:B------:R-:W-:Y:S02]  /*1c680*/  UIADD3 UR18, -UR21, URZ, URZ ;  /* 0x0000003f15127290 */ /* 0x000fe4000fffe13f */
[----:B------:R-:W-:Y:S01]  /*1c690*/  UIMAD UR17, UR22, UR17, UR47 ;  /* 0x00000011161172a4 */ /* 0x000fe2000f8e022f */
[----:B------:R-:W-:Y:S01]  /*1c6a0*/  R2UR UR47, R38 ;  /* 0x00000000262f72ca */ /* 0x000fe200000e0000 */
[----:B------:R-:W-:Y:S02]  /*1c6b0*/  UIMAD UR18, UR23, UR18, UR32 ;  /* 0x00000012171272a4 */ /* 0x000fe4000f8e0220 */
[----:B------:R-:W-:Y:S02]  /*1c6c0*/  UIMAD UR27, UR27, UR6, UR4 ;  /* 0x000000061b1b72a4 */ /* 0x000fe4000f8e0204 */
[----:B------:R-:W-:Y:S02]  /*1c6d0*/  UIMAD UR19, UR17, UR6, UR4 ;  /* 0x00000006111372a4 */ /* 0x000fe4000f8e0204 */
[----:B------:R-:W-:-:S02]  /*1c6e0*/  UIMAD UR20, UR18, UR7, UR5 ;  /* 0x00000007121472a4 */ /* 0x000fc4000f8e0205 */
[----:B------:R-:W-:Y:S01]  /*1c6f0*/  @UP0 USHF.R.U32.HI UR31, URZ, UR46, UR37 ;  /* 0x0000002e3f1f0299 */ /* 0x000fe20008011625 */
[----:B------:R-:W-:Y:S01]  /*1c700*/  R2UR UR46, R41 ;  /* 0x00000000292e72ca */ /* 0x000fe200000e0000 */
[----:B------:R-:W-:Y:S01]  /*1c710*/  UMOV UR17, UR9 ;  /* 0x0000000900117c82 */ /* 0x000fe20008000000 */
[----:B------:R0:W-:Y:S01]  /*1c720*/  UTMALDG.4D.IM2COL [UR24], [UR14], UR30 ;  /* 0x000000180e0073b4 */ /* 0x0001e2000805801e */
[----:B------:R-:W-:Y:S01]  /*1c730*/  UMOV UR18, UR10 ;  /* 0x0000000a00127c82 */ /* 0x000fe20008000000 */
[----:B------:R-:W-:Y:S01]  /*1c740*/  @UP0 ULDC UR33, c[0x0][0x384] ;  /* 0x0000e10000210ab9 */ /* 0x000fe20000000800 */
[----:B------:R-:W-:Y:S01]  /*1c750*/  @UP0 ULDC UR32, c[0x0][0x388] ;  /* 0x0000e20000200ab9 */ /* 0x000fe20000000800 */
[----:B------:R-:W-:Y:S01]  /*1c760*/  @UP1 ULDC.64 UR44, c[0x0][0x390] ;  /* 0x0000e400002c1ab9 */ /* 0x000fe20000000a00 */
[----:B------:R1:W-:Y:S01]  /*1c770*/  UTMALDG.4D.IM2COL [UR16], [UR14], UR30 ;  /* 0x000000100e0073b4 */ /* 0x0003e2000805801e */
[----:B0-----:R-:W-:Y:S01]  /*1c780*/  @UP1 ULDC.64 UR24, c[0x0][0x390] ;  /* 0x0000e40000181ab9 */ /* 0x001fe20000000a00 */
[----:B------:R-:W-:Y:S01]  /*1c790*/  @UP1 ULDC.64 UR28, c[0x0][0x390] ;  /* 0x0000e400001c1ab9 */ /* 0x000fe20000000a00 */
[----:B------:R-:W-:Y:S01]  /*1c7a0*/  @UP1 ULDC.64 UR26, c[0x0][0x390] ;  /* 0x0000e400001a1ab9 */ /* 0x000fe20000000a00 */
[----:B-1----:R-:W-:-:S02]  /*1c7b0*/  UIMAD.WIDE.U32 UR16, UR31, UR24, URZ ;  /* 0x000000181f1072a5 */ /* 0x002fc4000f8e003f */
[----:B------:R-:W-:Y:S01]  /*1c7c0*/  UIMAD.WIDE.U32 UR18, UR58, UR35, URZ ;  /* 0x000000233a1272a5 */ /* 0x000fe2000f8e003f */
[----:B------:R-:W-:Y:S01]  /*1c7d0*/  R2UR UR35, R40 ;  /* 0x00000000282372ca */ /* 0x000fe200000e0000 */
[----:B------:R-:W-:Y:S01]  /*1c7e0*/  UMOV UR21, UR31 ;  /* 0x0000001f00157c82 */ /* 0x000fe20008000000 */
[----:B------:R-:W-:Y:S02]  /*1c7f0*/  UIADD3 UR16, UR8, 0x4000, URZ ;  /* 0x0000400008107890 */ /* 0x000fe4000fffe03f */
[----:B------:R-:W-:Y:S01]  /*1c800*/  @UP1 UMOV UR24, UR17 ;  /* 0x0000001100181c82 */ /* 0x000fe20008000000 */
[----:B------:R-:W-:Y:S01]  /*1c810*/  UMOV UR17, UR9 ;  /* 0x0000000900117c82 */ /* 0x000fe20008000000 */
[----:B------:R-:W-:Y:S01]  /*1c820*/  @UP1 USHF.R.U32.HI UR21, URZ, UR25, UR24 ;  /* 0x000000193f151299 */ /* 0x000fe20008011618 */
[----:B------:R-:W-:Y:S01]  /*1c830*/  @UP0 UMOV UR18, UR19 ;  /* 0x0000001300120c82 */ /* 0x000fe20008000000 */
[----:B------:R-:W-:Y:S02]  /*1c840*/  UIADD3 UR19, -UR31, URZ, URZ ;  /* 0x0000003f1f137290 */ /* 0x000fe4000fffe13f */
[----:B------:R-:W-:-:S02]  /*1c850*/  UIADD3 UR20, -UR21, URZ, URZ ;  /* 0x0000003f15147290 */ /* 0x000fc4000fffe13f */
[----:B------:R-:W-:Y:S01]  /*1c860*/  UIMAD UR19, UR22, UR19, UR47 ;  /* 0x00000013161372a4 */ /* 0x000fe2000f8e022f */
[----:B------:R-:W-:Y:S01]  /*1c870*/  R2UR UR47, R58 ;  /* 0x000000003a2f72ca */ /* 0x000fe200000e0000 */
[----:B------:R-:W-:Y:S02]  /*1c880*/  UIMAD UR20, UR23, UR20, UR31 ;  /* 0x00000014171472a4 */ /* 0x000fe4000f8e021f */
[----:B------:R-:W-:Y:S02]  /*1c890*/  UIMAD UR19, UR19, UR6, UR4 ;  /* 0x00000006131372a4 */ /* 0x000fe4000f8e0204 */
[----:B------:R-:W-:Y:S02]  /*1c8a0*/  UIMAD UR20, UR20, UR7, UR5 ;  /* 0x00000007141472a4 */ /* 0x000fe4000f8e0205 */
[----:B------:R-:W-:Y:S01]  /*1c8b0*/  UIMAD.WIDE.U32 UR24, UR59, UR42, URZ ;  /* 0x0000002a3b1872a5 */ /* 0x000fe2000f8e003f */
[----:B------:R-:W-:Y:S01]  /*1c8c0*/  R2UR UR42, R42 ;  /* 0x000000002a2a72ca */ /* 0x000fe200000e0000 */
[----:B------:R-:W-:-:S03]  /*1c8d0*/  @UP0 USHF.R.U32.HI UR12, URZ, UR34, UR18 ;  /* 0x000000223f0c0299 */ /* 0x000fc60008011612 */
[----:B------:R-:W-:Y:S01]  /*1c8e0*/  UMOV UR18, UR10 ;  /* 0x0000000a00127c82 */ /* 0x000fe20008000000 */
[----:B------:R-:W-:Y:S01]  /*1c8f0*/  UMOV UR34, UR10 ;  /* 0x0000000a00227c82 */ /* 0x000fe20008000000 */
[----:B------:R0:W-:Y:S01]  /*1c900*/  UTMALDG.4D.IM2COL [UR16], [UR14], UR30 ;  /* 0x000000100e0073b4 */ /* 0x0001e2000805801e */
[----:B------:R-:W-:Y:S01]  /*1c910*/  @UP0 UMOV UR31, UR25 ;  /* 0x00000019001f0c82 */ /* 0x000fe20008000000 */
[----:B------:R-:W-:Y:S01]  /*1c920*/  UIMAD.WIDE.U32 UR24, UR60, UR33, URZ ;  /* 0x000000213c1872a5 */ /* 0x000fe2000f8e003f */
[----:B------:R-:W-:Y:S01]  /*1c930*/  MOV R10, UR47 ;  /* 0x0000002f000a7c02 */ /* 0x000fe20008000f00 */
[----:B------:R-:W-:Y:S02]  /*1c940*/  @UP0 USHF.R.U32.HI UR13, URZ, UR32, UR31 ;  /* 0x000000203f0d0299 */ /* 0x000fe4000801161f */
[----:B------:R-:W-:Y:S01]  /*1c950*/  @UP0 USHF.R.U32.HI UR11, URZ, UR39, UR25 ;  /* 0x000000273f0b0299 */ /* 0x000fe20008011619 */
[----:B------:R-:W-:Y:S01]  /*1c960*/  R2UR UR39, R43 ;  /* 0x000000002b2772ca */ /* 0x000fe200000e0000 */
[----:B------:R-:W-:Y:S01]  /*1c970*/  UMOV UR37, UR12 ;  /* 0x0000000c00257c82 */ /* 0x000fe20008000000 */
[----:B------:R-:W-:Y:S01]  /*1c980*/  UIADD3 UR32, UR8, 0x4800, URZ ;  /* 0x0000480008207890 */ /* 0x000fe2000fffe03f */
[----:B------:R-:W-:Y:S01]  /*1c990*/  MOV R18, UR42 ;  /* 0x0000002a00127c02 */ /* 0x000fe20008000f00 */
[----:B------:R-:W-:Y:S01]  /*1c9a0*/  UIADD3 UR24, UR8, 0x5000, URZ ;  /* 0x0000500008187890 */ /* 0x000fe2000fffe03f */
[----:B------:R-:W-:Y:S01]  /*1c9b0*/  UMOV UR33, UR9 ;  /* 0x0000000900217c82 */ /* 0x000fe20008000000 */
[----:B------:R-:W-:Y:S01]  /*1c9c0*/  UMOV UR25, UR9 ;  /* 0x0000000900197c82 */ /* 0x000fe20008000000 */
[----:B------:R-:W-:Y:S01]  /*1c9d0*/  @UP0 ULDC UR31, c[0x0][0x384] ;  /* 0x0000e100001f0ab9 */ /* 0x000fe20000000800 */
[----:B0-----:R-:W-:-:S02]  /*1c9e0*/  UIMAD.WIDE.U32 UR18, UR12, UR28, URZ ;  /* 0x0000001c0c1272a5 */ /* 0x001fc4000f8e003f */
[----:B------:R-:W-:Y:S01]  /*1c9f0*/  UIMAD.WIDE.U32 UR16, UR13, UR44, URZ ;  /* 0x0000002c0d1072a5 */ /* 0x000fe2000f8e003f */
[----:B------:R-:W-:Y:S01]  /*1ca00*/  R2UR UR44, R43 ;  /* 0x000000002b2c72ca */ /* 0x000fe200000e0000 */
[----:B------:R-:W-:Y:S01]  /*1ca10*/  UIADD3 UR20, -UR12, URZ, URZ ;  /* 0x0000003f0c147290 */ /* 0x000fe2000fffe13f */
[----:B------:R-:W-:Y:S02]  /*1ca20*/  UMOV UR21, UR11 ;  /* 0x0000000b00157c82 */ /* 0x000fe40008000000 */
[----:B------:R-:W-:Y:S01]  /*1ca30*/  @UP1 UMOV UR28, UR19 ;  /* 0x00000013001c1c82 */ /* 0x000fe20008000000 */
[----:B------:R-:W-:Y:S02]  /*1ca40*/  UIMAD.WIDE.U32 UR18, UR11, UR26, URZ ;  /* 0x0000001a0b1272a5 */ /* 0x000fe4000f8e003f */
[----:B------:R-:W-:Y:S02]  /*1ca50*/  @UP1 USHF.R.U32.HI UR37, URZ, UR29, UR28 ;  /* 0x0000001d3f251299 */ /* 0x000fe4000801161c */
[----:B------:R-:W-:-:S02]  /*1ca60*/  UIADD3 UR28, -UR13, URZ, URZ ;  /* 0x0000003f0d1c7290 */ /* 0x000fc4000fffe13f */
[----:B------:R-:W-:Y:S01]  /*1ca70*/  UMOV UR29, UR13 ;  /* 0x0000000d001d7c82 */ /* 0x000fe20008000000 */
[----:B------:R-:W-:Y:S01]  /*1ca80*/  UIADD3 UR36, -UR37, URZ, URZ ;  /* 0x0000003f25247290 */ /* 0x000fe2000fffe13f */
[----:B------:R-:W-:Y:S01]  /*1ca90*/  MOV R13, UR44 ;  /* 0x0000002c000d7c02 */ /* 0x000fe20008000f00 */
[----:B------:R-:W-:Y:S01]  /*1caa0*/  @UP1 USHF.R.U32.HI UR29, URZ, UR45, UR17 ;  /* 0x0000002d3f1d1299 */ /* 0x000fe20008011611 */
[----:B------:R-:W-:Y:S01]  /*1cab0*/  R2UR UR45, R42 ;  /* 0x000000002a2d72ca */ /* 0x000fe200000e0000 */
[----:B------:R-:W-:Y:S01]  /*1cac0*/  UIMAD UR36, UR23, UR36, UR12 ;  /* 0x00000024172472a4 */ /* 0x000fe2000f8e020c */
[----:B------:R-:W-:Y:S01]  /*1cad0*/  @UP1 UMOV UR18, UR19 ;  /* 0x0000001300121c82 */ /* 0x000fe20008000000 */
[----:B------:R-:W-:Y:S02]  /*1cae0*/  UIADD3 UR12, -UR29, URZ, URZ ;  /* 0x0000003f1d0c7290 */ /* 0x000fe4000fffe13f */
[----:B------:R-:W-:Y:S02]  /*1caf0*/  @UP1 USHF.R.U32.HI UR21, URZ, UR27, UR18 ;  /* 0x0000001b3f151299 */ /* 0x000fe40008011612 */
[----:B------:R-:W-:-:S02]  /*1cb00*/  UIMAD UR12, UR23, UR12, UR13 ;  /* 0x0000000c170c72a4 */ /* 0x000fc4000f8e020d */
[----:B------:R-:W-:Y:S02]  /*1cb10*/  UIADD3 UR16, -UR11, URZ, URZ ;  /* 0x0000003f0b107290 */ /* 0x000fe4000fffe13f */
[----:B------:R-:W-:Y:S02]  /*1cb20*/  UIADD3 UR13, -UR21, URZ, URZ ;  /* 0x0000003f150d7290 */ /* 0x000fe4000fffe13f */
[----:B------:R-:W-:Y:S01]  /*1cb30*/  MOV R12, UR45 ;  /* 0x0000002d000c7c02 */ /* 0x000fe20008000f00 */
[----:B------:R-:W-:Y:S02]  /*1cb40*/  UIMAD UR20, UR22, UR20, UR61 ;  /* 0x00000014161472a4 */ /* 0x000fe4000f8e023d */
[----:B------:R-:W-:Y:S02]  /*1cb50*/  UIMAD UR28, UR22, UR28, UR35 ;  /* 0x0000001c161c72a4 */ /* 0x000fe4000f8e0223 */
[----:B------:R-:W-:Y:S01]  /*1cb60*/  UIMAD UR19, UR22, UR16, UR46 ;  /* 0x00000010161372a4 */ /* 0x000fe2000f8e022e */
[----:B------:R-:W-:Y:S01]  /*1cb70*/  R2UR UR46, R55 ;  /* 0x00000000372e72ca */ /* 0x000fe200000e0000 */
[----:B------:R-:W-:-:S02]  /*1cb80*/  UIMAD UR13, UR23, UR13, UR11 ;  /* 0x0000000d170d72a4 */ /* 0x000fc4000f8e020b */
[----:B------:R-:W-:Y:S02]  /*1cb90*/  UIMAD UR35, UR20, UR6, UR4 ;  /* 0x00000006142372a4 */ /* 0x000fe4000f8e0204 */
[----:B------:R-:W-:Y:S02]  /*1cba0*/  UIMAD UR36, UR36, UR7, UR5 ;  /* 0x00000007242472a4 */ /* 0x000fe4000f8e0205 */
[----:B------:R-:W-:Y:S02]  /*1cbb0*/  UIMAD UR27, UR28, UR6, UR4 ;  /* 0x000000061c1b72a4 */ /* 0x000fe4000f8e0204 */
[----:B------:R-:W-:Y:S02]  /*1cbc0*/  UIMAD UR28, UR12, UR7, UR5 ;  /* 0x000000070c1c72a4 */ /* 0x000fe4000f8e0205 */
[----:B------:R-:W-:Y:S02]  /*1cbd0*/  UIADD3 UR16, UR8, 0x5800, URZ ;  /* 0x0000580008107890 */ /* 0x000fe4000fffe03f */
[----:B------:R-:W-:Y:S01]  /*1cbe0*/  UIMAD UR19, UR19, UR6, UR4 ;  /* 0x00000006131372a4 */ /* 0x000fe2000f8e0204 */
[----:B------:R0:W-:Y:S01]  /*1cbf0*/  UTMALDG.4D.IM2COL [UR32], [UR14], UR30 ;  /* 0x000000200e0073b4 */ /* 0x0001e2000805801e */
[----:B------:R-:W-:Y:S01]  /*1cc00*/  UIMAD UR20, UR13, UR7, UR5 ;  /* 0x000000070d1472a4 */ /* 0x000fe2000f8e0205 */
[----:B------:R-:W-:Y:S01]  /*1cc10*/  MOV R11, UR46 ;  /* 0x0000002e000b7c02 */ /* 0x000fe20008000f00 */
[----:B------:R-:W-:Y:S01]  /*1cc20*/  UMOV UR26, UR10 ;  /* 0x0000000a001a7c82 */ /* 0x000fe20008000000 */
[----:B------:R-:W-:Y:S01]  /*1cc30*/  UMOV UR17, UR9 ;  /* 0x0000000900117c82 */ /* 0x000fe20008000000 */
[----:B------:R-:W-:Y:S01]  /*1cc40*/  UMOV UR18, UR10 ;  /* 0x0000000a00127c82 */ /* 0x000fe20008000000 */
[----:B------:R-:W-:Y:S01]  /*1cc50*/  @UP0 ULDC UR12, c[0x0][0x384] ;  /* 0x0000e100000c0ab9 */ /* 0x000fe20000000800 */
[----:B------:R-:W-:Y:S01]  /*1cc60*/  UMOV UR11, UR44 ;  /* 0x0000002c000b7c82 */ /* 0x000fe20008000000 */
[----:B------:R1:W-:Y:S02]  /*1cc70*/  UTMALDG.4D.IM2COL [UR24], [UR14], UR30 ;  /* 0x000000180e0073b4 */ /* 0x0003e4000805801e */
[----:B------:R2:W-:Y:S01]  /*1cc80*/  UTMALDG.4D.IM2COL [UR16], [UR14], UR30 ;  /* 0x000000100e0073b4 */ /* 0x0005e2000805801e */
[----:B0-----:R-:W-:-:S02]  /*1cc90*/  R2UR UR36, R44 ;  /* 0x000000002c2472ca */ /* 0x001fc400000e0000 */
[----:B------:R-:W-:Y:S02]  /*1cca0*/  R2UR UR34, R45 ;  /* 0x000000002d2272ca */ /* 0x000fe400000e0000 */
[----:B------:R-:W-:Y:S02]  /*1ccb0*/  R2UR UR37, R44 ;  /* 0x000000002c2572ca */ /* 0x000fe400000e0000 */
[----:B------:R-:W-:Y:S01]  /*1ccc0*/  R2UR UR35, R46 ;  /* 0x000000002e2372ca */ /* 0x000fe200000e0000 */
[----:B-1----:R-:W-:Y:S01]  /*1ccd0*/  @UP0 ULDC UR25, c[0x0][0x384] ;  /* 0x0000e10000190ab9 */ /* 0x002fe20000000800 */
[----:B------:R-:W-:Y:S01]  /*1cce0*/  @UP0 ULDC UR24, c[0x0][0x388] ;  /* 0x0000e20000180ab9 */ /* 0x000fe20000000800 */
[----:B------:R-:W-:Y:S01]  /*1ccf0*/  UMOV UR27, UR42 ;  /* 0x0000002a001b7c82 */ /* 0x000fe20008000000 */
[----:B------:R-:W-:Y:S01]  /*1cd00*/  @UP0 ULDC UR28, c[0x0][0x388] ;  /* 0x0000e200001c0ab9 */ /* 0x000fe20000000800 */
[----:B------:R-:W-:Y:S02]  /*1cd10*/  R2UR UR33, R48 ;  /* 0x00000000302172ca */ /* 0x000fe400000e0000 */
[----:B------:R-:W-:Y:S01]  /*1cd20*/  R2UR UR32, R50 ;  /* 0x00000000322072ca */ /* 0x000fe200000e0000 */
[----:B--2---:R-:W-:-:S02]  /*1cd30*/  UIMAD.WIDE.U32 UR16, UR42, UR12, URZ ;  /* 0x0000000c2a1072a5 */ /* 0x004fc4000f8e003f */
[----:B------:R-:W-:Y:S01]  /*1cd40*/  UIMAD.WIDE.U32 UR20, UR44, UR25, URZ ;  /* 0x000000192c1472a5 */ /* 0x000fe2000f8e003f */
[----:B------:R-:W-:Y:S01]  /*1cd50*/  @UP1 ULDC.64 UR18, c[0x0][0x390] ;  /* 0x0000e40000121ab9 */ /* 0x000fe20000000a00 */
[----:B------:R-:W-:Y:S02]  /*1cd60*/  @UP1 ULDC.64 UR12, c[0x0][0x390] ;  /* 0x0000e400000c1ab9 */ /* 0x000fe40000000a00 */
[----:B------:R-:W-:Y:S01]  /*1cd70*/  @UP0 USHF.R.U32.HI UR11, URZ, UR28, UR21 ;  /* 0x0000001c3f0b0299 */ /* 0x000fe20008011615 */
[----:B------:R-:W-:Y:S01]  /*1cd80*/  @UP0 UMOV UR25, UR17 ;  /* 0x0000001100190c82 */ /* 0x000fe20008000000 */
[----:B------:R-:W-:Y:S02]  /*1cd90*/  UIADD3 UR42, UR10, 0x20, URZ ;  /* 0x000000200a2a7890 */ /* 0x000fe4000fffe03f */
[----:B------:R-:W-:-:S03]  /*1cda0*/  @UP0 USHF.R.U32.HI UR27, URZ, UR24, UR25 ;  /* 0x000000183f1b0299 */ /* 0x000fc60008011619 */
[----:B------:R-:W-:Y:S01]  /*1cdb0*/  UMOV UR21, UR11 ;  /* 0x0000000b00157c82 */ /* 0x000fe20008000000 */
[----:B------:R-:W-:Y:S02]  /*1cdc0*/  UIADD3 UR24, UR8, 0x6000, URZ ;  /* 0x0000600008187890 */ /* 0x000fe4000fffe03f */
[----:B------:R-:W-:Y:S02]  /*1cdd0*/  UIMAD.WIDE.U32 UR16, UR27, UR18, URZ ;  /* 0x000000121b1072a5 */ /* 0x000fe4000f8e003f */
[----:B------:R-:W-:Y:S01]  /*1cde0*/  UMOV UR29, UR27 ;  /* 0x0000001b001d7c82 */ /* 0x000fe20008000000 */
[----:B------:R-:W-:Y:S02]  /*1cdf0*/  UIADD3 UR16, UR8, 0x6800, URZ ;  /* 0x0000680008107890 */ /* 0x000fe4000fffe03f */
[----:B------:R-:W-:Y:S02]  /*1ce00*/  @UP1 USHF.R.U32.HI UR29, URZ, UR19, UR17 ;  /* 0x000000133f1d1299 */ /* 0x000fe40008011611 */
[----:B------:R-:W-:-:S02]  /*1ce10*/  UIMAD.WIDE.U32 UR18, UR11, UR12, URZ ;  /* 0x0000000c0b1272a5 */ /* 0x000fc4000f8e003f */
[----:B------:R-:W-:Y:S02]  /*1ce20*/  UIADD3 UR17, -UR27, URZ, URZ ;  /* 0x0000003f1b117290 */ /* 0x000fe4000fffe13f */
[----:B------:R-:W-:Y:S02]  /*1ce30*/  UIADD3 UR28, -UR29, URZ, URZ ;  /* 0x0000003f1d1c7290 */ /* 0x000fe4000fffe13f */
[----:B------:R-:W-:Y:S01]  /*1ce40*/  UIADD3 UR12, -UR11, URZ, URZ ;  /* 0x0000003f0b0c7290 */ /* 0x000fe2000fffe13f */
[----:B------:R-:W-:Y:S01]  /*1ce50*/  @UP1 UMOV UR18, UR19 ;  /* 0x0000001300121c82 */ /* 0x000fe20008000000 */
[----:B------:R-:W-:Y:S02]  /*1ce60*/  UIMAD UR17, UR22, UR17, UR45 ;  /* 0x00000011161172a4 */ /* 0x000fe4000f8e022d */
[----:B------:R-:W-:Y:S02]  /*1ce70*/  @UP1 USHF.R.U32.HI UR21, URZ, UR13, UR18 ;  /* 0x0000000d3f151299 */ /* 0x000fe40008011612 */
[----:B------:R-:W-:-:S02]  /*1ce80*/  UIMAD UR28, UR23, UR28, UR27 ;  /* 0x0000001c171c72a4 */ /* 0x000fc4000f8e021b */
[----:B------:R-:W-:Y:S02]  /*1ce90*/  UIADD3 UR13, -UR21, URZ, URZ ;  /* 0x0000003f150d7290 */ /* 0x000fe4000fffe13f */
[----:B------:R-:W-:Y:S01]  /*1cea0*/  UIMAD UR12, UR22, UR12, UR39 ;  /* 0x0000000c160c72a4 */ /* 0x000fe2000f8e0227 */
[----:B------:R-:W-:Y:S01]  /*1ceb0*/  R2UR UR39, R56 ;  /* 0x00000000382772ca */ /* 0x000fe200000e0000 */
[----:B------:R-:W-:Y:S02]  /*1cec0*/  UIMAD UR13, UR23, UR13, UR11 ;  /* 0x0000000d170d72a4 */ /* 0x000fe4000f8e020b */
[----:B------:R-:W-:Y:S02]  /*1ced0*/  UIMAD UR27, UR17, UR6, UR4 ;  /* 0x00000006111b72a4 */ /* 0x000fe4000f8e0204 */
[----:B------:R-:W-:Y:S02]  /*1cee0*/  UIMAD UR28, UR28, UR7, UR5 ;  /* 0x000000071c1c72a4 */ /* 0x000fe4000f8e0205 */
[----:B------:R-:W-:-:S02]  /*1cef0*/  UIMAD UR19, UR12, UR6, UR4 ;  /* 0x000000060c1372a4 */ /* 0x000fc4000f8e0204 */
[----:B------:R-:W-:Y:S01]  /*1cf00*/  UIMAD UR20, UR13, UR7, UR5 ;  /* 0x000000070d1472a4 */ /* 0x000fe2000f8e0205 */
[----:B------:R-:W-:Y:S01]  /*1cf10*/  UMOV UR25, UR9 ;  /* 0x0000000900197c82 */ /* 0x000fe20008000000 */
[----:B------:R-:W-:Y:S01]  /*1cf20*/  UIMAD.WIDE.U32 UR12, UR36, UR31, URZ ;  /* 0x0000001f240c72a5 */ /* 0x000fe2000f8e003f */
[----:B------:R-:W-:Y:S02]  /*1cf30*/  R2UR UR31, R48 ;  /* 0x00000000301f72ca */ /* 0x000fe400000e0000 */
[----:B------:R0:W-:Y:S01]  /*1cf40*/  UTMALDG.4D.IM2COL [UR24], [UR14], UR30 ;  /* 0x000000180e0073b4 */ /* 0x0001e2000805801e */
[----:B------:R-:W-:Y:S01]  /*1cf50*/  @UP0 ULDC UR11, c[0x0][0x388] ;  /* 0x0000e200000b0ab9 */ /* 0x000fe20000000800 */
[----:B------:R-:W-:Y:S01]  /*1cf60*/  UMOV UR17, UR9 ;  /* 0x0000000900117c82 */ /* 0x000fe20008000000 */
[----:B------:R-:W-:Y:S02]  /*1cf70*/  UMOV UR18, UR10 ;  /* 0x0000000a00127c82 */ /* 0x000fe40008000000 */
[----:B------:R1:W-:Y:S01]  /*1cf80*/  UTMALDG.4D.IM2COL [UR16], [UR14], UR30 ;  /* 0x000000100e0073b4 */ /* 0x0003e2000805801e */
[----:B0-----:R-:W-:Y:S01]  /*1cf90*/  UMOV UR25, UR36 ;  /* 0x0000002400197c82 */ /* 0x001fe20008000000 */
[----:B------:R-:W-:Y:S01]  /*1cfa0*/  @UP0 USHF.R.U32.HI UR25, URZ, UR11, UR13 ;  /* 0x0000000b3f190299 */ /* 0x000fe2000801160d */
[----:B------:R-:W-:-:S02]  /*1cfb0*/  @UP0 ULDC UR24, c[0x0][0x384] ;  /* 0x0000e10000180ab9 */ /* 0x000fc40000000800 */
[----:B------:R-:W-:Y:S01]  /*1cfc0*/  UMOV UR11, UR34 ;  /* 0x00000022000b7c82 */ /* 0x000fe20008000000 */
[----:B------:R-:W-:Y:S01]  /*1cfd0*/  @UP1 ULDC.64 UR12, c[0x0][0x390] ;  /* 0x0000e400000c1ab9 */ /* 0x000fe20000000a00 */
[----:B-1----:R-:W-:Y:S01]  /*1cfe0*/  @UP1 ULDC.64 UR18, c[0x0][0x390] ;  /* 0x0000e40000121ab9 */ /* 0x002fe20000000a00 */
[----:B------:R-:W-:Y:S02]  /*1cff0*/  UIMAD.WIDE.U32 UR16, UR34, UR24, URZ ;  /* 0x00000018221072a5 */ /* 0x000fe4000f8e003f */
[----:B------:R-:W-:Y:S02]  /*1d000*/  UIMAD.WIDE.U32 UR20, UR25, UR18, URZ ;  /* 0x00000012191472a5 */ /* 0x000fe4000f8e003f */
[----:B------:R-:W-:Y:S01]  /*1d010*/  UMOV UR29, UR25 ;  /* 0x00000019001d7c82 */ /* 0x000fe20008000000 */
[----:B------:R-:W-:Y:S02]  /*1d020*/  @UP0 ULDC UR18, c[0x0][0x388] ;  /* 0x0000e20000120ab9 */ /* 0x000fe40000000800 */
[----:B------:R-:W-:-:S02]  /*1d030*/  @UP0 USHF.R.U32.HI UR11, URZ, UR18, UR17 ;  /* 0x000000123f0b0299 */ /* 0x000fc40008011611 */
[----:B------:R-:W-:Y:S01]  /*1d040*/  @UP1 UMOV UR24, UR21 ;  /* 0x0000001500181c82 */ /* 0x000fe20008000000 */
[----:B------:R-:W-:Y:S01]  /*1d050*/  @UP0 ULDC UR18, c[0x0][0x388] ;  /* 0x0000e20000120ab9 */ /* 0x000fe20000000800 */
[----:B------:R-:W-:Y:S02]  /*1d060*/  @UP1 USHF.R.U32.HI UR29, URZ, UR19, UR24 ;  /* 0x000000133f1d1299 */ /* 0x000fe40008011618 */
[----:B------:R-:W-:Y:S02]  /*1d070*/  UIADD3 UR19, -UR25, URZ, URZ ;  /* 0x0000003f19137290 */ /* 0x000fe4000fffe13f */
[----:B------:R-:W-:Y:S02]  /*1d080*/  UIADD3 UR16, -UR29, URZ, URZ ;  /* 0x0000003f1d107290 */ /* 0x000fe4000fffe13f */
[----:B------:R-:W-:Y:S02]  /*1d090*/  UIMAD UR19, UR22, UR19, UR37 ;  /* 0x00000013161372a4 */ /* 0x000fe4000f8e0225 */
[----:B------:R-:W-:-:S02]  /*1d0a0*/  UIMAD UR28, UR23, UR16, UR25 ;  /* 0x00000010171c72a4 */ /* 0x000fc4000f8e0219 */
[----:B------:R-:W-:Y:S02]  /*1d0b0*/  UIADD3 UR24, UR8, 0x7000, URZ ;  /* 0x0000700008187890 */ /* 0x000fe4000fffe03f */
[----:B------:R-:W-:Y:S02]  /*1d0c0*/  UIMAD UR27, UR19, UR6, UR4 ;  /* 0x00000006131b72a4 */ /* 0x000fe4000f8e0204 */
[----:B------:R-:W-:Y:S01]  /*1d0d0*/  UIMAD UR28, UR28, UR7, UR5 ;  /* 0x000000071c1c72a4 */ /* 0x000fe2000f8e0205 */
[----:B------:R-:W-:Y:S01]  /*1d0e0*/  UMOV UR25, UR9 ;  /* 0x0000000900197c82 */ /* 0x000fe20008000000 */
[----:B------:R-:W-:Y:S02]  /*1d0f0*/  UIMAD.WIDE.U32 UR16, UR11, UR12, URZ ;  /* 0x0000000c0b1072a5 */ /* 0x000fe4000f8e003f */
[----:B------:R-:W-:Y:S01]  /*1d100*/  UMOV UR21, UR11 ;  /* 0x0000000b00157c82 */ /* 0x000fe20008000000 */
[----:B------:R-:W-:Y:S02]  /*1d110*/  UIADD3 UR19, -UR11, URZ, URZ ;  /* 0x0000003f0b137290 */ /* 0x000fe4000fffe13f */
[----:B------:R-:W-:-:S02]  /*1d120*/  @UP1 USHF.R.U32.HI UR21, URZ, UR13, UR17 ;  /* 0x0000000d3f151299 */ /* 0x000fc40008011611 */
[----:B------:R0:W-:Y:S01]  /*1d130*/  UTMALDG.4D.IM2COL [UR24], [UR14], UR30 ;  /* 0x000000180e0073b4 */ /* 0x0001e2000805801e */
[----:B------:R-:W-:Y:S01]  /*1d140*/  @UP0 ULDC UR12, c[0x0][0x384] ;  /* 0x0000e100000c0ab9 */ /* 0x000fe20000000800 */
[----:B------:R-:W-:Y:S02]  /*1d150*/  UIADD3 UR16, UR8, 0x7800, URZ ;  /* 0x0000780008107890 */ /* 0x000fe4000fffe03f */
[----:B------:R-:W-:Y:S02]  /*1d160*/  UIADD3 UR20, -UR21, URZ, URZ ;  /* 0x0000003f15147290 */ /* 0x000fe4000fffe13f */
[----:B------:R-:W-:Y:S02]  /*1d170*/  UIMAD.WIDE.U32 UR12, UR35, UR12, URZ ;  /* 0x0000000c230c72a5 */ /* 0x000fe4000f8e003f */
[----:B------:R-:W-:Y:S01]  /*1d180*/  UIMAD UR20, UR23, UR20, UR11 ;  /* 0x00000014171472a4 */ /* 0x000fe2000f8e020b */
[----:B------:R-:W-:Y:S02]  /*1d190*/  UMOV UR17, UR9 ;  /* 0x0000000900117c82 */ /* 0x000fe40008000000 */
[----:B------:R-:W-:Y:S01]  /*1d1a0*/  UMOV UR11, UR35 ;  /* 0x00000023000b7c82 */ /* 0x000fe20008000000 */
[----:B------:R-:W-:-:S02]  /*1d1b0*/  UIMAD UR20, UR20, UR7, UR5 ;  /* 0x00000007141472a4 */ /* 0x000fc4000f8e0205 */
[----:B------:R-:W-:-:S03]  /*1d1c0*/  @UP0 USHF.R.U32.HI UR11, URZ, UR18, UR13 ;  /* 0x000000123f0b0299 */ /* 0x000fc6000801160d */
[----:B------:R-:W-:Y:S01]  /*1d1d0*/  UMOV UR18, UR10 ;  /* 0x0000000a00127c82 */ /* 0x000fe20008000000 */
[----:B0-----:R-:W-:Y:S01]  /*1d1e0*/  R2UR UR29, R45 ;  /* 0x000000002d1d72ca */ /* 0x001fe200000e0000 */
[----:B------:R-:W-:Y:S01]  /*1d1f0*/  @UP0 ULDC UR26, c[0x0][0x388] ;  /* 0x0000e200001a0ab9 */ /* 0x000fe20000000800 */
[----:B------:R-:W-:Y:S02]  /*1d200*/  R2UR UR25, R46 ;  /* 0x000000002e1972ca */ /* 0x000fe400000e0000 */
[C---:B------:R-:W-:Y:S02]  /*1d210*/  R2UR UR24, R47.reuse ;  /* 0x000000002f1872ca */ /* 0x040fe400000e0000 */
[----:B------:R-:W-:Y:S02]  /*1d220*/  R2UR UR28, R47 ;  /* 0x000000002f1c72ca */ /* 0x000fe400000e0000 */
[----:B------:R-:W-:-:S05]  /*1d230*/  R2UR UR27, R14 ;  /* 0x000000000e1b72ca */ /* 0x000fca00000e0000 */
[----:B------:R-:W-:-:S04]  /*1d240*/  UIMAD UR19, UR22, UR19, UR29 ;  /* 0x00000013161372a4 */ /* 0x000fc8000f8e021d */
[----:B------:R-:W-:-:S09]  /*1d250*/  UIMAD UR19, UR19, UR6, UR4 ;  /* 0x00000006131372a4 */ /* 0x000fd2000f8e0204 */
[----:B------:R0:W-:Y:S02]  /*1d260*/  UTMALDG.4D.IM2COL [UR16], [UR14], UR30 ;  /* 0x000000100e0073b4 */ /* 0x0001e4000805801e */
[----:B0-----:R-:W-:Y:S01]  /*1d270*/  @UP1 ULDC.64 UR16, c[0x0][0x390] ;  /* 0x0000e40000101ab9 */ /* 0x001fe20000000a00 */
[----:B------:R-:W-:Y:S01]  /*1d280*/  UMOV UR21, UR11 ;  /* 0x0000000b00157c82 */ /* 0x000fe20008000000 */
[----:B------:R-:W-:Y:S02]  /*1d290*/  UIMAD.WIDE.U32 UR12, UR11, UR16, URZ ;  /* 0x000000100b0c72a5 */ /* 0x000fe4000f8e003f */
[----:B------:R-:W-:Y:S02]  /*1d2a0*/  UIADD3 UR12, -UR11, URZ, URZ ;  /* 0x0000003f0b0c7290 */ /* 0x000fe4000fffe13f */
[----:B------:R-:W-:Y:S02]  /*1d2b0*/  @UP1 USHF.R.U32.HI UR21, URZ, UR17, UR13 ;  /* 0x000000113f151299 */ /* 0x000fe4000801160d */
[----:B------:R-:W-:-:S02]  /*1d2c0*/  UIMAD UR12, UR22, UR12, UR25 ;  /* 0x0000000c160c72a4 */ /* 0x000fc4000f8e0219 */
[----:B------:R-:W-:Y:S02]  /*1d2d0*/  UIADD3 UR13, -UR21, URZ, URZ ;  /* 0x0000003f150d7290 */ /* 0x000fe4000fffe13f */
[----:B------:R-:W-:Y:S02]  /*1d2e0*/  UIMAD UR19, UR12, UR6, UR4 ;  /* 0x000000060c1372a4 */ /* 0x000fe4000f8e0204 */
[----:B------:R-:W-:Y:S01]  /*1d2f0*/  UIMAD UR20, UR23, UR13, UR11 ;  /* 0x0000000d171472a4 */ /* 0x000fe2000f8e020b */
[----:B------:R-:W-:Y:S01]  /*1d300*/  @UP0 ULDC UR12, c[0x0][0x384] ;  /* 0x0000e100000c0ab9 */ /* 0x000fe20000000800 */
[----:B------:R-:W-:Y:S02]  /*1d310*/  UIADD3 UR16, UR8, 0x8000, URZ ;  /* 0x0000800008107890 */ /* 0x000fe4000fffe03f */
[----:B------:R-:W-:Y:S02]  /*1d320*/  UIMAD UR20, UR20, UR7, UR5 ;  /* 0x00000007141472a4 */ /* 0x000fe4000f8e0205 */
[----:B------:R-:W-:-:S02]  /*1d330*/  UIMAD.WIDE.U32 UR12, UR24, UR12, URZ ;  /* 0x0000000c180c72a5 */ /* 0x000fc4000f8e003f */
[----:B------:R-:W-:Y:S01]  /*1d340*/  UMOV UR11, UR24 ;  /* 0x00000018000b7c82 */ /* 0x000fe20008000000 */
[----:B------:R-:W-:Y:S01]  /*1d350*/  UMOV UR17, UR9 ;  /* 0x0000000900117c82 */ /* 0x000fe20008000000 */
[----:B------:R-:W-:-:S03]  /*1d360*/  @UP0 USHF.R.U32.HI UR11, URZ, UR26, UR13 ;  /* 0x0000001a3f0b0299 */ /* 0x000fc6000801160d */
[----:B------:R-:W-:Y:S01]  /*1d370*/  @UP1 ULDC.64 UR12, c[0x0][0x390] ;  /* 0x0000e400000c1ab9 */ /* 0x000fe20000000a00 */
[----:B------:R0:W-:Y:S01]  /*1d380*/  UTMALDG.4D.IM2COL [UR16], [UR14], UR30 ;  /* 0x000000100e0073b4 */ /* 0x0001e2000805801e */
[----:B------:R-:W-:Y:S01]  /*1d390*/  @UP0 ULDC UR26, c[0x0][0x388] ;  /* 0x0000e200001a0ab9 */ /* 0x000fe20000000800 */
[----:B0-----:R-:W-:Y:S02]  /*1d3a0*/  UIMAD.WIDE.U32 UR16, UR11, UR12, URZ ;  /* 0x0000000c0b1072a5 */ /* 0x001fe4000f8e003f */
[----:B------:R-:W-:Y:S01]  /*1d3b0*/  UMOV UR21, UR11 ;  /* 0x0000000b00157c82 */ /* 0x000fe20008000000 */
[----:B------:R-:W-:Y:S02]  /*1d3c0*/  UIADD3 UR19, -UR11, URZ, URZ ;  /* 0x0000003f0b137290 */ /* 0x000fe4000fffe13f */
[----:B------:R-:W-:Y:S02]  /*1d3d0*/  @UP1 USHF.R.U32.HI UR21, URZ, UR13, UR17 ;  /* 0x0000000d3f151299 */ /* 0x000fe40008011611 */
[----:B------:R-:W-:-:S02]  /*1d3e0*/  UIMAD UR19, UR22, UR19, UR28 ;  /* 0x00000013161372a4 */ /* 0x000fc4000f8e021c */
[----:B------:R-:W-:Y:S02]  /*1d3f0*/  UIADD3 UR20, -UR21, URZ, URZ ;  /* 0x0000003f15147290 */ /* 0x000fe4000fffe13f */
[----:B------:R-:W-:Y:S02]  /*1d400*/  UIADD3 UR16, UR8, 0x8800, URZ ;  /* 0x0000880008107890 */ /* 0x000fe4000fffe03f */
[----:B------:R-:W-:Y:S02]  /*1d410*/  UIMAD UR20, UR23, UR20, UR11 ;  /* 0x00000014171472a4 */ /* 0x000fe4000f8e020b */
[----:B------:R-:W-:Y:S02]  /*1d420*/  UIMAD UR19, UR19, UR6, UR4 ;  /* 0x00000006131372a4 */ /* 0x000fe4000f8e0204 */
[----:B------:R-:W-:Y:S01]  /*1d430*/  UIMAD UR20, UR20, UR7, UR5 ;  /* 0x00000007141472a4 */ /* 0x000fe2000f8e0205 */
[----:B------:R-:W-:Y:S01]  /*1d440*/  @UP0 ULDC UR12, c[0x0][0x384] ;  /* 0x0000e100000c0ab9 */ /* 0x000fe20000000800 */
[----:B------:R-:W-:Y:S01]  /*1d450*/  UMOV UR11, UR33 ;  /* 0x00000021000b7c82 */ /* 0x000fe20008000000 */
[----:B------:R-:W-:Y:S01]  /*1d460*/  UIMAD.WIDE.U32 UR12, UR33, UR12, URZ ;  /* 0x0000000c210c72a5 */ /* 0x000fe2000f8e003f */
[----:B------:R-:W-:-:S03]  /*1d470*/  UMOV UR17, UR9 ;  /* 0x0000000900117c82 */ /* 0x000fc60008000000 */
[----:B------:R-:W-:Y:S02]  /*1d480*/  @UP0 USHF.R.U32.HI UR11, URZ, UR26, UR13 ;  /* 0x0000001a3f0b0299 */ /* 0x000fe4000801160d */
[----:B------:R0:W-:Y:S01]  /*1d490*/  UTMALDG.4D.IM2COL [UR16], [UR14], UR30 ;  /* 0x000000100e0073b4 */ /* 0x0001e2000805801e */
[C---:B------:R-:W-:Y:S01]  /*1d4a0*/  R2UR UR26, R49.reuse ;  /* 0x00000000311a72ca */ /* 0x040fe200000e0000 */
[----:B------:R-:W-:Y:S01]  /*1d4b0*/  @UP1 ULDC.64 UR12, c[0x0][0x390] ;  /* 0x0000e400000c1ab9 */ /* 0x000fe20000000a00 */
[----:B0-----:R-:W-:Y:S02]  /*1d4c0*/  UIADD3 UR19, -UR11, URZ, URZ ;  /* 0x0000003f0b137290 */ /* 0x001fe4000fffe13f */
[----:B------:R-:W-:Y:S02]  /*1d4d0*/  UIMAD.WIDE.U32 UR16, UR11, UR12, URZ ;  /* 0x0000000c0b1072a5 */ /* 0x000fe4000f8e003f */
[----:B------:R-:W-:Y:S01]  /*1d4e0*/  UIMAD UR19, UR22, UR19, UR31 ;  /* 0x00000013161372a4 */ /* 0x000fe2000f8e021f */
[----:B------:R-:W-:Y:S01]  /*1d4f0*/  R2UR UR31, R49 ;  /* 0x00000000311f72ca */ /* 0x000fe200000e0000 */
[----:B------:R-:W-:Y:S01]  /*1d500*/  UMOV UR21, UR11 ;  /* 0x0000000b00157c82 */ /* 0x000fe20008000000 */
[----:B------:R-:W-:-:S02]  /*1d510*/  UIADD3 UR16, UR8, 0x9000, URZ ;  /* 0x0000900008107890 */ /* 0x000fc4000fffe03f */
[----:B------:R-:W-:Y:S01]  /*1d520*/  @UP1 UMOV UR12, UR17 ;  /* 0x00000011000c1c82 */ /* 0x000fe20008000000 */
[----:B------:R-:W-:Y:S02]  /*1d530*/  UIMAD UR19, UR19, UR6, UR4 ;  /* 0x00000006131372a4 */ /* 0x000fe4000f8e0204 */
[----:B------:R-:W-:Y:S01]  /*1d540*/  @UP1 USHF.R.U32.HI UR21, URZ, UR13, UR12 ;  /* 0x0000000d3f151299 */ /* 0x000fe2000801160c */
[----:B------:R-:W-:Y:S02]  /*1d550*/  UMOV UR17, UR9 ;  /* 0x0000000900117c82 */ /* 0x000fe40008000000 */
[----:B------:R-:W-:Y:S01]  /*1d560*/  @UP0 ULDC UR12, c[0x0][0x384] ;  /* 0x0000e100000c0ab9 */ /* 0x000fe20000000800 */
[----:B------:R-:W-:Y:S02]  /*1d570*/  UIADD3 UR20, -UR21, URZ, URZ ;  /* 0x0000003f15147290 */ /* 0x000fe4000fffe13f */
[----:B------:R-:W-:Y:S02]  /*1d580*/  UIMAD.WIDE.U32 UR12, UR31, UR12, URZ ;  /* 0x0000000c1f0c72a5 */ /* 0x000fe4000f8e003f */
[----:B------:R-:W-:-:S03]  /*1d590*/  UIMAD UR20, UR23, UR20, UR11 ;  /* 0x00000014171472a4 */ /* 0x000fc6000f8e020b */
[----:B------:R-:W-:Y:S01]  /*1d5a0*/  UMOV UR11, UR31 ;  /* 0x0000001f000b7c82 */ /* 0x000fe20008000000 */
[----:B------:R-:W-:Y:S01]  /*1d5b0*/  UIMAD UR20, UR20, UR7, UR5 ;  /* 0x00000007141472a4 */ /* 0x000fe2000f8e0205 */
[----:B------:R-:W-:Y:S01]  /*1d5c0*/  @UP0 UMOV UR12, UR13 ;  /* 0x0000000d000c0c82 */ /* 0x000fe20008000000 */
[----:B------:R-:W-:Y:S02]  /*1d5d0*/  @UP0 ULDC UR13, c[0x0][0x388] ;  /* 0x0000e200000d0ab9 */ /* 0x000fe40000000800 */
[----:B------:R-:W-:-:S03]  /*1d5e0*/  @UP0 USHF.R.U32.HI UR11, URZ, UR13, UR12 ;  /* 0x0000000d3f0b0299 */ /* 0x000fc6000801160c */
[----:B------:R-:W-:Y:S02]  /*1d5f0*/  @UP1 ULDC.64 UR12, c[0x0][0x390] ;  /* 0x0000e400000c1ab9 */ /* 0x000fe40000000a00 */
[----:B------:R0:W-:Y:S02]  /*1d600*/  UTMALDG.4D.IM2COL [UR16], [UR14], UR30 ;  /* 0x000000100e0073b4 */ /* 0x0001e4000805801e */
[----:B0-----:R-:W-:Y:S02]  /*1d610*/  UIMAD.WIDE.U32 UR16, UR11, UR12, URZ ;  /* 0x0000000c0b1072a5 */ /* 0x001fe4000f8e003f */
[----:B------:R-:W-:Y:S01]  /*1d620*/  UMOV UR21, UR11 ;  /* 0x0000000b00157c82 */ /* 0x000fe20008000000 */
[----:B------:R-:W-:-:S04]  /*1d630*/  @UP0 ULDC UR12, c[0x0][0x384] ;  /* 0x0000e100000c0ab9 */ /* 0x000fc80000000800 */
[----:B------:R-:W-:Y:S01]  /*1d640*/  @UP1 UMOV UR16, UR17 ;  /* 0x0000001100101c82 */ /* 0x000fe20008000000 */
[----:B------:R-:W-:Y:S01]  /*1d650*/  UMOV UR17, UR9 ;  /* 0x0000000900117c82 */ /* 0x000fe20008000000 */
[----:B------:R-:W-:Y:S02]  /*1d660*/  @UP1 USHF.R.U32.HI UR21, URZ, UR13, UR16 ;  /* 0x0000000d3f151299 */ /* 0x000fe40008011610 */
[----:B------:R-:W-:Y:S02]  /*1d670*/  UIMAD.WIDE.U32 UR12, UR32, UR12, URZ ;  /* 0x0000000c200c72a5 */ /* 0x000fe4000f8e003f */
[----:B------:R-:W-:Y:S02]  /*1d680*/  UIADD3 UR20, -UR21, URZ, URZ ;  /* 0x0000003f15147290 */ /* 0x000fe4000fffe13f */
[----:B------:R-:W-:Y:S02]  /*1d690*/  UIADD3 UR16, UR8, 0x9800, URZ ;  /* 0x0000980008107890 */ /* 0x000fe4000fffe03f */
[----:B------:R-:W-:-:S02]  /*1d6a0*/  UIMAD UR20, UR23, UR20, UR11 ;  /* 0x00000014171472a4 */ /* 0x000fc4000f8e020b */
[----:B------:R-:W-:Y:S02]  /*1d6b0*/  UIADD3 UR11, -UR11, URZ, URZ ;  /* 0x0000003f0b0b7290 */ /* 0x000fe4000fffe13f */
[----:B------:R-:W-:Y:S02]  /*1d6c0*/  UIMAD UR20, UR20, UR7, UR5 ;  /* 0x00000007141472a4 */ /* 0x000fe4000f8e0205 */
[----:B------:R-:W-:Y:S01]  /*1d6d0*/  UIMAD UR11, UR22, UR11, UR26 ;  /* 0x0000000b160b72a4 */ /* 0x000fe2000f8e021a */
[----:B------:R-:W-:Y:S01]  /*1d6e0*/  R2UR UR26, R50 ;  /* 0x00000000321a72ca */ /* 0x000fe200000e0000 */
[----:B------:R-:W-:Y:S01]  /*1d6f0*/  @UP0 UMOV UR12, UR13 ;  /* 0x0000000d000c0c82 */ /* 0x000fe20008000000 */
[----:B------:R-:W-:Y:S01]  /*1d700*/  @UP0 ULDC UR13, c[0x0][0x388] ;  /* 0x0000e200000d0ab9 */ /* 0x000fe20000000800 */
[----:B------:R-:W-:-:S03]  /*1d710*/  UIMAD UR19, UR11, UR6, UR4 ;  /* 0x000000060b1372a4 */ /* 0x000fc6000f8e0204 */
[----:B------:R-:W-:Y:S01]  /*1d720*/  UMOV UR11, UR32 ;  /* 0x00000020000b7c82 */ /* 0x000fe20008000000 */
        /* <DEDUP_REMOVED lines=8> */
[----:B------:R-:W-:Y:S01]  /*1d7b0*/  @UP1 USHF.R.U32.HI UR21, URZ, UR13, UR16 ;  /* 0x0000000d3f151299 */ /* 0x000fe20008011610 */
[----:B------:R-:W-:Y:S01]  /*1d7c0*/  R2UR UR13, R51 ;  /* 0x00000000330d72ca */ /* 0x000fe200000e0000 */
[----:B------:R-:W-:Y:S02]  /*1d7d0*/  UIADD3 UR16, UR8, 0xa000, URZ ;  /* 0x0000a00008107890 */ /* 0x000fe4000fffe03f */
[----:B------:R-:W-:-:S04]  /*1d7e0*/  UIADD3 UR20, -UR21, URZ, URZ ;  /* 0x0000003f15147290 */ /* 0x000fc8000fffe13f */
[----:B------:R-:W-:Y:S02]  /*1d7f0*/  UIMAD UR20, UR23, UR20, UR11 ;  /* 0x00000014171472a4 */ /* 0x000fe4000f8e020b */
[----:B------:R-:W-:Y:S02]  /*1d800*/  UIADD3 UR11, -UR11, URZ, URZ ;  /* 0x0000003f0b0b7290 */ /* 0x000fe4000fffe13f */
[----:B------:R-:W-:Y:S02]  /*1d810*/  UIMAD UR20, UR20, UR7, UR5 ;  /* 0x00000007141472a4 */ /* 0x000fe4000f8e0205 */
[----:B------:R-:W-:Y:S01]  /*1d820*/  UIMAD UR11, UR22, UR11, UR26 ;  /* 0x0000000b160b72a4 */ /* 0x000fe2000f8e021a */
[----:B------:R-:W-:-:S03]  /*1d830*/  R2UR UR26, R51 ;  /* 0x00000000331a72ca */ /* 0x000fc600000e0000 */
[----:B------:R-:W-:-:S03]  /*1d840*/  UIMAD UR19, UR11, UR6, UR4 ;  /* 0x000000060b1372a4 */ /* 0x000fc6000f8e0204 */
[----:B------:R-:W-:-:S06]  /*1d850*/  UMOV UR11, UR13 ;  /* 0x0000000d000b7c82 */ /* 0x000fcc0008000000 */
[----:B------:R0:W-:Y:S02]  /*1d860*/  UTMALDG.4D.IM2COL [UR16], [UR14], UR30 ;  /* 0x000000100e0073b4 */ /* 0x0001e4000805801e */
[----:B0-----:R-:W-:Y:S02]  /*1d870*/  @UP0 ULDC UR16, c[0x0][0x384] ;  /* 0x0000e10000100ab9 */ /* 0x001fe40000000800 */
[----:B------:R-:W-:-:S07]  /*1d880*/  UIMAD.WIDE.U32 UR16, UR13, UR16, URZ ;  /* 0x000000100d1072a5 */ /* 0x000fce000f8e003f */
[----:B------:R-:W-:Y:S02]  /*1d890*/  @UP0 UMOV UR16, UR17 ;  /* 0x0000001100100c82 */ /* 0x000fe40008000000 */
[----:B------:R-:W-:Y:S01]  /*1d8a0*/  @UP0 USHF.R.U32.HI UR11, URZ, UR12, UR16 ;  /* 0x0000000c3f0b0299 */ /* 0x000fe20008011610 */
[----:B------:R-:W-:Y:S02]  /*1d8b0*/  R2UR UR12, R52 ;  /* 0x00000000340c72ca */ /* 0x000fe400000e0000 */
[----:B------:R-:W-:Y:S02]  /*1d8c0*/  @UP1 ULDC.64 UR16, c[0x0][0x390] ;  /* 0x0000e40000101ab9 */ /* 0x000fe40000000a00 */
[----:B------:R-:W-:Y:S02]  /*1d8d0*/  UIMAD.WIDE.U32 UR18, UR11, UR16, URZ ;  /* 0x000000100b1272a5 */ /* 0x000fe4000f8e003f */
[----:B------:R-:W-:Y:S01]  /*1d8e0*/  UMOV UR21, UR11 ;  /* 0x0000000b00157c82 */ /* 0x000fe20008000000 */
[----:B------:R-:W-:-:S04]  /*1d8f0*/  UIADD3 UR16, UR8, 0xa800, URZ ;  /* 0x0000a80008107890 */ /* 0x000fc8000fffe03f */
[----:B------:R-:W-:Y:S02]  /*1d900*/  @UP1 UMOV UR18, UR19 ;  /* 0x0000001300121c82 */ /* 0x000fe40008000000 */
[----:B------:R-:W-:-:S03]  /*1d910*/  @UP1 USHF.R.U32.HI UR21, URZ, UR17, UR18 ;  /* 0x000000113f151299 */ /* 0x000fc60008011612 */
[----:B------:R-:W-:Y:S01]  /*1d920*/  UMOV UR17, UR9 ;  /* 0x0000000900117c82 */ /* 0x000fe20008000000 */
[----:B------:R-:W-:Y:S01]  /*1d930*/  UIADD3 UR20, -UR21, URZ, URZ ;  /* 0x0000003f15147290 */ /* 0x000fe2000fffe13f */
[----:B------:R-:W-:-:S03]  /*1d940*/  UMOV UR18, UR10 ;  /* 0x0000000a00127c82 */ /* 0x000fc60008000000 */
        /* <DEDUP_REMOVED lines=10> */
[----:B------:R-:W-:Y:S01]  /*1d9f0*/  @UP0 UMOV UR16, UR17 ;  /* 0x0000001100100c82 */ /* 0x000fe20008000000 */
[----:B------:R-:W-:Y:S02]  /*1da00*/  @UP0 ULDC UR17, c[0x0][0x388] ;  /* 0x0000e20000110ab9 */ /* 0x000fe40000000800 */
[----:B------:R-:W-:-:S03]  /*1da10*/  @UP0 USHF.R.U32.HI UR11, URZ, UR17, UR16 ;  /* 0x000000113f0b0299 */ /* 0x000fc60008011610 */
        /* <DEDUP_REMOVED lines=15> */
[----:B------:R-:W-:-:S06]  /*1db10*/  R2UR UR11, R53 ;  /* 0x00000000350b72ca */ /* 0x000fcc00000e0000 */
[----:B------:R0:W-:Y:S02]  /*1db20*/  UTMALDG.4D.IM2COL [UR16], [UR14], UR30 ;  /* 0x000000100e0073b4 */ /* 0x0001e4000805801e */
[----:B0-----:R-:W-:-:S05]  /*1db30*/  @UP0 ULDC UR16, c[0x0][0x384] ;  /* 0x0000e10000100ab9 */ /* 0x001fca0000000800 */
[----:B------:R-:W-:Y:S01]  /*1db40*/  UMOV UR20, UR11 ;  /* 0x0000000b00147c82 */ /* 0x000fe20008000000 */
[----:B------:R-:W-:-:S07]  /*1db50*/  UIMAD.WIDE.U32 UR16, UR11, UR16, URZ ;  /* 0x000000100b1072a5 */ /* 0x000fce000f8e003f */
[----:B------:R-:W-:Y:S01]  /*1db60*/  @UP0 UMOV UR16, UR17 ;  /* 0x0000001100100c82 */ /* 0x000fe20008000000 */
[----:B------:R-:W-:Y:S02]  /*1db70*/  @UP0 ULDC UR17, c[0x0][0x388] ;  /* 0x0000e20000110ab9 */ /* 0x000fe40000000800 */
[----:B------:R-:W-:-:S03]  /*1db80*/  @UP0 USHF.R.U32.HI UR20, URZ, UR17, UR16 ;  /* 0x000000113f140299 */ /* 0x000fc60008011610 */
[----:B------:R-:W-:Y:S02]  /*1db90*/  @UP1 ULDC.64 UR16, c[0x0][0x390] ;  /* 0x0000e40000101ab9 */ /* 0x000fe40000000a00 */
[----:B------:R-:W-:Y:S02]  /*1dba0*/  UIMAD.WIDE.U32 UR18, UR20, UR16, URZ ;  /* 0x00000010141272a5 */ /* 0x000fe4000f8e003f */
[----:B------:R-:W-:-:S05]  /*1dbb0*/  UMOV UR21, UR20 ;  /* 0x0000001400157c82 */ /* 0x000fca0008000000 */
[----:B------:R-:W-:Y:S02]  /*1dbc0*/  @UP1 UMOV UR18, UR19 ;  /* 0x0000001300121c82 */ /* 0x000fe40008000000 */
[----:B------:R-:W-:Y:S02]  /*1dbd0*/  @UP1 USHF.R.U32.HI UR21, URZ, UR17, UR18 ;  /* 0x000000113f151299 */ /* 0x000fe40008011612 */
[----:B------:R-:W-:Y:S02]  /*1dbe0*/  UIADD3 UR17, -UR20, URZ, URZ ;  /* 0x0000003f14117290 */ /* 0x000fe4000fffe13f */
[----:B------:R-:W-:Y:S02]  /*1dbf0*/  UIADD3 UR16, -UR21, URZ, URZ ;  /* 0x0000003f15107290 */ /* 0x000fe4000fffe13f */
[----:B------:R-:W-:Y:S01]  /*1dc00*/  UIMAD UR17, UR22, UR17, UR26 ;  /* 0x00000011161172a4 */ /* 0x000fe2000f8e021a */
[----:B------:R-:W-:Y:S01]  /*1dc10*/  R2UR UR26, R54 ;  /* 0x00000000361a72ca */ /* 0x000fe200000e0000 */
[----:B------:R-:W-:-:S02]  /*1dc20*/  UIMAD UR16, UR23, UR16, UR20 ;  /* 0x00000010171072a4 */ /* 0x000fc4000f8e0214 */
[----:B------:R-:W-:Y:S02]  /*1dc30*/  UIMAD UR19, UR17, UR6, UR4 ;  /* 0x00000006111372a4 */ /* 0x000fe4000f8e0204 */
[----:B------:R-:W-:Y:S02]  /*1dc40*/  UIMAD UR20, UR16, UR7, UR5 ;  /* 0x00000007101472a4 */ /* 0x000fe4000f8e0205 */
[----:B------:R-:W-:Y:S01]  /*1dc50*/  UIADD3 UR16, UR8, 0xb800, URZ ;  /* 0x0000b80008107890 */ /* 0x000fe2000fffe03f */
[----:B------:R-:W-:Y:S01]  /*1dc60*/  UMOV UR17, UR9 ;  /* 0x0000000900117c82 */ /* 0x000fe20008000000 */
[----:B------:R-:W-:-:S07]  /*1dc70*/  UMOV UR18, UR10 ;  /* 0x0000000a00127c82 */ /* 0x000fce0008000000 */
[----:B------:R0:W-:Y:S02]  /*1dc80*/  UTMALDG.4D.IM2COL [UR16], [UR14], UR30 ;  /* 0x000000100e0073b4 */ /* 0x0001e4000805801e */
[----:B0-----:R-:W-:Y:S01]  /*1dc90*/  @UP0 ULDC UR16, c[0x0][0x384] ;  /* 0x0000e10000100ab9 */ /* 0x001fe20000000800 */
        /* <DEDUP_REMOVED lines=23> */
[----:B------:R-:W-:Y:S01]  /*1de10*/  UIMAD.WIDE.U32 UR16, UR46, UR16, URZ ;  /* 0x000000102e1072a5 */ /* 0x000fe2000f8e003f */
[----:B------:R-:W-:-:S06]  /*1de20*/  R2UR UR46, R11 ;  /* 0x000000000b2e72ca */ /* 0x000fcc00000e0000 */
        /* <DEDUP_REMOVED lines=143> */
[----:B------:R-:W-:Y:S02]  /*1e720*/  UIMAD UR17, UR22, UR17, UR26 ;  /* 0x00000011161172a4 */ /* 0x000fe4000f8e021a */
[----:B------:R-:W-:-:S02]  /*1e730*/  UIMAD UR16, UR23, UR16, UR20 ;  /* 0x00000010171072a4 */ /* 0x000fc4000f8e0214 */
[----:B------:R-:W-:Y:S02]  /*1e740*/  UIMAD UR19, UR17, UR6, UR4 ;  /* 0x00000006111372a4 */ /* 0x000fe4000f8e0204 */
[----:B------:R-:W-:Y:S02]  /*1e750*/  UIMAD UR20, UR16, UR7, UR5 ;  /* 0x00000007101472a4 */ /* 0x000fe4000f8e0205 */
[----:B------:R-:W-:Y:S01]  /*1e760*/  UIADD3 UR16, UR8, 0xf800, URZ ;  /* 0x0000f80008107890 */ /* 0x000fe2000fffe03f */
[----:B------:R-:W-:Y:S01]  /*1e770*/  UMOV UR17, UR9 ;  /* 0x0000000900117c82 */ /* 0x000fe20008000000 */
[----:B------:R-:W-:Y:S01]  /*1e780*/  UMOV UR18, UR10 ;  /* 0x0000000a00127c82 */ /* 0x000fe20008000000 */
[----:B------:R-:W-:-:S06]  /*1e790*/  @UP0 ULDC UR26, c[0x0][0x384] ;  /* 0x0000e100001a0ab9 */ /* 0x000fcc0000000800 */
        /* <DEDUP_REMOVED lines=9> */
[----:B------:R-:W-:-:S04]  /*1e830*/  UIADD3 UR16, -UR38, URZ, URZ ;  /* 0x0000003f26107290 */ /* 0x000fc8000fffe13f */
[----:B------:R-:W-:Y:S01]  /*1e840*/  @UP1 UMOV UR18, UR19 ;  /* 0x0000001300121c82 */ /* 0x000fe20008000000 */
[----:B------:R-:W-:Y:S01]  /*1e850*/  UIMAD UR16, UR22, UR16, UR27 ;  /* 0x00000010161072a4 */ /* 0x000fe2000f8e021b */
[----:B------:R-:W-:Y:S01]  /*1e860*/  R2UR UR27, R31 ;  /* 0x000000001f1b72ca */ /* 0x000fe200000e0000 */
[----:B------:R-:W-:Y:S02]  /*1e870*/  @UP1 USHF.R.U32.HI UR45, URZ, UR17, UR18 ;  /* 0x000000113f2d1299 */ /* 0x000fe40008011612 */
[----:B------:R-:W-:Y:S02]  /*1e880*/  UIMAD UR43, UR16, UR6, UR4 ;  /* 0x00000006102b72a4 */ /* 0x000fe4000f8e0204 */
[----:B------:R-:W-:Y:S01]  /*1e890*/  UIADD3 UR17, -UR45, URZ, URZ ;  /* 0x0000003f2d117290 */ /* 0x000fe2000fffe13f */
[----:B------:R-:W-:-:S03]  /*1e8a0*/  @UP0 ULDC UR16, c[0x0][0x384] ;  /* 0x0000e10000100ab9 */ /* 0x000fc60000000800 */
[----:B------:R-:W-:-:S03]  /*1e8b0*/  UIMAD UR17, UR23, UR17, UR38 ;  /* 0x00000011171172a4 */ /* 0x000fc6000f8e0226 */
[----:B------:R-:W-:Y:S01]  /*1e8c0*/  UMOV UR38, UR42 ;  /* 0x0000002a00267c82 */ /* 0x000fe20008000000 */
[----:B------:R-:W-:-:S09]  /*1e8d0*/  UIMAD UR44, UR17, UR7, UR5 ;  /* 0x00000007112c72a4 */ /* 0x000fd2000f8e0205 */
[----:B------:R0:W-:Y:S02]  /*1e8e0*/  UTMALDG.4D.IM2COL [UR40], [UR14], UR30 ;  /* 0x000000280e0073b4 */ /* 0x0001e4000805801e */
[----:B0-----:R-:W-:Y:S02]  /*1e8f0*/  R2UR UR40, R20 ;  /* 0x00000000142872ca */ /* 0x001fe400000e0000 */
[----:B------:R-:W-:Y:S02]  /*1e900*/  R2UR UR41, R19 ;  /* 0x00000000132972ca */ /* 0x000fe400000e0000 */
[----:B------:R-:W-:Y:S02]  /*1e910*/  R2UR UR43, R16 ;  /* 0x00000000102b72ca */ /* 0x000fe400000e0000 */
[----:B------:R-:W-:Y:S02]  /*1e920*/  R2UR UR42, R18 ;  /* 0x00000000122a72ca */ /* 0x000fe400000e0000 */
[----:B------:R-:W-:-:S02]  /*1e930*/  R2UR UR45, R12 ;  /* 0x000000000c2d72ca */ /* 0x000fc400000e0000 */
[----:B------:R-:W-:-:S03]  /*1e940*/  R2UR UR44, R13 ;  /* 0x000000000d2c72ca */ /* 0x000fc600000e0000 */
[----:B------:R-:W-:-:S07]  /*1e950*/  UIMAD.WIDE.U32 UR16, UR40, UR16, URZ ;  /* 0x00000010281072a5 */ /* 0x000fce000f8e003f */
[----:B------:R-:W-:Y:S01]  /*1e960*/  @UP0 UMOV UR16, UR17 ;  /* 0x0000001100100c82 */ /* 0x000fe20008000000 */
[----:B------:R-:W-:Y:S02]  /*1e970*/  @UP0 ULDC UR17, c[0x0][0x388] ;  /* 0x0000e20000110ab9 */ /* 0x000fe40000000800 */
[----:B------:R-:W-:-:S03]  /*1e980*/  @UP0 USHF.R.U32.HI UR40, URZ, UR17, UR16 ;  /* 0x000000113f280299 */ /* 0x000fc60008011610 */
[----:B------:R-:W-:Y:S02]  /*1e990*/  @UP1 ULDC.64 UR16, c[0x0][0x390] ;  /* 0x0000e40000101ab9 */ /* 0x000fe40000000a00 */
[----:B------:R-:W-:Y:S02]  /*1e9a0*/  UIMAD.WIDE.U32 UR18, UR40, UR16, URZ ;  /* 0x00000010281272a5 */ /* 0x000fe4000f8e003f */
[----:B------:R-:W-:-:S05]  /*1e9b0*/  UMOV UR21, UR40 ;  /* 0x0000002800157c82 */ /* 0x000fca0008000000 */
[----:B------:R-:W-:Y:S01]  /*1e9c0*/  @UP1 UMOV UR18, UR19 ;  /* 0x0000001300121c82 */ /* 0x000fe20008000000 */
[----:B------:R-:W-:Y:S02]  /*1e9d0*/  UIADD3 UR19, -UR40, URZ, URZ ;  /* 0x0000003f28137290 */ /* 0x000fe4000fffe13f */
[----:B------:R-:W-:Y:S02]  /*1e9e0*/  @UP1 USHF.R.U32.HI UR21, URZ, UR17, UR18 ;  /* 0x000000113f151299 */ /* 0x000fe40008011612 */
[----:B------:R-:W-:Y:S01]  /*1e9f0*/  UIMAD UR19, UR22, UR19, UR27 ;  /* 0x00000013161372a4 */ /* 0x000fe2000f8e021b */
[----:B------:R-:W-:Y:S01]  /*1ea00*/  R2UR UR27, R32 ;  /* 0x00000000201b72ca */ /* 0x000fe200000e0000 */
[----:B------:R-:W-:Y:S02]  /*1ea10*/  UIADD3 UR16, -UR21, URZ, URZ ;  /* 0x0000003f15107290 */ /* 0x000fe4000fffe13f */
[----:B------:R-:W-:Y:S02]  /*1ea20*/  UIMAD UR19, UR19, UR6, UR4 ;  /* 0x00000006131372a4 */ /* 0x000fe4000f8e0204 */
[----:B------:R-:W-:Y:S01]  /*1ea30*/  UIMAD UR16, UR23, UR16, UR40 ;  /* 0x00000010171072a4 */ /* 0x000fe2000f8e0228 */
[----:B------:R-:W-:Y:S01]  /*1ea40*/  R2UR UR40, R43 ;  /* 0x000000002b2872ca */ /* 0x000fe200000e0000 */
[----:B------:R-:W-:Y:S01]  /*1ea50*/  UMOV UR17, UR9 ;  /* 0x0000000900117c82 */ /* 0x000fe20008000000 */
[----:B------:R-:W-:Y:S01]  /*1ea60*/  UMOV UR18, UR38 ;  /* 0x0000002600127c82 */ /* 0x000fe20008000000 */
[----:B------:R-:W-:-:S02]  /*1ea70*/  UIMAD UR20, UR16, UR7, UR5 ;  /* 0x00000007101472a4 */ /* 0x000fc4000f8e0205 */
[----:B------:R-:W-:-:S09]  /*1ea80*/  UIADD3 UR16, UR8, 0xc00, URZ ;  /* 0x00000c0008107890 */ /* 0x000fd2000fffe03f */
        /* <DEDUP_REMOVED lines=17> */
[----:B------:R-:W-:Y:S01]  /*1eba0*/  UMOV UR17, UR9 ;  /* 0x0000000900117c82 */ /* 0x000fe20008000000 */
[----:B------:R-:W-:-:S02]  /*1ebb0*/  UMOV UR18, UR38 ;  /* 0x0000002600127c82 */ /* 0x000fc40008000000 */
[----:B------:R-:W-:Y:S02]  /*1ebc0*/  UIMAD UR20, UR16, UR7, UR5 ;  /* 0x00000007101472a4 */ /* 0x000fe4000f8e0205 */
[----:B------:R-:W-:Y:S01]  /*1ebd0*/  UIADD3 UR16, UR8, 0x1400, URZ ;  /* 0x0000140008107890 */ /* 0x000fe2000fffe03f */
[----:B------:R-:W-:-:S08]  /*1ebe0*/  UMOV UR41, UR9 ;  /* 0x0000000900297c82 */ /* 0x000fd00008000000 */
        /* <DEDUP_REMOVED lines=79> */
[----:B------:R-:W-:Y:S02]  /*1f0e0*/  UIADD3 UR17, -UR21, URZ, URZ ;  /* 0x0000003f15117290 */ /* 0x000fe4000fffe13f */
[----:B------:R-:W-:Y:S02]  /*1f0f0*/  UIADD3 UR16, UR8, 0x3400, URZ ;  /* 0x0000340008107890 */ /* 0x000fe4000fffe03f */
[----:B------:R-:W-:Y:S01]  /*1f100*/  UIMAD UR17, UR23, UR17, UR53 ;  /* 0x00000011171172a4 */ /* 0x000fe2000f8e0235 */
[----:B------:R-:W-:Y:S01]  /*1f110*/  R2UR UR53, R51 ;  /* 0x00000000333572ca */ /* 0x000fe200000e0000 */
[----:B------:R-:W-:-:S02]  /*1f120*/  UMOV UR18, UR38 ;  /* 0x0000002600127c82 */ /* 0x000fc40008000000 */
        /* <DEDUP_REMOVED lines=42> */
[----:B------:R-:W-:-:S02]  /*1f3d0*/  UMOV UR18, UR38 ;  /* 0x0000002600127c82 */ /* 0x000fc40008000000 */
[----:B------:R-:W-:Y:S01]  /*1f3e0*/  UMOV UR57, UR9 ;  /* 0x0000000900397c82 */ /* 0x000fe20008000000 */
        /* <DEDUP_REMOVED lines=13> */
[----:B------:R-:W-:Y:S02]  /*1f4c0*/  UIMAD UR16, UR22, UR16, UR61 ;  /* 0x00000010161072a4 */ /* 0x000fe4000f8e023d */
        /* <DEDUP_REMOVED lines=48> */
[----:B------:R-:W-:Y:S01]  /*1f7d0*/  UMOV UR18, UR38 ;  /* 0x0000002600127c82 */ /* 0x000fe20008000000 */
[----:B------:R-:W-:-:S02]  /*1f7e0*/  @UP0 ULDC UR27, c[0x0][0x388] ;  /* 0x0000e200001b0ab9 */ /* 0x000fc40000000800 */
        /* <DEDUP_REMOVED lines=24> */
[----:B0-----:R-:W-:-:S07]  /*1f970*/  UIMAD.WIDE.U32 UR16, UR44, UR26, URZ ;  /* 0x0000001a2c1072a5 */ /* 0x001fce000f8e003f */
[----:B------:R-:W-:Y:S01]  /*1f980*/  @UP0 UMOV UR26, UR17 ;  /* 0x00000011001a0c82 */ /* 0x000fe20008000000 */
[----:B------:R-:W-:Y:S01]  /*1f990*/  @UP1 ULDC.64 UR16, c[0x0][0x390] ;  /* 0x0000e40000101ab9 */ /* 0x000fe20000000a00 */
[----:B------:R-:W-:-:S03]  /*1f9a0*/  @UP0 USHF.R.U32.HI UR44, URZ, UR27, UR26 ;  /* 0x0000001b3f2c0299 */ /* 0x000fc6000801161a */
[----:B------:R-:W-:Y:S01]  /*1f9b0*/  @UP0 ULDC UR26, c[0x0][0x384] ;  /* 0x0000e100001a0ab9 */ /* 0x000fe20000000800 */
[----:B------:R-:W-:Y:S02]  /*1f9c0*/  UIMAD.WIDE.U32 UR18, UR44, UR16, URZ ;  /* 0x000000102c1272a5 */ /* 0x000fe4000f8e003f */
[----:B------:R-:W-:Y:S01]  /*1f9d0*/  UIADD3 UR16, UR8, 0x6c00, URZ ;  /* 0x00006c0008107890 */ /* 0x000fe2000fffe03f */
[----:B------:R-:W-:Y:S01]  /*1f9e0*/  UMOV UR21, UR44 ;  /* 0x0000002c00157c82 */ /* 0x000fe20008000000 */
[----:B------:R-:W-:-:S03]  /*1f9f0*/  @UP0 ULDC UR27, c[0x0][0x388] ;  /* 0x0000e200001b0ab9 */ /* 0x000fc60000000800 */
        /* <DEDUP_REMOVED lines=10> */
[----:B------:R-:W-:-:S09]  /*1faa0*/  UIMAD UR20, UR20, UR7, UR5 ;  /* 0x00000007141472a4 */ /* 0x000fd2000f8e0205 */
[----:B------:R0:W-:Y:S02]  /*1fab0*/  UTMALDG.4D.IM2COL [UR16], [UR14], UR30 ;  /* 0x000000100e0073b4 */ /* 0x0001e4000805801e */
[----:B0-----:R-:W-:-:S07]  /*1fac0*/  UIMAD.WIDE.U32 UR16, UR36, UR26, URZ ;  /* 0x0000001a241072a5 */ /* 0x001fce000f8e003f */
[----:B------:R-:W-:Y:S01]  /*1fad0*/  @UP0 UMOV UR26, UR17 ;  /* 0x00000011001a0c82 */ /* 0x000fe20008000000 */
[----:B------:R-:W-:Y:S01]  /*1fae0*/  @UP1 ULDC.64 UR16, c[0x0][0x390] ;  /* 0x0000e40000101ab9 */ /* 0x000fe20000000a00 */
[----:B------:R-:W-:-:S04]  /*1faf0*/  @UP0 USHF.R.U32.HI UR36, URZ, UR27, UR26 ;  /* 0x0000001b3f240299 */ /* 0x000fc8000801161a */
[----:B------:R-:W-:Y:S02]  /*1fb00*/  UIMAD.WIDE.U32 UR18, UR36, UR16, URZ ;  /* 0x00000010241272a5 */ /* 0x000fe4000f8e003f */
[----:B------:R-:W-:Y:S01]  /*1fb10*/  UIADD3 UR16, UR8, 0x7400, URZ ;  /* 0x0000740008107890 */ /* 0x000fe2000fffe03f */
[----:B------:R-:W-:-:S04]  /*1fb20*/  UMOV UR21, UR36 ;  /* 0x0000002400157c82 */ /* 0x000fc80008000000 */
[----:B------:R-:W-:Y:S01]  /*1fb30*/  @UP1 UMOV UR26, UR19 ;  /* 0x00000013001a1c82 */ /* 0x000fe20008000000 */
[----:B------:R-:W-:Y:S02]  /*1fb40*/  UIADD3 UR19, -UR36, URZ, URZ ;  /* 0x0000003f24137290 */ /* 0x000fe4000fffe13f */
[----:B------:R-:W-:Y:S02]  /*1fb50*/  @UP1 USHF.R.U32.HI UR21, URZ, UR17, UR26 ;  /* 0x000000113f151299 */ /* 0x000fe4000801161a */
[----:B------:R-:W-:Y:S02]  /*1fb60*/  UIMAD UR19, UR22, UR19, UR37 ;  /* 0x00000013161372a4 */ /* 0x000fe4000f8e0225 */
[----:B------:R-:W-:Y:S01]  /*1fb70*/  UIADD3 UR20, -UR21, URZ, URZ ;  /* 0x0000003f15147290 */ /* 0x000fe2000fffe13f */
[----:B------:R-:W-:Y:S01]  /*1fb80*/  @UP0 ULDC UR26, c[0x0][0x384] ;  /* 0x0000e100001a0ab9 */ /* 0x000fe20000000800 */
[----:B------:R-:W-:Y:S02]  /*1fb90*/  UIMAD UR19, UR19, UR6, UR4 ;  /* 0x00000006131372a4 */ /* 0x000fe4000f8e0204 */
[----:B------:R-:W-:-:S02]  /*1fba0*/  UIMAD UR20, UR23, UR20, UR36 ;  /* 0x00000014171472a4 */ /* 0x000fc4000f8e0224 */
[----:B------:R-:W-:Y:S02]  /*1fbb0*/  UIMAD.WIDE.U32 UR26, UR34, UR26, URZ ;  /* 0x0000001a221a72a5 */ /* 0x000fe4000f8e003f */
[----:B------:R-:W-:Y:S01]  /*1fbc0*/  UIMAD UR20, UR20, UR7, UR5 ;  /* 0x00000007141472a4 */ /* 0x000fe2000f8e0205 */
[----:B------:R-:W-:Y:S01]  /*1fbd0*/  @UP0 ULDC UR17, c[0x0][0x388] ;  /* 0x0000e20000110ab9 */ /* 0x000fe20000000800 */
[----:B------:R-:W-:Y:S01]  /*1fbe0*/  UMOV UR18, UR38 ;  /* 0x0000002600127c82 */ /* 0x000fe20008000000 */
[----:B------:R-:W-:Y:S01]  /*1fbf0*/  @UP0 USHF.R.U32.HI UR34, URZ, UR17, UR27 ;  /* 0x000000113f220299 */ /* 0x000fe2000801161b */
[----:B------:R-:W-:Y:S02]  /*1fc00*/  @UP0 ULDC UR36, c[0x0][0x384] ;  /* 0x0000e10000240ab9 */ /* 0x000fe40000000800 */
[----:B------:R-:W-:Y:S01]  /*1fc10*/  UMOV UR17, UR9 ;  /* 0x0000000900117c82 */ /* 0x000fe20008000000 */
[----:B------:R-:W-:Y:S02]  /*1fc20*/  UIADD3 UR27, -UR34, URZ, URZ ;  /* 0x0000003f221b7290 */ /* 0x000fe4000fffe13f */
[----:B------:R0:W-:Y:S02]  /*1fc30*/  UTMALDG.4D.IM2COL [UR16], [UR14], UR30 ;  /* 0x000000100e0073b4 */ /* 0x0001e4000805801e */
[----:B------:R-:W-:-:S03]  /*1fc40*/  UIMAD UR27, UR22, UR27, UR29 ;  /* 0x0000001b161b72a4 */ /* 0x000fc6000f8e021d */
[----:B------:R-:W-:Y:S01]  /*1fc50*/  @UP0 ULDC UR29, c[0x0][0x388] ;  /* 0x0000e200001d0ab9 */ /* 0x000fe20000000800 */
[----:B0-----:R-:W-:Y:S01]  /*1fc60*/  @UP1 ULDC.64 UR16, c[0x0][0x390] ;  /* 0x0000e40000101ab9 */ /* 0x001fe20000000a00 */
[----:B------:R-:W-:Y:S01]  /*1fc70*/  UMOV UR21, UR34 ;  /* 0x0000002200157c82 */ /* 0x000fe20008000000 */
[----:B------:R-:W-:Y:S02]  /*1fc80*/  UIMAD.WIDE.U32 UR18, UR34, UR16, URZ ;  /* 0x00000010221272a5 */ /* 0x000fe4000f8e003f */
[----:B------:R-:W-:-:S05]  /*1fc90*/  UIADD3 UR16, UR8, 0x7c00, URZ ;  /* 0x00007c0008107890 */ /* 0x000fca000fffe03f */
[----:B------:R-:W-:Y:S01]  /*1fca0*/  @UP1 UMOV UR26, UR19 ;  /* 0x00000013001a1c82 */ /* 0x000fe20008000000 */
[----:B------:R-:W-:Y:S02]  /*1fcb0*/  UIMAD UR19, UR27, UR6, UR4 ;  /* 0x000000061b1372a4 */ /* 0x000fe4000f8e0204 */
[----:B------:R-:W-:Y:S01]  /*1fcc0*/  @UP1 USHF.R.U32.HI UR21, URZ, UR17, UR26 ;  /* 0x000000113f151299 */ /* 0x000fe2000801161a */
[----:B------:R-:W-:Y:S02]  /*1fcd0*/  UMOV UR18, UR38 ;  /* 0x0000002600127c82 */ /* 0x000fe40008000000 */
[----:B------:R-:W-:Y:S01]  /*1fce0*/  UMOV UR17, UR9 ;  /* 0x0000000900117c82 */ /* 0x000fe20008000000 */
[----:B------:R-:W-:-:S04]  /*1fcf0*/  UIADD3 UR26, -UR21, URZ, URZ ;  /* 0x0000003f151a7290 */ /* 0x000fc8000fffe13f */
[----:B------:R-:W-:-:S03]  /*1fd00*/  UIMAD UR26, UR23, UR26, UR34 ;  /* 0x0000001a171a72a4 */ /* 0x000fc6000f8e0222 */
[----:B------:R-:W-:Y:S01]  /*1fd10*/  UMOV UR34, UR35 ;  /* 0x0000002300227c82 */ /* 0x000fe20008000000 */
[----:B------:R-:W-:-:S03]  /*1fd20*/  UIMAD UR20, UR26, UR7, UR5 ;  /* 0x000000071a1472a4 */ /* 0x000fc6000f8e0205 */
[----:B------:R-:W-:Y:S02]  /*1fd30*/  @UP0 ULDC UR26, c[0x0][0x384] ;  /* 0x0000e100001a0ab9 */ /* 0x000fe40000000800 */
[----:B------:R-:W-:-:S03]  /*1fd40*/  UIMAD.WIDE.U32 UR26, UR35, UR26, URZ ;  /* 0x0000001a231a72a5 */ /* 0x000fc6000f8e003f */
[----:B------:R-:W-:Y:S01]  /*1fd50*/  UMOV UR35, UR24 ;  /* 0x0000001800237c82 */ /* 0x000fe20008000000 */
[----:B------:R-:W-:Y:S01]  /*1fd60*/  @UP0 USHF.R.U32.HI UR34, URZ, UR29, UR27 ;  /* 0x0000001d3f220299 */ /* 0x000fe2000801161b */
[----:B------:R0:W-:Y:S06]  /*1fd70*/  UTMALDG.4D.IM2COL [UR16], [UR14], UR30 ;  /* 0x000000100e0073b4 */ /* 0x0001ec000805801e */
[----:B------:R-:W-:Y:S01]  /*1fd80*/  UMOV UR29, UR34 ;  /* 0x00000022001d7c82 */ /* 0x000fe20008000000 */
[----:B0-----:R-:W-:Y:S01]  /*1fd90*/  @UP1 ULDC.64 UR20, c[0x0][0x390] ;  /* 0x0000e40000141ab9 */ /* 0x001fe20000000a00 */
[----:B------:R-:W-:-:S02]  /*1fda0*/  UIMAD.WIDE.U32 UR18, UR24, UR36, URZ ;  /* 0x00000024181272a5 */ /* 0x000fc4000f8e003f */
[----:B------:R-:W-:Y:S01]  /*1fdb0*/  UIMAD.WIDE.U32 UR26, UR34, UR20, URZ ;  /* 0x00000014221a72a5 */ /* 0x000fe2000f8e003f */
[----:B------:R-:W-:Y:S01]  /*1fdc0*/  @UP0 ULDC UR24, c[0x0][0x388] ;  /* 0x0000e20000180ab9 */ /* 0x000fe20000000800 */
[----:B------:R-:W-:Y:S01]  /*1fdd0*/  @UP1 ULDC.64 UR16, c[0x0][0x390] ;  /* 0x0000e40000101ab9 */ /* 0x000fe20000000a00 */
[----:B------:R-:W-:Y:S02]  /*1fde0*/  @UP0 USHF.R.U32.HI UR35, URZ, UR24, UR19 ;  /* 0x000000183f230299 */ /* 0x000fe40008011613 */
[----:B------:R-:W-:Y:S02]  /*1fdf0*/  UIADD3 UR20, -UR34, URZ, URZ ;  /* 0x0000003f22147290 */ /* 0x000fe4000fffe13f */
[----:B------:R-:W-:Y:S01]  /*1fe00*/  UIMAD.WIDE.U32 UR18, UR35, UR16, URZ ;  /* 0x00000010231272a5 */ /* 0x000fe2000f8e003f */
[----:B------:R-:W-:Y:S01]  /*1fe10*/  @UP1 UMOV UR26, UR27 ;  /* 0x0000001b001a1c82 */ /* 0x000fe20008000000 */
[----:B------:R-:W-:Y:S02]  /*1fe20*/  UIADD3 UR16, -UR35, URZ, URZ ;  /* 0x0000003f23107290 */ /* 0x000fe4000fffe13f */
[----:B------:R-:W-:-:S02]  /*1fe30*/  @UP1 USHF.R.U32.HI UR29, URZ, UR21, UR26 ;  /* 0x000000153f1d1299 */ /* 0x000fc4000801161a */
[----:B------:R-:W-:Y:S02]  /*1fe40*/  UIMAD UR26, UR22, UR16, UR28 ;  /* 0x00000010161a72a4 */ /* 0x000fe4000f8e021c */
[----:B------:R-:W-:Y:S02]  /*1fe50*/  UIADD3 UR28, -UR29, URZ, URZ ;  /* 0x0000003f1d1c7290 */ /* 0x000fe4000fffe13f */
[----:B------:R-:W-:Y:S01]  /*1fe60*/  UIMAD UR20, UR22, UR20, UR25 ;  /* 0x00000014161472a4 */ /* 0x000fe2000f8e0219 */
[----:B------:R-:W-:Y:S01]  /*1fe70*/  UMOV UR21, UR35 ;  /* 0x0000002300157c82 */ /* 0x000fe20008000000 */
[----:B------:R-:W-:Y:S02]  /*1fe80*/  @UP1 USHF.R.U32.HI UR21, URZ, UR17, UR19 ;  /* 0x000000113f151299 */ /* 0x000fe40008011613 */
[----:B------:R-:W-:Y:S02]  /*1fe90*/  UIMAD UR28, UR23, UR28, UR34 ;  /* 0x0000001c171c72a4 */ /* 0x000fe4000f8e0222 */
[----:B------:R-:W-:-:S02]  /*1fea0*/  UIMAD UR27, UR20, UR6, UR4 ;  /* 0x00000006141b72a4 */ /* 0x000fc4000f8e0204 */
[----:B------:R-:W-:Y:S02]  /*1feb0*/  UIADD3 UR20, -UR21, URZ, URZ ;  /* 0x0000003f15147290 */ /* 0x000fe4000fffe13f */
[----:B------:R-:W-:Y:S02]  /*1fec0*/  UIADD3 UR24, UR8, 0x8400, URZ ;  /* 0x0000840008187890 */ /* 0x000fe4000fffe03f */
[----:B------:R-:W-:Y:S02]  /*1fed0*/  UIMAD UR28, UR28, UR7, UR5 ;  /* 0x000000071c1c72a4 */ /* 0x000fe4000f8e0205 */
[----:B------:R-:W-:Y:S02]  /*1fee0*/  UIMAD UR20, UR23, UR20, UR35 ;  /* 0x00000014171472a4 */ /* 0x000fe4000f8e0223 */
[----:B------:R-:W-:Y:S02]  /*1fef0*/  UIADD3 UR16, UR8, 0x8c00, URZ ;  /* 0x00008c0008107890 */ /* 0x000fe4000fffe03f */
[----:B------:R-:W-:-:S02]  /*1ff00*/  UIMAD UR19, UR26, UR6, UR4 ;  /* 0x000000061a1372a4 */ /* 0x000fc4000f8e0204 */
[----:B------:R-:W-:Y:S01]  /*1ff10*/  UIMAD UR20, UR20, UR7, UR5 ;  /* 0x00000007141472a4 */ /* 0x000fe2000f8e0205 */
[----:B------:R-:W-:Y:S01]  /*1ff20*/  UMOV UR25, UR9 ;  /* 0x0000000900197c82 */ /* 0x000fe20008000000 */
[----:B------:R-:W-:Y:S01]  /*1ff30*/  UMOV UR26, UR38 ;  /* 0x00000026001a7c82 */ /* 0x000fe20008000000 */
[----:B------:R-:W-:Y:S01]  /*1ff40*/  @UP0 ULDC UR34, c[0x0][0x384] ;  /* 0x0000e10000220ab9 */ /* 0x000fe20000000800 */
[----:B------:R0:W-:Y:S01]  /*1ff50*/  UTMALDG.4D.IM2COL [UR24], [UR14], UR30 ;  /* 0x000000180e0073b4 */ /* 0x0001e2000805801e */
[----:B------:R-:W-:Y:S01]  /*1ff60*/  UMOV UR17, UR9 ;  /* 0x0000000900117c82 */ /* 0x000fe20008000000 */
[----:B------:R-:W-:Y:S01]  /*1ff70*/  UMOV UR18, UR38 ;  /* 0x0000002600127c82 */ /* 0x000fe20008000000 */
[----:B------:R-:W-:Y:S01]  /*1ff80*/  @UP0 ULDC UR35, c[0x0][0x384] ;  /* 0x0000e10000230ab9 */ /* 0x000fe20000000800 */
[----:B------:R-:W-:Y:S01]  /*1ff90*/  @UP0 ULDC UR36, c[0x0][0x388] ;  /* 0x0000e20000240ab9 */ /* 0x000fe20000000800 */
[----:B------:R1:W-:Y:S01]  /*1ffa0*/  UTMALDG.4D.IM2COL [UR16], [UR14], UR30 ;  /* 0x000000100e0073b4 */ /* 0x0003e2000805801e */
[----:B0-----:R-:W-:Y:S01]  /*1ffb0*/  UIMAD.WIDE.U32 UR24, UR33, UR34, URZ ;  /* 0x00000022211872a5 */ /* 0x001fe2000f8e003f */
[----:B------:R-:W-:Y:S01]  /*1ffc0*/  @UP0 ULDC UR27, c[0x0][0x388] ;  /* 0x0000e200001b0ab9 */ /* 0x000fe20000000800 */
[----:B------:R-:W-:-:S02]  /*1ffd0*/  UMOV UR26, UR33 ;  /* 0x00000021001a7c82 */ /* 0x000fc40008000000 */
[----:B------:R-:W-:Y:S01]  /*1ffe0*/  @UP0 USHF.R.U32.HI UR26, URZ, UR27, UR25 ;  /* 0x0000001b3f1a0299 */ /* 0x000fe20008011619 */
[----:B------:R-:W-:Y:S02]  /*1fff0*/  UMOV UR33, UR31 ;  /* 0x0000001f00217c82 */ /* 0x000fe40008000000 */
[----:B------:R-:W-:Y:S01]  /*20000*/  @UP0 ULDC UR24, c[0x0][0x388] ;  /* 0x0000e20000180ab9 */ /* 0x000fe20000000800 */
[----:B-1----:R-:W-:Y:S01]  /*20010*/  @UP1 ULDC.64 UR16, c[0x0][0x390] ;  /* 0x0000e40000101ab9 */ /* 0x002fe20000000a00 */
[----:B------:R-:W-:Y:S01]  /*20020*/  @UP0 ULDC UR20, c[0x0][0x384] ;  /* 0x0000e10000140ab9 */ /* 0x000fe20000000800 */
[----:B------:R-:W-:Y:S02]  /*20030*/  UIMAD.WIDE.U32 UR18, UR26, UR16, URZ ;  /* 0x000000101a1272a5 */ /* 0x000fe4000f8e003f */
[----:B------:R-:W-:Y:S01]  /*20040*/  UIMAD.WIDE.U32 UR20, UR31, UR20, URZ ;  /* 0x000000141f1472a5 */ /* 0x000fe2000f8e003f */
[----:B------:R-:W-:Y:S01]  /*20050*/  UMOV UR29, UR26 ;  /* 0x0000001a001d7c82 */ /* 0x000fe20008000000 */
[----:B------:R-:W-:-:S02]  /*20060*/  UIADD3 UR27, -UR26, URZ, URZ ;  /* 0x0000003f1a1b7290 */ /* 0x000fc4000fffe13f */
[----:B------:R-:W-:Y:S02]  /*20070*/  @UP1 USHF.R.U32.HI UR29, URZ, UR17, UR19 ;  /* 0x000000113f1d1299 */ /* 0x000fe40008011613 */
[----:B------:R-:W-:Y:S01]  /*20080*/  @UP0 USHF.R.U32.HI UR33, URZ, UR24, UR21 ;  /* 0x000000183f210299 */ /* 0x000fe20008011615 */
[----:B------:R-:W-:Y:S01]  /*20090*/  @UP1 ULDC.64 UR16, c[0x0][0x390] ;  /* 0x0000e40000101ab9 */ /* 0x000fe20000000a00 */
[----:B------:R-:W-:Y:S01]  /*200a0*/  UIMAD UR27, UR22, UR27, UR40 ;  /* 0x0000001b161b72a4 */ /* 0x000fe2000f8e0228 */
[----:B------:R-:W-:Y:S01]  /*200b0*/  R2UR UR40, R49 ;  /* 0x00000000312872ca */ /* 0x000fe200000e0000 */
[----:B------:R-:W-:Y:S02]  /*200c0*/  UIADD3 UR28, -UR29, URZ, URZ ;  /* 0x0000003f1d1c7290 */ /* 0x000fe4000fffe13f */
[----:B------:R-:W-:Y:S02]  /*200d0*/  UIMAD.WIDE.U32 UR18, UR33, UR16, URZ ;  /* 0x00000010211272a5 */ /* 0x000fe4000f8e003f */
[----:B------:R-:W-:Y:S01]  /*200e0*/  UIMAD UR28, UR23, UR28, UR26 ;  /* 0x0000001c171c72a4 */ /* 0x000fe2000f8e021a */
[----:B------:R-:W-:Y:S01]  /*200f0*/  UMOV UR21, UR33 ;  /* 0x0000002100157c82 */ /* 0x000fe20008000000 */
[----:B------:R-:W-:-:S02]  /*20100*/  @UP1 USHF.R.U32.HI UR21, URZ, UR17, UR19 ;  /* 0x000000113f151299 */ /* 0x000fc40008011613 */
[----:B------:R-:W-:Y:S02]  /*20110*/  UIADD3 UR24, UR8, 0x9400, URZ ;  /* 0x0000940008187890 */ /* 0x000fe4000fffe03f */
[----:B------:R-:W-:Y:S02]  /*20120*/  UIMAD UR27, UR27, UR6, UR4 ;  /* 0x000000061b1b72a4 */ /* 0x000fe4000f8e0204 */
[----:B------:R-:W-:Y:S02]  /*20130*/  UIMAD UR28, UR28, UR7, UR5 ;  /* 0x000000071c1c72a4 */ /* 0x000fe4000f8e0205 */
[----:B------:R-:W-:Y:S02]  /*20140*/  UIADD3 UR19, -UR33, URZ, URZ ;  /* 0x0000003f21137290 */ /* 0x000fe4000fffe13f */
[----:B------:R-:W-:Y:S02]  /*20150*/  UIADD3 UR20, -UR21, URZ, URZ ;  /* 0x0000003f15147290 */ /* 0x000fe4000fffe13f */
[----:B------:R-:W-:-:S02]  /*20160*/  UIMAD UR19, UR22, UR19, UR40 ;  /* 0x00000013161372a4 */ /* 0x000fc4000f8e0228 */
[----:B------:R-:W-:Y:S01]  /*20170*/  UIMAD UR20, UR23, UR20, UR33 ;  /* 0x00000014171472a4 */ /* 0x000fe2000f8e0221 */
[----:B------:R-:W-:Y:S01]  /*20180*/  UMOV UR25, UR9 ;  /* 0x0000000900197c82 */ /* 0x000fe20008000000 */
[----:B------:R-:W-:Y:S01]  /*20190*/  UMOV UR26, UR38 ;  /* 0x00000026001a7c82 */ /* 0x000fe20008000000 */
[----:B------:R-:W-:Y:S01]  /*201a0*/  UIADD3 UR16, UR8, 0x9c00, URZ ;  /* 0x00009c0008107890 */ /* 0x000fe2000fffe03f */
[----:B------:R0:W-:Y:S01]  /*201b0*/  UTMALDG.4D.IM2COL [UR24], [UR14], UR30 ;  /* 0x000000180e0073b4 */ /* 0x0001e2000805801e */
[----:B------:R-:W-:Y:S02]  /*201c0*/  UIMAD UR19, UR19, UR6, UR4 ;  /* 0x00000006131372a4 */ /* 0x000fe4000f8e0204 */
[----:B------:R-:W-:Y:S01]  /*201d0*/  UIMAD UR20, UR20, UR7, UR5 ;  /* 0x00000007141472a4 */ /* 0x000fe2000f8e0205 */
[----:B------:R-:W-:Y:S01]  /*201e0*/  UMOV UR34, UR32 ;  /* 0x0000002000227c82 */ /* 0x000fe20008000000 */
[----:B------:R-:W-:Y:S01]  /*201f0*/  UMOV UR17, UR9 ;  /* 0x0000000900117c82 */ /* 0x000fe20008000000 */
[----:B------:R-:W-:Y:S01]  /*20200*/  UMOV UR18, UR38 ;  /* 0x0000002600127c82 */ /* 0x000fe20008000000 */
[----:B------:R-:W-:Y:S01]  /*20210*/  @UP0 ULDC UR31, c[0x0][0x384] ;  /* 0x0000e100001f0ab9 */ /* 0x000fe20000000800 */
[----:B------:R-:W-:Y:S01]  /*20220*/  @UP0 ULDC UR33, c[0x0][0x384] ;  /* 0x0000e10000210ab9 */ /* 0x000fe20000000800 */
[----:B------:R-:W-:-:S03]  /*20230*/  UIADD3 UR40, UR8, 0xa400, URZ ;  /* 0x0000a40008287890 */ /* 0x000fc6000fffe03f */
[----:B------:R1:W-:Y:S01]  /*20240*/  UTMALDG.4D.IM2COL [UR16], [UR14], UR30 ;  /* 0x000000100e0073b4 */ /* 0x0003e2000805801e */
[----:B0-----:R-:W-:Y:S02]  /*20250*/  UIMAD.WIDE.U32 UR24, UR32, UR35, URZ ;  /* 0x00000023201872a5 */ /* 0x001fe4000f8e003f */
[----:B------:R-:W-:Y:S02]  /*20260*/  UIMAD.WIDE.U32 UR26, UR13, UR31, URZ ;  /* 0x0000001f0d1a72a5 */ /* 0x000fe4000f8e003f */
[----:B------:R-:W-:Y:S01]  /*20270*/  @UP0 USHF.R.U32.HI UR34, URZ, UR36, UR25 ;  /* 0x000000243f220299 */ /* 0x000fe20008011619 */
[----:B------:R-:W-:Y:S02]  /*20280*/  @UP0 ULDC UR32, c[0x0][0x388] ;  /* 0x0000e20000200ab9 */ /* 0x000fe40000000800 */
[----:B------:R-:W-:Y:S01]  /*20290*/  @UP1 ULDC.64 UR24, c[0x0][0x390] ;  /* 0x0000e40000181ab9 */ /* 0x000fe20000000a00 */
[----:B------:R-:W-:Y:S01]  /*202a0*/  @UP0 ULDC UR29, c[0x0][0x388] ;  /* 0x0000e200001d0ab9 */ /* 0x000fe20000000800 */
[----:B------:R-:W-:-:S02]  /*202b0*/  @UP0 USHF.R.U32.HI UR13, URZ, UR32, UR27 ;  /* 0x000000203f0d0299 */ /* 0x000fc4000801161b */
[----:B------:R-:W-:Y:S01]  /*202c0*/  UMOV UR45, UR34 ;  /* 0x00000022002d7c82 */ /* 0x000fe20008000000 */
[----:B-1----:R-:W-:Y:S01]  /*202d0*/  UIMAD.WIDE.U32 UR18, UR34, UR24, URZ ;  /* 0x00000018221272a5 */ /* 0x002fe2000f8e003f */
[----:B------:R-:W-:Y:S01]  /*202e0*/  @UP0 ULDC UR35, c[0x0][0x384] ;  /* 0x0000e10000230ab9 */ /* 0x000fe20000000800 */
[----:B------:R-:W-:Y:S01]  /*202f0*/  @UP1 ULDC.64 UR20, c[0x0][0x390] ;  /* 0x0000e40000141ab9 */ /* 0x000fe20000000a00 */
[----:B------:R-:W-:Y:S01]  /*20300*/  @UP1 ULDC.64 UR16, c[0x0][0x390] ;  /* 0x0000e40000101ab9 */ /* 0x000fe20000000a00 */
[----:B------:R-:W-:Y:S01]  /*20310*/  UMOV UR37, UR13 ;  /* 0x0000000d00257c82 */ /* 0x000fe20008000000 */
[----:B------:R-:W-:Y:S02]  /*20320*/  @UP0 ULDC UR28, c[0x0][0x388] ;  /* 0x0000e200001c0ab9 */ /* 0x000fe40000000800 */
[----:B------:R-:W-:Y:S01]  /*20330*/  @UP1 UMOV UR24, UR19 ;  /* 0x0000001300181c82 */ /* 0x000fe20008000000 */
[----:B------:R-:W-:Y:S02]  /*20340*/  UIADD3 UR43, -UR34, URZ, URZ ;  /* 0x0000003f222b7290 */ /* 0x000fe4000fffe13f */
[----:B------:R-:W-:-:S02]  /*20350*/  @UP1 USHF.R.U32.HI UR45, URZ, UR25, UR24 ;  /* 0x000000193f2d1299 */ /* 0x000fc40008011618 */
[----:B------:R-:W-:Y:S01]  /*20360*/  UIMAD.WIDE.U32 UR24, UR12, UR33, URZ ;  /* 0x000000210c1872a5 */ /* 0x000fe2000f8e003f */
[----:B------:R-:W-:Y:S01]  /*20370*/  @UP1 ULDC.64 UR18, c[0x0][0x390] ;  /* 0x0000e40000121ab9 */ /* 0x000fe20000000a00 */
[----:B------:R-:W-:Y:S02]  /*20380*/  UIMAD UR43, UR22, UR43, UR50 ;  /* 0x0000002b162b72a4 */ /* 0x000fe4000f8e0232 */
[----:B------:R-:W-:-:S03]  /*20390*/  UIADD3 UR44, -UR45, URZ, URZ ;  /* 0x0000003f2d2c7290 */ /* 0x000fc6000fffe13f */
[----:B------:R-:W-:Y:S01]  /*203a0*/  @UP0 UMOV UR26, UR25 ;  /* 0x00000019001a0c82 */ /* 0x000fe20008000000 */
[----:B------:R-:W-:Y:S02]  /*203b0*/  UIMAD.WIDE.U32 UR24, UR13, UR20, URZ ;  /* 0x000000140d1872a5 */ /* 0x000fe4000f8e003f */
[----:B------:R-:W-:Y:S02]  /*203c0*/  @UP0 USHF.R.U32.HI UR12, URZ, UR29, UR26 ;  /* 0x0000001d3f0c0299 */ /* 0x000fe4000801161a */
[----:B------:R-:W-:Y:S02]  /*203d0*/  UIMAD.WIDE.U32 UR26, UR11, UR35, URZ ;  /* 0x000000230b1a72a5 */ /* 0x000fe4000f8e003f */
[----:B------:R-:W-:Y:S02]  /*203e0*/  UIADD3 UR35, -UR13, URZ, URZ ;  /* 0x0000003f0d237290 */ /* 0x000fe4000fffe13f */
[----:B------:R-:W-:Y:S02]  /*203f0*/  @UP1 USHF.R.U32.HI UR37, URZ, UR21, UR25 ;  /* 0x000000153f251299 */ /* 0x000fe40008011619 */
[----:B------:R-:W-:Y:S01]  /*20400*/  UIMAD UR35, UR22, UR35, UR53 ;  /* 0x00000023162372a4 */ /* 0x000fe2000f8e0235 */
[----:B------:R-:W-:Y:S01]  /*20410*/  R2UR UR53, R53 ;  /* 0x00000000353572ca */ /* 0x000fe200000e0000 */
[----:B------:R-:W-:-:S02]  /*20420*/  UIMAD.WIDE.U32 UR20, UR12, UR16, URZ ;  /* 0x000000100c1472a5 */ /* 0x000fc4000f8e003f */
[----:B------:R-:W-:Y:S01]  /*20430*/  @UP0 USHF.R.U32.HI UR11, URZ, UR28, UR27 ;  /* 0x0000001c3f0b0299 */ /* 0x000fe2000801161b */
[----:B------:R-:W-:Y:S01]  /*20440*/  UMOV UR29, UR12 ;  /* 0x0000000c001d7c82 */ /* 0x000fe20008000000 */
[----:B------:R-:W-:Y:S02]  /*20450*/  @UP1 USHF.R.U32.HI UR29, URZ, UR17, UR21 ;  /* 0x000000113f1d1299 */ /* 0x000fe40008011615 */
[----:B------:R-:W-:Y:S02]  /*20460*/  UIADD3 UR17, -UR12, URZ, URZ ;  /* 0x0000003f0c117290 */ /* 0x000fe4000fffe13f */
[----:B------:R-:W-:Y:S02]  /*20470*/  UIMAD.WIDE.U32 UR50, UR11, UR18, URZ ;  /* 0x000000120b3272a5 */ /* 0x000fe4000f8e003f */
[----:B------:R-:W-:Y:S02]  /*20480*/  UIADD3 UR18, -UR11, URZ, URZ ;  /* 0x0000003f0b127290 */ /* 0x000fe4000fffe13f */
[----:B------:R-:W-:Y:S01]  /*20490*/  UMOV UR21, UR11 ;  /* 0x0000000b00157c82 */ /* 0x000fe20008000000 */
[----:B------:R-:W-:-:S02]  /*204a0*/  UIMAD UR27, UR22, UR17, UR56 ;  /* 0x00000011161b72a4 */ /* 0x000fc4000f8e0238 */
[----:B------:R-:W-:Y:S01]  /*204b0*/  @UP1 USHF.R.U32.HI UR21, URZ, UR19, UR51 ;  /* 0x000000133f151299 */ /* 0x000fe20008011633 */
[----:B------:R-:W-:Y:S01]  /*204c0*/  R2UR UR50, R56 ;  /* 0x00000000383272ca */ /* 0x000fe200000e0000 */
[----:B------:R-:W-:Y:S02]  /*204d0*/  UIMAD UR17, UR22, UR18, UR53 ;  /* 0x00000012161172a4 */ /* 0x000fe4000f8e0235 */
[----:B------:R-:W-:Y:S02]  /*204e0*/  UIADD3 UR36, -UR37, URZ, URZ ;  /* 0x0000003f25247290 */ /* 0x000fe4000fffe13f */
[----:B------:R-:W-:Y:S02]  /*204f0*/  UIADD3 UR18, -UR29, URZ, URZ ;  /* 0x0000003f1d127290 */ /* 0x000fe4000fffe13f */
[----:B------:R-:W-:Y:S02]  /*20500*/  UIMAD UR44, UR23, UR44, UR34 ;  /* 0x0000002c172c72a4 */ /* 0x000fe4000f8e0222 */
[----:B------:R-:W-:-:S02]  /*20510*/  UIADD3 UR20, -UR21, URZ, URZ ;  /* 0x0000003f15147290 */ /* 0x000fc4000fffe13f */
[----:B------:R-:W-:Y:S02]  /*20520*/  UIMAD UR36, UR23, UR36, UR13 ;  /* 0x00000024172472a4 */ /* 0x000fe4000f8e020d */
[----:B------:R-:W-:Y:S02]  /*20530*/  UIMAD UR18, UR23, UR18, UR12 ;  /* 0x00000012171272a4 */ /* 0x000fe4000f8e020c */
[----:B------:R-:W-:Y:S02]  /*20540*/  UIMAD UR43, UR43, UR6, UR4 ;  /* 0x000000062b2b72a4 */ /* 0x000fe4000f8e0204 */
[----:B------:R-:W-:Y:S02]  /*20550*/  UIMAD UR44, UR44, UR7, UR5 ;  /* 0x000000072c2c72a4 */ /* 0x000fe4000f8e0205 */
[----:B------:R-:W-:Y:S02]  /*20560*/  UIMAD UR20, UR23, UR20, UR11 ;  /* 0x00000014171472a4 */ /* 0x000fe4000f8e020b */
[----:B------:R-:W-:-:S02]  /*20570*/  UIADD3 UR32, UR8, 0xac00, URZ ;  /* 0x0000ac0008207890 */ /* 0x000fc4000fffe03f */
[----:B------:R-:W-:Y:S02]  /*20580*/  UIMAD UR35, UR35, UR6, UR4 ;  /* 0x00000006232372a4 */ /* 0x000fe4000f8e0204 */
[----:B------:R-:W-:Y:S01]  /*20590*/  UIMAD UR36, UR36, UR7, UR5 ;  /* 0x00000007242472a4 */ /* 0x000fe2000f8e0205 */
[----:B------:R0:W-:Y:S01]  /*205a0*/  UTMALDG.4D.IM2COL [UR40], [UR14], UR30 ;  /* 0x000000280e0073b4 */ /* 0x0001e2000805801e */
[----:B------:R-:W-:Y:S02]  /*205b0*/  UIADD3 UR24, UR8, 0xb400, URZ ;  /* 0x0000b40008187890 */ /* 0x000fe4000fffe03f */
[----:B------:R-:W-:Y:S02]  /*205c0*/  UIMAD UR27, UR27, UR6, UR4 ;  /* 0x000000061b1b72a4 */ /* 0x000fe4000f8e0204 */
[----:B------:R-:W-:Y:S02]  /*205d0*/  UIMAD UR28, UR18, UR7, UR5 ;  /* 0x00000007121c72a4 */ /* 0x000fe4000f8e0205 */
[----:B------:R-:W-:-:S02]  /*205e0*/  UIADD3 UR16, UR8, 0xbc00, URZ ;  /* 0x0000bc0008107890 */ /* 0x000fc4000fffe03f */
[----:B------:R-:W-:Y:S02]  /*205f0*/  UIMAD UR19, UR17, UR6, UR4 ;  /* 0x00000006111372a4 */ /* 0x000fe4000f8e0204 */
[----:B------:R-:W-:Y:S01]  /*20600*/  UIMAD UR20, UR20, UR7, UR5 ;  /* 0x00000007141472a4 */ /* 0x000fe2000f8e0205 */
[----:B------:R-:W-:Y:S01]  /*20610*/  UMOV UR33, UR9 ;  /* 0x0000000900217c82 */ /* 0x000fe20008000000 */
[----:B------:R-:W-:Y:S01]  /*20620*/  UMOV UR34, UR38 ;  /* 0x0000002600227c82 */ /* 0x000fe20008000000 */
[----:B------:R-:W-:Y:S01]  /*20630*/  UMOV UR25, UR9 ;  /* 0x0000000900197c82 */ /* 0x000fe20008000000 */
[----:B------:R-:W-:Y:S01]  /*20640*/  UMOV UR26, UR38 ;  /* 0x00000026001a7c82 */ /* 0x000fe20008000000 */
[----:B------:R1:W-:Y:S01]  /*20650*/  UTMALDG.4D.IM2COL [UR32], [UR14], UR30 ;  /* 0x000000200e0073b4 */ /* 0x0003e2000805801e */
[----:B------:R-:W-:Y:S01]  /*20660*/  UMOV UR17, UR9 ;  /* 0x0000000900117c82 */ /* 0x000fe20008000000 */
[----:B------:R-:W-:Y:S01]  /*20670*/  UMOV UR18, UR38 ;  /* 0x0000002600127c82 */ /* 0x000fe20008000000 */
[----:B------:R-:W-:Y:S01]  /*20680*/  UMOV UR31, UR46 ;  /* 0x0000002e001f7c82 */ /* 0x000fe20008000000 */
[----:B------:R-:W-:Y:S01]  /*20690*/  UMOV UR13, UR47 ;  /* 0x0000002f000d7c82 */ /* 0x000fe20008000000 */
[----:B------:R-:W-:Y:S01]  /*206a0*/  UMOV UR12, UR54 ;  /* 0x00000036000c7c82 */ /* 0x000fe20008000000 */
[----:B------:R-:W-:Y:S01]  /*206b0*/  UIADD3 UR56, UR8, 0xd400, URZ ;  /* 0x0000d40008387890 */ /* 0x000fe2000fffe03f */
[----:B------:R2:W-:Y:S01]  /*206c0*/  UTMALDG.4D.IM2COL [UR24], [UR14], UR30 ;  /* 0x000000180e0073b4 */ /* 0x0005e2000805801e */
[----:B0-----:R-:W-:Y:S01]  /*206d0*/  @UP0 ULDC UR45, c[0x0][0x384] ;  /* 0x0000e100002d0ab9 */ /* 0x001fe20000000800 */
[----:B------:R-:W-:Y:S01]  /*206e0*/  @UP0 ULDC UR44, c[0x0][0x384] ;  /* 0x0000e100002c0ab9 */ /* 0x000fe20000000800 */
[----:B------:R-:W-:Y:S01]  /*206f0*/  @UP0 ULDC UR41, c[0x0][0x388] ;  /* 0x0000e20000290ab9 */ /* 0x000fe20000000800 */
[----:B------:R-:W-:Y:S01]  /*20700*/  @UP0 ULDC UR40, c[0x0][0x388] ;  /* 0x0000e20000280ab9 */ /* 0x000fe20000000800 */
[----:B------:R-:W-:Y:S01]  /*20710*/  @UP0 ULDC UR42, c[0x0][0x384] ;  /* 0x0000e100002a0ab9 */ /* 0x000fe20000000800 */
[----:B------:R-:W-:Y:S01]  /*20720*/  @UP0 ULDC UR43, c[0x0][0x388] ;  /* 0x0000e200002b0ab9 */ /* 0x000fe20000000800 */
[----:B------:R-:W-:Y:S01]  /*20730*/  UMOV UR11, UR49 ;  /* 0x00000031000b7c82 */ /* 0x000fe20008000000 */
[----:B------:R0:W-:Y:S01]  /*20740*/  UTMALDG.4D.IM2COL [UR16], [UR14], UR30 ;  /* 0x000000100e0073b4 */ /* 0x0001e2000805801e */
[----:B-1----:R-:W-:Y:S01]  /*20750*/  @UP0 ULDC UR36, c[0x0][0x388] ;  /* 0x0000e20000240ab9 */ /* 0x002fe20000000800 */
[----:B------:R-:W-:Y:S01]  /*20760*/  UMOV UR33, UR55 ;  /* 0x0000003700217c82 */ /* 0x000fe20008000000 */
[----:B------:R-:W-:Y:S01]  /*20770*/  @UP0 ULDC UR35, c[0x0][0x388] ;  /* 0x0000e20000230ab9 */ /* 0x000fe20000000800 */
[----:B------:R-:W-:Y:S01]  /*20780*/  @UP0 ULDC UR34, c[0x0][0x388] ;  /* 0x0000e20000220ab9 */ /* 0x000fe20000000800 */
[----:B------:R-:W-:Y:S01]  /*20790*/  @UP0 ULDC UR32, c[0x0][0x384] ;  /* 0x0000e10000200ab9 */ /* 0x000fe20000000800 */
[----:B--2---:R-:W-:Y:S01]  /*207a0*/  @UP0 ULDC UR24, c[0x0][0x384] ;  /* 0x0000e10000180ab9 */ /* 0x004fe20000000800 */
[----:B------:R-:W-:Y:S01]  /*207b0*/  @UP0 ULDC UR26, c[0x0][0x384] ;  /* 0x0000e100001a0ab9 */ /* 0x000fe20000000800 */
[----:B------:R-:W-:Y:S01]  /*207c0*/  UMOV UR25, UR39 ;  /* 0x0000002700197c82 */ /* 0x000fe20008000000 */
[----:B------:R-:W-:Y:S01]  /*207d0*/  UIMAD.WIDE.U32 UR26, UR46, UR26, URZ ;  /* 0x0000001a2e1a72a5 */ /* 0x000fe2000f8e003f */
[----:B------:R-:W-:Y:S01]  /*207e0*/  @UP0 ULDC UR29, c[0x0][0x388] ;  /* 0x0000e200001d0ab9 */ /* 0x000fe20000000800 */
[----:B------:R-:W-:-:S02]  /*207f0*/  UMOV UR28, UR52 ;  /* 0x00000034001c7c82 */ /* 0x000fc40008000000 */
[----:B------:R-:W-:Y:S02]  /*20800*/  @UP0 USHF.R.U32.HI UR31, URZ, UR35, UR27 ;  /* 0x000000233f1f0299 */ /* 0x000fe4000801161b */
[----:B0-----:R-:W-:Y:S01]  /*20810*/  UIMAD.WIDE.U32 UR16, UR55, UR24, URZ ;  /* 0x00000018371072a5 */ /* 0x001fe2000f8e003f */
[----:B------:R-:W-:Y:S01]  /*20820*/  @UP0 ULDC UR18, c[0x0][0x384] ;  /* 0x0000e10000120ab9 */ /* 0x000fe20000000800 */
[----:B------:R-:W-:Y:S01]  /*20830*/  UMOV UR20, UR48 ;  /* 0x0000003000147c82 */ /* 0x000fe20008000000 */
[----:B------:R-:W-:Y:S02]  /*20840*/  UIMAD.WIDE.U32 UR18, UR39, UR18, URZ ;  /* 0x00000012271272a5 */ /* 0x000fe4000f8e003f */
[----:B------:R-:W-:Y:S01]  /*20850*/  @UP0 USHF.R.U32.HI UR33, URZ, UR36, UR17 ;  /* 0x000000243f210299 */ /* 0x000fe20008011611 */
[----:B------:R-:W-:Y:S02]  /*20860*/  UMOV UR46, UR31 ;  /* 0x0000001f002e7c82 */ /* 0x000fe40008000000 */
[----:B------:R-:W-:Y:S01]  /*20870*/  @UP1 ULDC.64 UR16, c[0x0][0x390] ;  /* 0x0000e40000101ab9 */ /* 0x000fe20000000a00 */
[----:B------:R-:W-:Y:S01]  /*20880*/  @UP1 ULDC.64 UR36, c[0x0][0x390] ;  /* 0x0000e40000241ab9 */ /* 0x000fe20000000a00 */
[----:B------:R-:W-:-:S02]  /*20890*/  UIMAD.WIDE.U32 UR26, UR33, UR16, URZ ;  /* 0x00000010211a72a5 */ /* 0x000fc4000f8e003f */
[----:B------:R-:W-:Y:S01]  /*208a0*/  UMOV UR60, UR33 ;  /* 0x00000021003c7c82 */ /* 0x000fe20008000000 */
[----:B------:R-:W-:Y:S01]  /*208b0*/  @UP0 UMOV UR16, UR19 ;  /* 0x0000001300100c82 */ /* 0x000fe20008000000 */
[----:B------:R-:W-:Y:S02]  /*208c0*/  @UP1 USHF.R.U32.HI UR60, URZ, UR17, UR27 ;  /* 0x000000113f3c1299 */ /* 0x000fe4000801161b */
[----:B------:R-:W-:Y:S02]  /*208d0*/  @UP0 USHF.R.U32.HI UR25, URZ, UR34, UR16 ;  /* 0x000000223f190299 */ /* 0x000fe40008011610 */
[----:B------:R-:W-:Y:S02]  /*208e0*/  UIMAD.WIDE.U32 UR38, UR31, UR36, URZ ;  /* 0x000000241f2672a5 */ /* 0x000fe4000f8e003f */
[----:B------:R-:W-:Y:S02]  /*208f0*/  UIMAD.WIDE.U32 UR16, UR48, UR45, URZ ;  /* 0x0000002d301072a5 */ /* 0x000fe4000f8e003f */
[----:B------:R-:W-:Y:S01]  /*20900*/  UIMAD.WIDE.U32 UR26, UR47, UR44, URZ ;  /* 0x0000002c2f1a72a5 */ /* 0x000fe2000f8e003f */
[----:B------:R-:W-:Y:S01]  /*20910*/  @UP1 ULDC.64 UR18, c[0x0][0x390] ;  /* 0x0000e40000121ab9 */ /* 0x000fe20000000a00 */
[----:B------:R-:W-:-:S03]  /*20920*/  @UP1 USHF.R.U32.HI UR46, URZ, UR37, UR39 ;  /* 0x000000253f2e1299 */ /* 0x000fc60008011627 */
[----:B------:R-:W-:Y:S01]  /*20930*/  @UP0 UMOV UR38, UR17 ;  /* 0x0000001100260c82 */ /* 0x000fe20008000000 */
[----:B------:R-:W-:Y:S01]  /*20940*/  @UP1 ULDC.64 UR34, c[0x0][0x390] ;  /* 0x0000e40000221ab9 */ /* 0x000fe20000000a00 */
[----:B------:R-:W-:Y:S02]  /*20950*/  @UP0 USHF.R.U32.HI UR20, URZ, UR41, UR38 ;  /* 0x000000293f140299 */ /* 0x000fe40008011626 */
[----:B------:R-:W-:Y:S01]  /*20960*/  UIMAD.WIDE.U32 UR38, UR25, UR18, URZ ;  /* 0x00000012192672a5 */ /* 0x000fe2000f8e003f */
[----:B------:R-:W-:Y:S02]  /*20970*/  @UP1 ULDC.64 UR36, c[0x0][0x390] ;  /* 0x0000e40000241ab9 */ /* 0x000fe40000000a00 */
[----:B------:R-:W-:Y:S01]  /*20980*/  @UP0 UMOV UR18, UR27 ;  /* 0x0000001b00120c82 */ /* 0x000fe20008000000 */
[----:B------:R-:W-:Y:S01]  /*20990*/  UMOV UR61, UR25 ;  /* 0x00000019003d7c82 */ /* 0x000fe20008000000 */
[----:B------:R-:W-:Y:S02]  /*209a0*/  @UP0 USHF.R.U32.HI UR13, URZ, UR40, UR18 ;  /* 0x000000283f0d0299 */ /* 0x000fe40008011612 */
[----:B------:R-:W-:-:S02]  /*209b0*/  UIMAD.WIDE.U32 UR40, UR20, UR34, URZ ;  /* 0x00000022142872a5 */ /* 0x000fc4000f8e003f */
[----:B------:R-:W-:Y:S01]  /*209c0*/  UMOV UR53, UR20 ;  /* 0x0000001400357c82 */ /* 0x000fe20008000000 */
[----:B------:R-:W-:Y:S02]  /*209d0*/  @UP1 USHF.R.U32.HI UR61, URZ, UR19, UR39 ;  /* 0x000000133f3d1299 */ /* 0x000fe40008011627 */
[----:B------:R-:W-:Y:S02]  /*209e0*/  @UP1 USHF.R.U32.HI UR53, URZ, UR35, UR41 ;  /* 0x000000233f351299 */ /* 0x000fe40008011629 */
[----:B------:R-:W-:Y:S02]  /*209f0*/  UIMAD.WIDE.U32 UR34, UR54, UR42, URZ ;  /* 0x0000002a362272a5 */ /* 0x000fe4000f8e003f */
[----:B------:R-:W-:Y:S01]  /*20a00*/  UIMAD.WIDE.U32 UR38, UR13, UR36, URZ ;  /* 0x000000240d2672a5 */ /* 0x000fe2000f8e003f */
[----:B------:R-:W-:Y:S01]  /*20a10*/  @UP0 ULDC UR24, c[0x0][0x384] ;  /* 0x0000e10000180ab9 */ /* 0x000fe20000000800 */
[----:B------:R-:W-:Y:S01]  /*20a20*/  @UP1 ULDC.64 UR16, c[0x0][0x390] ;  /* 0x0000e40000101ab9 */ /* 0x000fe20000000a00 */
[----:B------:R-:W-:-:S02]  /*20a30*/  UMOV UR45, UR13 ;  /* 0x0000000d002d7c82 */ /* 0x000fc40008000000 */
[----:B------:R-:W-:Y:S01]  /*20a40*/  @UP0 UMOV UR36, UR35 ;  /* 0x0000002300240c82 */ /* 0x000fe20008000000 */
[----:B------:R-:W-:Y:S02]  /*20a50*/  @UP1 USHF.R.U32.HI UR45, URZ, UR37, UR39 ;  /* 0x000000253f2d1299 */ /* 0x000fe40008011627 */
[----:B------:R-:W-:Y:S02]  /*20a60*/  @UP0 USHF.R.U32.HI UR12, URZ, UR29, UR36 ;  /* 0x0000001d3f0c0299 */ /* 0x000fe40008011624 */
[----:B------:R-:W-:Y:S02]  /*20a70*/  UIMAD.WIDE.U32 UR34, UR52, UR32, URZ ;  /* 0x00000020342272a5 */ /* 0x000fe4000f8e003f */
[----:B------:R-:W-:Y:S02]  /*20a80*/  UIMAD.WIDE.U32 UR36, UR49, UR24, URZ ;  /* 0x00000018312472a5 */ /* 0x000fe4000f8e003f */
[----:B------:R-:W-:Y:S02]  /*20a90*/  UIMAD.WIDE.U32 UR38, UR12, UR16, URZ ;  /* 0x000000100c2672a5 */ /* 0x000fe4000f8e003f */
[----:B------:R-:W-:-:S02]  /*20aa0*/  UIADD3 UR44, UR8, 0xc400, URZ ;  /* 0x0000c400082c7890 */ /* 0x000fc4000fffe03f */
[----:B------:R-:W-:Y:S02]  /*20ab0*/  UIADD3 UR47, UR8, 0xcc00, URZ ;  /* 0x0000cc00082f7890 */ /* 0x000fe4000fffe03f */
[----:B------:R-:W-:Y:S02]  /*20ac0*/  UIADD3 UR48, UR8, 0xdc00, URZ ;  /* 0x0000dc0008307890 */ /* 0x000fe4000fffe03f */
[----:B------:R-:W-:Y:S02]  /*20ad0*/  UIADD3 UR40, UR8, 0xe400, URZ ;  /* 0x0000e40008287890 */ /* 0x000fe4000fffe03f */
[----:B------:R-:W-:Y:S02]  /*20ae0*/  UIADD3 UR16, UR8, 0xec00, URZ ;  /* 0x0000ec0008107890 */ /* 0x000fe4000fffe03f */
[----:B------:R-:W-:Y:S02]  /*20af0*/  UIADD3 UR32, UR8, 0xf400, URZ ;  /* 0x0000f40008207890 */ /* 0x000fe4000fffe03f */
[----:B------:R-:W-:-:S02]  /*20b00*/  UIADD3 UR24, UR8, 0xfc00, URZ ;  /* 0x0000fc0008187890 */ /* 0x000fc4000fffe03f */
[----:B------:R-:W-:Y:S01]  /*20b10*/  UIADD3 UR8, -UR31, URZ, URZ ;  /* 0x0000003f1f087290 */ /* 0x000fe2000fffe13f */
[----:B------:R-:W-:Y:S01]  /*20b20*/  @UP0 ULDC UR21, c[0x0][0x388] ;  /* 0x0000e20000150ab9 */ /* 0x000fe20000000800 */
[----:B------:R-:W-:Y:S01]  /*20b30*/  @UP0 USHF.R.U32.HI UR11, URZ, UR43, UR37 ;  /* 0x0000002b3f0b0299 */ /* 0x000fe20008011625 */
[----:B------:R-:W-:Y:S01]  /*20b40*/  MOV R13, UR32 ;  /* 0x00000020000d7c02 */ /* 0x000fe20008000f00 */
[----:B------:R-:W-:Y:S01]  /*20b50*/  UIMAD UR8, UR22, UR8, UR58 ;  /* 0x00000008160872a4 */ /* 0x000fe2000f8e023a */
[----:B------:R-:W-:Y:S01]  /*20b60*/  R2UR UR58, R57 ;  /* 0x00000000393a72ca */ /* 0x000fe200000e0000 */
[----:B------:R-:W-:Y:S01]  /*20b70*/  @UP0 USHF.R.U32.HI UR28, URZ, UR21, UR35 ;  /* 0x000000153f1c0299 */ /* 0x000fe20008011623 */
[----:B------:R-:W-:Y:S02]  /*20b80*/  @UP1 ULDC.64 UR18, c[0x0][0x390] ;  /* 0x0000e40000121ab9 */ /* 0x000fe40000000a00 */
[----:B------:R-:W-:Y:S01]  /*20b90*/  UMOV UR21, UR12 ;  /* 0x0000000c00157c82 */ /* 0x000fe20008000000 */
[----:B------:R-:W-:-:S02]  /*20ba0*/  @UP1 USHF.R.U32.HI UR21, URZ, UR17, UR39 ;  /* 0x000000113f151299 */ /* 0x000fc40008011627 */
[----:B------:R-:W-:Y:S02]  /*20bb0*/  UIMAD.WIDE.U32 UR38, UR11, UR18, URZ ;  /* 0x000000120b2672a5 */ /* 0x000fe4000f8e003f */
[----:B------:R-:W-:Y:S02]  /*20bc0*/  UIADD3 UR18, -UR33, URZ, URZ ;  /* 0x0000003f21127290 */ /* 0x000fe4000fffe13f */
[----:B------:R-:W-:Y:S02]  /*20bd0*/  UIADD3 UR51, -UR20, URZ, URZ ;  /* 0x0000003f14337290 */ /* 0x000fe4000fffe13f */
[----:B------:R-:W-:Y:S02]  /*20be0*/  UIMAD UR18, UR22, UR18, UR59 ;  /* 0x00000012161272a4 */ /* 0x000fe4000f8e023b */
[----:B------:R-:W-:Y:S02]  /*20bf0*/  UIADD3 UR59, -UR25, URZ, URZ ;  /* 0x0000003f193b7290 */ /* 0x000fe4000fffe13f */
[----:B------:R-:W-:Y:S01]  /*20c00*/  UIMAD UR51, UR22, UR51, UR58 ;  /* 0x00000033163372a4 */ /* 0x000fe2000f8e023a */
[----:B------:R-:W-:Y:S01]  /*20c10*/  R2UR UR58, R59 ;  /* 0x000000003b3a72ca */ /* 0x000fe200000e0000 */
[----:B------:R-:W-:Y:S01]  /*20c20*/  UIMAD UR59, UR22, UR59, UR50 ;  /* 0x0000003b163b72a4 */ /* 0x000fe2000f8e0232 */
[----:B------:R-:W-:Y:S01]  /*20c30*/  R2UR UR50, R58 ;  /* 0x000000003a3272ca */ /* 0x000fe200000e0000 */
[----:B------:R-:W-:Y:S01]  /*20c40*/  UMOV UR29, UR11 ;  /* 0x0000000b001d7c82 */ /* 0x000fe20008000000 */
[----:B------:R-:W-:-:S02]  /*20c50*/  @UP1 USHF.R.U32.HI UR29, URZ, UR19, UR39 ;  /* 0x000000133f1d1299 */ /* 0x000fc40008011627 */
[----:B------:R-:W-:Y:S02]  /*20c60*/  UIADD3 UR43, -UR13, URZ, URZ ;  /* 0x0000003f0d2b7290 */ /* 0x000fe4000fffe13f */
[----:B------:R-:W-:Y:S01]  /*20c70*/  UIADD3 UR19, -UR12, URZ, URZ ;  /* 0x0000003f0c137290 */ /* 0x000fe2000fffe13f */
[----:B------:R-:W-:Y:S01]  /*20c80*/  @UP1 ULDC.64 UR26, c[0x0][0x390] ;  /* 0x0000e400001a1ab9 */ /* 0x000fe20000000a00 */
[----:B------:R-:W-:Y:S01]  /*20c90*/  UMOV UR37, UR28 ;  /* 0x0000001c00257c82 */ /* 0x000fe20008000000 */
[----:B------:R-:W-:Y:S02]  /*20ca0*/  UIMAD.WIDE.U32 UR34, UR28, UR26, URZ ;  /* 0x0000001a1c2272a5 */ /* 0x000fe4000f8e003f */
[----:B------:R-:W-:Y:S01]  /*20cb0*/  UIMAD UR19, UR22, UR19, UR58 ;  /* 0x00000013161372a4 */ /* 0x000fe2000f8e023a */
[----:B------:R-:W-:Y:S01]  /*20cc0*/  R2UR UR58, R61 ;  /* 0x000000003d3a72ca */ /* 0x000fe200000e0000 */
[----:B------:R-:W-:Y:S01]  /*20cd0*/  UIMAD UR43, UR22, UR43, UR50 ;  /* 0x0000002b162b72a4 */ /* 0x000fe2000f8e0232 */
[----:B------:R-:W-:Y:S01]  /*20ce0*/  R2UR UR50, R60 ;  /* 0x000000003c3272ca */ /* 0x000fe200000e0000 */
[----:B------:R-:W-:-:S02]  /*20cf0*/  @UP1 USHF.R.U32.HI UR37, URZ, UR27, UR35 ;  /* 0x0000001b3f251299 */ /* 0x000fc40008011623 */
[----:B------:R-:W-:Y:S02]  /*20d00*/  UIADD3 UR35, -UR28, URZ, URZ ;  /* 0x0000003f1c237290 */ /* 0x000fe4000fffe13f */
[----:B------:R-:W-:Y:S02]  /*20d10*/  UIADD3 UR27, -UR11, URZ, URZ ;  /* 0x0000003f0b1b7290 */ /* 0x000fe4000fffe13f */
[----:B------:R-:W-:Y:S01]  /*20d20*/  UIADD3 UR26, -UR60, URZ, URZ ;  /* 0x0000003f3c1a7290 */ /* 0x000fe2000fffe13f */
[----:B------:R-:W-:Y:S01]  /*20d30*/  MOV R10, UR37 ;  /* 0x00000025000a7c02 */ /* 0x000fe20008000f00 */
[----:B------:R-:W-:Y:S02]  /*20d40*/  UIMAD UR36, UR8, UR6, UR4 ;  /* 0x00000006082472a4 */ /* 0x000fe4000f8e0204 */
[----:B------:R-:W-:Y:S02]  /*20d50*/  UIMAD UR27, UR22, UR27, UR58 ;  /* 0x0000001b161b72a4 */ /* 0x000fe4000f8e023a */
[----:B------:R-:W-:-:S02]  /*20d60*/  UIMAD UR35, UR22, UR35, UR50 ;  /* 0x00000023162372a4 */ /* 0x000fc4000f8e0232 */
[----:B------:R-:W-:Y:S01]  /*20d70*/  UIMAD UR22, UR23, UR26, UR33 ;  /* 0x0000001a171672a4 */ /* 0x000fe2000f8e0221 */
[----:B------:R-:W-:Y:S01]  /*20d80*/  MOV R11, UR36 ;  /* 0x00000024000b7c02 */ /* 0x000fe20008000f00 */
[----:B------:R-:W-:Y:S02]  /*20d90*/  UIADD3 UR55, UR10, 0x20, URZ ;  /* 0x000000200a377890 */ /* 0x000fe4000fffe03f */
[----:B------:R-:W-:Y:S02]  /*20da0*/  UIMAD UR34, UR22, UR7, UR5 ;  /* 0x00000007162272a4 */ /* 0x000fe4000f8e0205 */
[----:B------:R-:W-:Y:S02]  /*20db0*/  UIMAD UR18, UR18, UR6, UR4 ;  /* 0x00000006121272a4 */ /* 0x000fe4000f8e0204 */
[----:B------:R-:W-:Y:S01]  /*20dc0*/  UIMAD UR35, UR35, UR6, UR4 ;  /* 0x00000006232372a4 */ /* 0x000fe2000f8e0204 */
[----:B------:R-:W-:Y:S02]  /*20dd0*/  UMOV UR32, UR44 ;  /* 0x0000002c00207c82 */ /* 0x000fe40008000000 */
[----:B------:R-:W-:Y:S01]  /*20de0*/  UMOV UR36, UR34 ;  /* 0x0000002200247c82 */ /* 0x000fe20008000000 */
[----:B------:R-:W-:Y:S01]  /*20df0*/  UMOV UR37, UR60 ;  /* 0x0000003c00257c82 */ /* 0x000fe20008000000 */
[----:B------:R-:W-:Y:S01]  /*20e00*/  UMOV UR33, UR9 ;  /* 0x0000000900217c82 */ /* 0x000fe20008000000 */
[----:B------:R-:W-:Y:S01]  /*20e10*/  MOV R12, UR35 ;  /* 0x00000023000c7c02 */ /* 0x000fe20008000f00 */
[----:B------:R-:W-:Y:S01]  /*20e20*/  UMOV UR35, UR18 ;  /* 0x0000001200237c82 */ /* 0x000fe20008000000 */
[----:B------:R-:W-:Y:S01]  /*20e30*/  UMOV UR34, UR55 ;  /* 0x0000003700227c82 */ /* 0x000fe20008000000 */
[----:B------:R-:W-:Y:S01]  /*20e40*/  UIADD3 UR26, -UR46, URZ, URZ ;  /* 0x0000003f2e1a7290 */ /* 0x000fe2000fffe13f */
[----:B------:R0:W-:Y:S01]  /*20e50*/  UTMALDG.4D.IM2COL [UR32], [UR14], UR30 ;  /* 0x000000200e0073b4 */ /* 0x0001e2000805801e */
[----:B------:R-:W-:-:S02]  /*20e60*/  UIMAD UR59, UR59, UR6, UR4 ;  /* 0x000000063b3b72a4 */ /* 0x000fc4000f8e0204 */
[----:B------:R-:W-:Y:S02]  /*20e70*/  UIMAD UR26, UR23, UR26, UR31 ;  /* 0x0000001a171a72a4 */ /* 0x000fe4000f8e021f */
[----:B------:R-:W-:Y:S02]  /*20e80*/  UIMAD UR51, UR51, UR6, UR4 ;  /* 0x00000006333372a4 */ /* 0x000fe4000f8e0204 */
[----:B------:R-:W-:Y:S02]  /*20e90*/  UIMAD UR43, UR43, UR6, UR4 ;  /* 0x000000062b2b72a4 */ /* 0x000fe4000f8e0204 */
[----:B------:R-:W-:Y:S02]  /*20ea0*/  UIMAD UR19, UR19, UR6, UR4 ;  /* 0x00000006131372a4 */ /* 0x000fe4000f8e0204 */
[----:B------:R-:W-:Y:S02]  /*20eb0*/  UIMAD UR27, UR27, UR6, UR4 ;  /* 0x000000061b1b72a4 */ /* 0x000fe4000f8e0204 */
[----:B------:R-:W-:-:S02]  /*20ec0*/  UIADD3 UR6, -UR61, URZ, URZ ;  /* 0x0000003f3d067290 */ /* 0x000fc4000fffe13f */
[----:B------:R-:W-:Y:S02]  /*20ed0*/  UIADD3 UR44, -UR45, URZ, URZ ;  /* 0x0000003f2d2c7290 */ /* 0x000fe4000fffe13f */
[----:B------:R-:W-:Y:S02]  /*20ee0*/  UIADD3 UR22, -UR21, URZ, URZ ;  /* 0x0000003f15167290 */ /* 0x000fe4000fffe13f */
[----:B------:R-:W-:Y:S02]  /*20ef0*/  UIMAD UR6, UR23, UR6, UR25 ;  /* 0x00000006170672a4 */ /* 0x000fe4000f8e0219 */
[----:B------:R-:W-:Y:S02]  /*20f00*/  UIMAD UR44, UR23, UR44, UR13 ;  /* 0x0000002c172c72a4 */ /* 0x000fe4000f8e020d */
[----:B------:R-:W-:Y:S01]  /*20f10*/  UIADD3 UR8, -UR29, URZ, URZ ;  /* 0x0000003f1d087290 */ /* 0x000fe2000fffe13f */
[----:B0-----:R-:W-:Y:S01]  /*20f20*/  R2UR UR35, R12 ;  /* 0x000000000c2372ca */ /* 0x001fe200000e0000 */
[----:B------:R-:W-:Y:S01]  /*20f30*/  UIADD3 UR33, -UR53, URZ, URZ ;  /* 0x0000003f35217290 */ /* 0x000fe2000fffe13f */
[----:B------:R-:W-:Y:S01]  /*20f40*/  R2UR UR36, R11 ;  /* 0x000000000b2472ca */ /* 0x000fe200000e0000 */
[----:B------:R-:W-:Y:S01]  /*20f50*/  UIMAD UR34, UR26, UR7, UR5 ;  /* 0x000000071a2272a4 */ /* 0x000fe2000f8e0205 */
[----:B------:R-:W-:Y:S01]  /*20f60*/  R2UR UR37, R10 ;  /* 0x000000000a2572ca */ /* 0x000fe200000e0000 */
[----:B------:R-:W-:Y:S01]  /*20f70*/  UIMAD UR33, UR23, UR33, UR20 ;  /* 0x00000021172172a4 */ /* 0x000fe2000f8e0214 */
[----:B------:R-:W-:Y:S01]  /*20f80*/  R2UR UR32, R13 ;  /* 0x000000000d2072ca */ /* 0x000fe200000e0000 */
[----:B------:R-:W-:-:S02]  /*20f90*/  UIMAD UR20, UR23, UR22, UR12 ;  /* 0x00000016171472a4 */ /* 0x000fc4000f8e020c */
[----:B------:R-:W-:Y:S02]  /*20fa0*/  UIMAD UR52, UR33, UR7, UR5 ;  /* 0x00000007213472a4 */ /* 0x000fe4000f8e0205 */
[----:B------:R-:W-:Y:S01]  /*20fb0*/  UIMAD UR60, UR6, UR7, UR5 ;  /* 0x00000007063c72a4 */ /* 0x000fe2000f8e0205 */
[----:B------:R-:W-:Y:S01]  /*20fc0*/  R2UR UR6, R17 ;  /* 0x00000000110672ca */ /* 0x000fe200000e0000 */
[----:B------:R-:W-:Y:S01]  /*20fd0*/  UMOV UR33, UR9 ;  /* 0x0000000900217c82 */ /* 0x000fe20008000000 */
[----:B------:R-:W-:Y:S01]  /*20fe0*/  MOV R11, UR35 ;  /* 0x00000023000b7c02 */ /* 0x000fe20008000f00 */
[----:B------:R-:W-:Y:S01]  /*20ff0*/  UMOV UR35, UR36 ;  /* 0x0000002400237c82 */ /* 0x000fe20008000000 */
[----:B------:R-:W-:Y:S01]  /*21000*/  UMOV UR36, UR34 ;  /* 0x0000002200247c82 */ /* 0x000fe20008000000 */
[----:B------:R-:W-:Y:S02]  /*21010*/  UIADD3 UR4, -UR37, URZ, URZ ;  /* 0x0000003f25047290 */ /* 0x000fe4000fffe13f */
[----:B------:R-:W-:Y:S01]  /*21020*/  MOV R10, UR37 ;  /* 0x00000025000a7c02 */ /* 0x000fe20008000f00 */
[----:B------:R-:W-:Y:S01]  /*21030*/  UMOV UR34, UR55 ;  /* 0x0000003700227c82 */ /* 0x000fe20008000000 */
[----:B------:R-:W-:Y:S01]  /*21040*/  MOV R12, UR32 ;  /* 0x00000020000c7c02 */ /* 0x000fe20008000f00 */
[----:B------:R-:W-:Y:S01]  /*21050*/  UMOV UR32, UR47 ;  /* 0x0000002f00207c82 */ /* 0x000fe20008000000 */
[----:B------:R-:W-:Y:S01]  /*21060*/  UMOV UR37, UR46 ;  /* 0x0000002e00257c82 */ /* 0x000fe20008000000 */
[----:B------:R-:W-:Y:S01]  /*21070*/  UIMAD UR44, UR44, UR7, UR5 ;  /* 0x000000072c2c72a4 */ /* 0x000fe2000f8e0205 */
[----:B------:R0:W-:Y:S01]  /*21080*/  UTMALDG.4D.IM2COL [UR32], [UR14], UR30 ;  /* 0x000000200e0073b4 */ /* 0x0001e2000805801e */
[----:B------:R-:W-:-:S02]  /*21090*/  UIMAD UR4, UR23, UR4, UR28 ;  /* 0x00000004170472a4 */ /* 0x000fc4000f8e021c */
[----:B------:R-:W-:Y:S02]  /*210a0*/  UIMAD UR20, UR20, UR7, UR5 ;  /* 0x00000007141472a4 */ /* 0x000fe4000f8e0205 */
[----:B------:R-:W-:Y:S01]  /*210b0*/  UIMAD UR8, UR23, UR8, UR11 ;  /* 0x00000008170872a4 */ /* 0x000fe2000f8e020b */
[----:B------:R-:W-:Y:S01]  /*210c0*/  R2UR UR11, R62 ;  /* 0x000000003e0b72ca */ /* 0x000fe200000e0000 */
[----:B------:R-:W-:Y:S01]  /*210d0*/  UMOV UR58, UR55 ;  /* 0x00000037003a7c82 */ /* 0x000fe20008000000 */
[----:B------:R-:W-:Y:S01]  /*210e0*/  UMOV UR49, UR9 ;  /* 0x0000000900317c82 */ /* 0x000fe20008000000 */
[----:B------:R-:W-:Y:S01]  /*210f0*/  UIMAD UR28, UR8, UR7, UR5 ;  /* 0x00000007081c72a4 */ /* 0x000fe2000f8e0205 */
[----:B------:R1:W-:Y:S01]  /*21100*/  UTMALDG.4D.IM2COL [UR56], [UR14], UR30 ;  /* 0x000000380e0073b4 */ /* 0x0003e2000805801e */
[----:B------:R-:W-:Y:S01]  /*21110*/  UMOV UR50, UR55 ;  /* 0x0000003700327c82 */ /* 0x000fe20008000000 */
[----:B------:R-:W-:Y:S01]  /*21120*/  UMOV UR41, UR9 ;  /* 0x0000000900297c82 */ /* 0x000fe20008000000 */
[----:B------:R-:W-:Y:S01]  /*21130*/  UMOV UR42, UR55 ;  /* 0x00000037002a7c82 */ /* 0x000fe20008000000 */
[----:B------:R-:W-:Y:S01]  /*21140*/  UMOV UR17, UR9 ;  /* 0x0000000900117c82 */ /* 0x000fe20008000000 */
[----:B------:R-:W-:Y:S01]  /*21150*/  UMOV UR18, UR55 ;  /* 0x0000003700127c82 */ /* 0x000fe20008000000 */
[----:B------:R-:W-:Y:S01]  /*21160*/  UMOV UR25, UR9 ;  /* 0x0000000900197c82 */ /* 0x000fe20008000000 */
[----:B------:R-:W-:Y:S01]  /*21170*/  UMOV UR26, UR55 ;  /* 0x00000037001a7c82 */ /* 0x000fe20008000000 */
[----:B------:R2:W-:Y:S01]  /*21180*/  UTMALDG.4D.IM2COL [UR48], [UR14], UR30 ;  /* 0x000000300e0073b4 */ /* 0x0005e2000805801e */
[----:B------:R-:W-:Y:S01]  /*21190*/  ULDC.64 UR46, c[0x0][0x198] ;  /* 0x00006600002e7ab9 */ /* 0x000fe20000000a00 */
[----:B------:R-:W-:Y:S01]  /*211a0*/  UIADD3 UR8, UR6, 0x20800, URZ ;  /* 0x0002080006087890 */ /* 0x000fe2000fffe03f */
[----:B0-----:R-:W-:Y:S01]  /*211b0*/  R2UR UR37, R10 ;  /* 0x000000000a2572ca */ /* 0x001fe200000e0000 */
[----:B------:R-:W-:Y:S01]  /*211c0*/  UIMAD UR36, UR4, UR7, UR5 ;  /* 0x00000007042472a4 */ /* 0x000fe2000f8e0205 */
[----:B------:R-:W-:Y:S01]  /*211d0*/  R2UR UR35, R11 ;  /* 0x000000000b2372ca */ /* 0x000fe200000e0000 */
[----:B------:R0:W-:Y:S01]  /*211e0*/  UTMALDG.4D.IM2COL [UR40], [UR14], UR30 ;  /* 0x000000280e0073b4 */ /* 0x0001e2000805801e */
[----:B------:R-:W-:Y:S01]  /*211f0*/  R2UR UR32, R12 ;  /* 0x000000000c2072ca */ /* 0x000fe200000e0000 */
[----:B------:R-:W-:Y:S01]  /*21200*/  UIADD3 UR4, UP0, UR46, 0x1f0, URZ ;  /* 0x000001f02e047890 */ /* 0x000fe2000ff1e03f */
[----:B------:R-:W-:-:S03]  /*21210*/  MOV R12, UR55 ;  /* 0x00000037000c7c02 */ /* 0x000fc60008000f00 */
[----:B------:R-:W-:Y:S01]  /*21220*/  UIADD3.X UR5, URZ, UR47, URZ, UP0, !UPT ;  /* 0x0000002f3f057290 */ /* 0x000fe200087fe43f */
[----:B-1----:R-:W-:Y:S01]  /*21230*/  R2UR UR59, R69 ;  /* 0x00000000453b72ca */ /* 0x002fe200000e0000 */
[----:B------:R1:W-:Y:S01]  /*21240*/  UTMALDG.4D.IM2COL [UR16], [UR14], UR30 ;  /* 0x000000100e0073b4 */ /* 0x0003e2000805801e */
[----:B------:R-:W-:Y:S01]  /*21250*/  UIADD3 UR56, UR6, 0x24000, URZ ;  /* 0x0002400006387890 */ /* 0x000fe2000fffe03f */
[----:B------:R-:W-:Y:S01]  /*21260*/  R2UR UR55, R12 ;  /* 0x000000000c3772ca */ /* 0x000fe200000e0000 */
[----:B------:R-:W-:Y:S01]  /*21270*/  UMOV UR58, UR10 ;  /* 0x0000000a003a7c82 */ /* 0x000fe20008000000 */
[----:B--2---:R-:W-:Y:S02]  /*21280*/  R2UR UR51, R64 ;  /* 0x00000000403372ca */ /* 0x004fe400000e0000 */
[----:B------:R2:W-:Y:S01]  /*21290*/  UTMALDG.4D.IM2COL [UR32], [UR14], UR30 ;  /* 0x000000200e0073b4 */ /* 0x0005e2000805801e */
[----:B------:R-:W-:Y:S01]  /*212a0*/  UIADD3 UR48, UR6, 0x21800, URZ ;  /* 0x0002180006307890 */ /* 0x000fe2000fffe03f */
[----:B------:R-:W-:Y:S01]  /*212b0*/  UMOV UR50, UR10 ;  /* 0x0000000a00327c82 */ /* 0x000fe20008000000 */
[----:B------:R3:W-:Y:S01]  /*212c0*/  UTMALDG.4D.IM2COL [UR24], [UR14], UR30 ;  /* 0x000000180e0073b4 */ /* 0x0007e2000805801e */
[----:B0-----:R-:W-:Y:S01]  /*212d0*/  R2UR UR43, R63 ;  /* 0x000000003f2b72ca */ /* 0x001fe200000e0000 */
[----:B------:R-:W-:Y:S01]  /*212e0*/  UIADD3 UR40, UR6, 0x21000, URZ ;  /* 0x0002100006287890 */ /* 0x000fe2000fffe03f */
[----:B------:R-:W-:-:S05]  /*212f0*/  UMOV UR42, UR10 ;  /* 0x0000000a002a7c82 */ /* 0x000fca0008000000 */
[----:B------:R-:W-:Y:S01]  /*21300*/  UMOV UR47, UR51 ;  /* 0x00000033002f7c82 */ /* 0x000fe20008000000 */
[----:B-1----:R-:W-:Y:S01]  /*21310*/  R2UR UR21, R8 ;  /* 0x00000000081572ca */ /* 0x002fe200000e0000 */
[----:B------:R-:W-:Y:S01]  /*21320*/  UIADD3 UR16, UR6, 0x20000, URZ ;  /* 0x0002000006107890 */ /* 0x000fe2000fffe03f */
[----:B------:R-:W-:Y:S01]  /*21330*/  R2UR UR20, R7 ;  /* 0x00000000071472ca */ /* 0x000fe200000e0000 */
[----:B------:R-:W-:Y:S01]  /*21340*/  UMOV UR18, UR10 ;  /* 0x0000000a00127c82 */ /* 0x000fe20008000000 */
[----:B------:R-:W-:Y:S01]  /*21350*/  R2UR UR19, R15 ;  /* 0x000000000f1372ca */ /* 0x000fe200000e0000 */
[----:B------:R-:W-:Y:S01]  /*21360*/  UMOV UR23, UR43 ;  /* 0x0000002b00177c82 */ /* 0x000fe20008000000 */
[----:B--2---:R-:W-:Y:S01]  /*21370*/  R2UR UR35, R66 ;  /* 0x00000000422372ca */ /* 0x004fe200000e0000 */
[----:B------:R-:W-:Y:S01]  /*21380*/  UIADD3 UR32, UR6, 0x22800, URZ ;  /* 0x0002280006207890 */ /* 0x000fe2000fffe03f */
[----:B------:R-:W-:-:S05]  /*21390*/  UMOV UR34, UR10 ;  /* 0x0000000a00227c82 */ /* 0x000fca0008000000 */
[----:B------:R-:W-:Y:S01]  /*213a0*/  IMAD.U32 R23, RZ, RZ, UR21 ;  /* 0x00000015ff177e24 */ /* 0x000fe2000f8e00ff */
[----:B------:R-:W-:Y:S01]  /*213b0*/  UMOV UR13, UR21 ;  /* 0x00000015000d7c82 */ /* 0x000fe20008000000 */
[----:B------:R-:W-:Y:S01]  /*213c0*/  MOV R22, UR20 ;  /* 0x0000001400167c02 */ /* 0x000fe20008000f00 */
[----:B---3--:R-:W-:Y:S01]  /*213d0*/  UMOV UR28, UR20 ;  /* 0x00000014001c7c82 */ /* 0x008fe20008000000 */
[----:B------:R-:W-:Y:S01]  /*213e0*/  R2UR UR27, R68 ;  /* 0x00000000441b72ca */ /* 0x000fe200000e0000 */
[----:B------:R-:W-:Y:S01]  /*213f0*/  UMOV UR29, UR21 ;  /* 0x00000015001d7c82 */ /* 0x000fe20008000000 */
[----:B------:R-:W-:Y:S01]  /*21400*/  MOV R25, UR28 ;  /* 0x0000001c00197c02 */ /* 0x000fe20008000f00 */
[----:B------:R-:W-:Y:S01]  /*21410*/  UIADD3 UR24, UR6, 0x22000, URZ ;  /* 0x0002200006187890 */ /* 0x000fe2000fffe03f */
[----:B------:R-:W-:Y:S01]  /*21420*/  MOV R24, UR29 ;  /* 0x0000001d00187c02 */ /* 0x000fe20008000f00 */
[----:B------:R-:W-:Y:S01]  /*21430*/  UMOV UR44, UR20 ;  /* 0x00000014002c7c82 */ /* 0x000fe20008000000 */
[----:B------:R-:W-:Y:S01]  /*21440*/  MOV R17, UR29 ;  /* 0x0000001d00117c02 */ /* 0x000fe20008000f00 */
[----:B------:R-:W-:Y:S01]  /*21450*/  UMOV UR14, 0x0 ;  /* 0x00000000000e7882 */ /* 0x000fe20000000000 */
[----:B------:R-:W-:Y:S01]  /*21460*/  MOV R18, UR28 ;  /* 0x0000001c00127c02 */ /* 0x000fe20008000f00 */
[----:B------:R-:W-:Y:S01]  /*21470*/  UMOV UR15, 0x10000000 ;  /* 0x10000000000f7882 */ /* 0x000fe20000000000 */
[----:B------:R-:W-:Y:S01]  /*21480*/  R2UR UR28, R22 ;  /* 0x00000000161c72ca */ /* 0x000fe200000e0000 */
[----:B------:R-:W-:Y:S01]  /*21490*/  UMOV UR12, UR20 ;  /* 0x00000014000c7c82 */ /* 0x000fe20008000000 */
[----:B------:R-:W-:Y:S01]  /*214a0*/  R2UR UR29, R23 ;  /* 0x00000000171d72ca */ /* 0x000fe200000e0000 */
[----:B------:R-:W-:Y:S01]  /*214b0*/  IMAD.U32 R26, RZ, RZ, UR20 ;  /* 0x00000014ff1a7e24 */ /* 0x000fe2000f8e00ff */
[----:B------:R-:W-:Y:S01]  /*214c0*/  MOV R19, UR27 ;  /* 0x0000001b00137c02 */ /* 0x000fe20008000f00 */
[----:B------:R-:W-:Y:S01]  /*214d0*/  IMAD.U32 R27, RZ, RZ, UR21 ;  /* 0x00000015ff1b7e24 */ /* 0x000fe2000f8e00ff */
[----:B------:R-:W-:Y:S01]  /*214e0*/  R2UR UR27, R65 ;  /* 0x00000000411b72ca */ /* 0x000fe200000e0000 */
[----:B------:R-:W-:Y:S01]  /*214f0*/  UMOV UR45, UR21 ;  /* 0x00000015002d7c82 */ /* 0x000fe20008000000 */
[----:B------:R-:W-:Y:S01]  /*21500*/  MOV R11, UR44 ;  /* 0x0000002c000b7c02 */ /* 0x000fe20008000f00 */
[----:B------:R0:W-:Y:S01]  /*21510*/  UTMALDG.4D [UR16], [UR4], desc[UR14] ;  /* 0x00000e10040075b4 */ /* 0x0001e20008019000 */
[----:B------:R-:W-:Y:S01]  /*21520*/  UMOV UR52, UR20 ;  /* 0x0000001400347c82 */ /* 0x000fe20008000000 */
[----:B------:R-:W-:Y:S01]  /*21530*/  UMOV UR53, UR21 ;  /* 0x0000001500357c82 */ /* 0x000fe20008000000 */
[----:B------:R-:W-:Y:S01]  /*21540*/  UMOV UR26, UR10 ;  /* 0x0000000a001a7c82 */ /* 0x000fe20008000000 */
[----:B------:R-:W-:Y:S01]  /*21550*/  UMOV UR60, UR20 ;  /* 0x00000014003c7c82 */ /* 0x000fe20008000000 */
[----:B------:R-:W-:Y:S01]  /*21560*/  UMOV UR61, UR21 ;  /* 0x00000015003d7c82 */ /* 0x000fe20008000000 */
[----:B------:R-:W-:Y:S01]  /*21570*/  MOV R13, UR53 ;  /* 0x00000035000d7c02 */ /* 0x000fe20008000f00 */
[----:B------:R-:W-:Y:S01]  /*21580*/  UMOV UR36, UR20 ;  /* 0x0000001400247c82 */ /* 0x000fe20008000000 */
[----:B------:R1:W-:Y:S01]  /*21590*/  UTMALDG.4D [UR8], [UR4], desc[UR14] ;  /* 0x00000e08040075b4 */ /* 0x0003e20008019000 */
[----:B------:R-:W-:Y:S01]  /*215a0*/  MOV R16, UR52 ;  /* 0x0000003400107c02 */ /* 0x000fe20008000f00 */
[----:B------:R-:W-:Y:S01]  /*215b0*/  UMOV UR37, UR21 ;  /* 0x0000001500257c82 */ /* 0x000fe20008000000 */
[----:B------:R-:W-:Y:S01]  /*215c0*/  MOV R22, UR20 ;  /* 0x0000001400167c02 */ /* 0x000fe20008000f00 */
[----:B------:R-:W-:Y:S01]  /*215d0*/  UMOV UR46, UR27 ;  /* 0x0000001b002e7c82 */ /* 0x000fe20008000000 */
[----:B------:R-:W-:Y:S01]  /*215e0*/  MOV R23, UR19 ;  /* 0x0000001300177c02 */ /* 0x000fe20008000f00 */
[----:B------:R-:W-:Y:S01]  /*215f0*/  UMOV UR39, UR35 ;  /* 0x0000002300277c82 */ /* 0x000fe20008000000 */
[----:B------:R-:W-:Y:S01]  /*21600*/  MOV R10, UR45 ;  /* 0x0000002d000a7c02 */ /* 0x000fe20008000f00 */
[----:B------:R2:W-:Y:S01]  /*21610*/  UTMALDG.4D [UR40], [UR4], desc[UR14] ;  /* 0x00000e28040075b4 */ /* 0x0005e20008019000 */
[----:B------:R-:W-:-:S02]  /*21620*/  MOV R20, UR37 ;  /* 0x0000002500147c02 */ /* 0x000fc40008000f00 */
[----:B------:R-:W-:Y:S01]  /*21630*/  MOV R21, UR36 ;  /* 0x0000002400157c02 */ /* 0x000fe20008000f00 */
[----:B------:R3:W-:Y:S01]  /*21640*/  UTMALDG.4D [UR48], [UR4], desc[UR14] ;  /* 0x00000e30040075b4 */ /* 0x0007e20008019000 */
[----:B0-----:R-:W-:Y:S01]  /*21650*/  R2UR UR20, R26 ;  /* 0x000000001a1472ca */ /* 0x001fe200000e0000 */
[----:B------:R-:W-:Y:S01]  /*21660*/  UIADD3 UR16, UR6, 0x23000, URZ ;  /* 0x0002300006107890 */ /* 0x000fe2000fffe03f */
[----:B------:R-:W-:Y:S02]  /*21670*/  R2UR UR19, R67 ;  /* 0x00000000431372ca */ /* 0x000fe400000e0000 */
[----:B------:R-:W-:Y:S01]  /*21680*/  MOV R26, UR47 ;  /* 0x0000002f001a7c02 */ /* 0x000fe20008000f00 */
[----:B------:R0:W-:Y:S01]  /*21690*/  UTMALDG.4D [UR24], [UR4], desc[UR14] ;  /* 0x00000e18040075b4 */ /* 0x0001e20008019000 */
[----:B-1----:R-:W-:Y:S02]  /*216a0*/  UIADD3 UR8, UR6, 0x20c00, URZ ;  /* 0x00020c0006087890 */ /* 0x002fe4000fffe03f */
[----:B------:R-:W-:Y:S01]  /*216b0*/  R2UR UR47, R26 ;  /* 0x000000001a2f72ca */ /* 0x000fe200000e0000 */
[----:B------:R1:W-:Y:S06]  /*216c0*/  UTMALDG.4D [UR32], [UR4], desc[UR14] ;  /* 0x00000e20040075b4 */ /* 0x0003ec0008019000 */
[----:B------:R-:W-:Y:S01]  /*216d0*/  UMOV UR38, UR19 ;  /* 0x0000001300267c82 */ /* 0x000fe20008000000 */
[----:B--2---:R-:W-:Y:S01]  /*216e0*/  R2UR UR44, R11 ;  /* 0x000000000b2c72ca */ /* 0x004fe200000e0000 */
[----:B------:R-:W-:Y:S01]  /*216f0*/  UIADD3 UR40, UR6, 0x25000, URZ ;  /* 0x0002500006287890 */ /* 0x000fe2000fffe03f */
[----:B------:R-:W-:-:S02]  /*21700*/  MOV R11, UR21 ;  /* 0x00000015000b7c02 */ /* 0x000fc40008000f00 */
[----:B------:R-:W-:Y:S02]  /*21710*/  R2UR UR21, R27 ;  /* 0x000000001b1572ca */ /* 0x000fe400000e0000 */
[----:B------:R-:W-:Y:S02]  /*21720*/  R2UR UR45, R10 ;  /* 0x000000000a2d72ca */ /* 0x000fe400000e0000 */
[----:B---3--:R-:W-:Y:S01]  /*21730*/  R2UR UR53, R13 ;  /* 0x000000000d3572ca */ /* 0x008fe200000e0000 */
[----:B------:R-:W-:Y:S01]  /*21740*/  UIADD3 UR48, UR6, 0x24800, URZ ;  /* 0x0002480006307890 */ /* 0x000fe2000fffe03f */
[----:B------:R-:W-:Y:S02]  /*21750*/  R2UR UR52, R16 ;  /* 0x00000000103472ca */ /* 0x000fe400000e0000 */
[----:B------:R-:W-:Y:S02]  /*21760*/  R2UR UR51, R70 ;  /* 0x00000000463372ca */ /* 0x000fe400000e0000 */
[----:B------:R-:W-:-:S02]  /*21770*/  R2UR UR43, R71 ;  /* 0x00000000472b72ca */ /* 0x000fc400000e0000 */
[----:B0-----:R-:W-:Y:S01]  /*21780*/  R2UR UR29, R17 ;  /* 0x00000000111d72ca */ /* 0x001fe200000e0000 */
[----:B------:R-:W-:Y:S01]  /*21790*/  UIADD3 UR24, UR6, 0x23800, URZ ;  /* 0x0002380006187890 */ /* 0x000fe2000fffe03f */
[----:B------:R-:W-:Y:S01]  /*217a0*/  R2UR UR28, R18 ;  /* 0x00000000121c72ca */ /* 0x000fe200000e0000 */
[----:B------:R0:W-:Y:S01]  /*217b0*/  UTMALDG.4D [UR16], [UR4], desc[UR14] ;  /* 0x00000e10040075b4 */ /* 0x0001e20008019000 */
[----:B------:R-:W-:Y:S02]  /*217c0*/  R2UR UR27, R19 ;  /* 0x00000000131b72ca */ /* 0x000fe400000e0000 */
[----:B------:R-:W-:Y:S02]  /*217d0*/  MOV R17, UR34 ;  /* 0x0000002200117c02 */ /* 0x000fe40008000f00 */
[----:B-1----:R-:W-:Y:S01]  /*217e0*/  R2UR UR35, R73 ;  /* 0x00000000492372ca */ /* 0x002fe200000e0000 */
[----:B------:R-:W-:Y:S01]  /*217f0*/  UIADD3 UR32, UR6, 0x26000, URZ ;  /* 0x0002600006207890 */ /* 0x000fe2000fffe03f */
[----:B------:R-:W-:Y:S01]  /*21800*/  R2UR UR37, R20 ;  /* 0x00000000142572ca */ /* 0x000fe200000e0000 */
[----:B------:R-:W-:Y:S01]  /*21810*/  IMAD.U32 R20, RZ, RZ, UR10 ;  /* 0x0000000aff147e24 */ /* 0x000fe2000f8e00ff */
[----:B------:R-:W-:Y:S01]  /*21820*/  R2UR UR36, R21 ;  /* 0x00000000152472ca */ /* 0x000fe200000e0000 */
[----:B------:R-:W-:Y:S01]  /*21830*/  UMOV UR10, UR55 ;  /* 0x00000037000a7c82 */ /* 0x000fe20008000000 */
[----:B------:R-:W-:-:S02]  /*21840*/  MOV R28, UR43 ;  /* 0x0000002b001c7c02 */ /* 0x000fc40008000f00 */
[----:B------:R-:W-:Y:S01]  /*21850*/  R2UR UR34, R20 ;  /* 0x00000000142272ca */ /* 0x000fe200000e0000 */
[----:B------:R1:W-:Y:S01]  /*21860*/  UTMALDG.4D [UR24], [UR4], desc[UR14] ;  /* 0x00000e18040075b4 */ /* 0x0003e20008019000 */
[----:B------:R-:W-:Y:S01]  /*21870*/  MOV R19, UR32 ;  /* 0x0000002000137c02 */ /* 0x000fe20008000f00 */
[----:B------:R-:W-:Y:S01]  /*21880*/  UIADD3 UR32, UR6, 0x25800, URZ ;  /* 0x0002580006207890 */ /* 0x000fe2000fffe03f */
[----:B------:R-:W-:Y:S01]  /*21890*/  MOV R18, UR33 ;  /* 0x0000002100127c02 */ /* 0x000fe20008000f00 */
[----:B------:R-:W-:Y:S01]  /*218a0*/  UMOV UR31, UR27 ;  /* 0x0000001b001f7c82 */ /* 0x000fe20008000000 */
[----:B------:R-:W-:Y:S02]  /*218b0*/  MOV R16, UR35 ;  /* 0x0000002300107c02 */ /* 0x000fe40008000f00 */
[----:B------:R-:W-:Y:S01]  /*218c0*/  R2UR UR35, R72 ;  /* 0x00000000482372ca */ /* 0x000fe200000e0000 */
[----:B------:R2:W-:Y:S01]  /*218d0*/  UTMALDG.4D [UR56], [UR4], desc[UR14] ;  /* 0x00000e38040075b4 */ /* 0x0005e20008019000 */
[----:B------:R-:W-:-:S02]  /*218e0*/  MOV R12, UR37 ;  /* 0x00000025000c7c02 */ /* 0x000fc40008000f00 */
[----:B------:R-:W-:Y:S01]  /*218f0*/  MOV R13, UR36 ;  /* 0x00000024000d7c02 */ /* 0x000fe20008000f00 */
[----:B0-----:R-:W-:Y:S01]  /*21900*/  UIADD3 UR16, UR6, 0x20400, URZ ;  /* 0x0002040006107890 */ /* 0x001fe2000fffe03f */
[----:B------:R-:W-:Y:S01]  /*21910*/  R2UR UR21, R11 ;  /* 0x000000000b1572ca */ /* 0x000fe200000e0000 */
[----:B------:R-:W-:Y:S01]  /*21920*/  UMOV UR18, UR55 ;  /* 0x0000003700127c82 */ /* 0x000fe20008000000 */
[----:B------:R-:W-:Y:S01]  /*21930*/  R2UR UR20, R22 ;  /* 0x00000000161472ca */ /* 0x000fe200000e0000 */
[----:B------:R0:W-:Y:S01]  /*21940*/  UTMALDG.4D [UR48], [UR4], desc[UR14] ;  /* 0x00000e30040075b4 */ /* 0x0001e20008019000 */
[----:B------:R-:W-:Y:S02]  /*21950*/  R2UR UR19, R23 ;  /* 0x00000000171372ca */ /* 0x000fe400000e0000 */
[----:B------:R-:W-:Y:S01]  /*21960*/  MOV R11, UR38 ;  /* 0x00000026000b7c02 */ /* 0x000fe20008000f00 */
[----:B------:R-:W-:Y:S01]  /*21970*/  UMOV UR30, UR35 ;  /* 0x00000023001e7c82 */ /* 0x000fe20008000000 */
[----:B------:R-:W-:-:S02]  /*21980*/  MOV R10, UR23 ;  /* 0x00000017000a7c02 */ /* 0x000fc40008000f00 */
[----:B------:R-:W-:Y:S01]  /*21990*/  R2UR UR38, R11 ;  /* 0x000000000b2672ca */ /* 0x000fe200000e0000 */
[----:B------:R3:W-:Y:S01]  /*219a0*/  UTMALDG.4D [UR40], [UR4], desc[UR14] ;  /* 0x00000e28040075b4 */ /* 0x0007e20008019000 */
[----:B------:R-:W4:Y:S01]  /*219b0*/  LDC R11, c[0x0][0x3c8] ;  /* 0x0000f200ff0b7b82 */ /* 0x000f220000000800 */
[----:B------:R-:W-:Y:S01]  /*219c0*/  UMOV UR37, UR21 ;  /* 0x0000001500257c82 */ /* 0x000fe20008000000 */
[----:B-1----:R-:W-:Y:S01]  /*219d0*/  R2UR UR29, R24 ;  /* 0x00000000181d72ca */ /* 0x002fe200000e0000 */
[----:B------:R-:W-:Y:S01]  /*219e0*/  UMOV UR36, UR20 ;  /* 0x0000001400247c82 */ /* 0x000fe20008000000 */
[----:B------:R-:W-:Y:S01]  /*219f0*/  R2UR UR28, R25 ;  /* 0x00000000191c72ca */ /* 0x000fe200000e0000 */
[----:B------:R-:W-:Y:S01]  /*21a00*/  UIADD3 UR24, UR6, 0x26800, URZ ;  /* 0x0002680006187890 */ /* 0x000fe2000fffe03f */
[----:B------:R-:W-:Y:S01]  /*21a10*/  R2UR UR27, R74 ;  /* 0x000000004a1b72ca */ /* 0x000fe200000e0000 */
[----:B------:R1:W-:Y:S01]  /*21a20*/  UTMALDG.4D [UR32], [UR4], desc[UR14] ;  /* 0x00000e20040075b4 */ /* 0x0003e20008019000 */
[----:B------:R-:W-:Y:S01]  /*21a30*/  MOV R24, UR41 ;  /* 0x0000002900187c02 */ /* 0x000fe20008000f00 */
[----:B------:R-:W-:Y:S01]  /*21a40*/  UMOV UR12, UR20 ;  /* 0x00000014000c7c82 */ /* 0x000fe20008000000 */
[----:B------:R-:W-:Y:S01]  /*21a50*/  R2UR UR23, R10 ;  /* 0x000000000a1772ca */ /* 0x000fe200000e0000 */
[----:B------:R-:W-:Y:S01]  /*21a60*/  UMOV UR13, UR21 ;  /* 0x00000015000d7c82 */ /* 0x000fe20008000000 */
[----:B------:R-:W-:Y:S01]  /*21a70*/  MOV R10, UR39 ;  /* 0x00000027000a7c02 */ /* 0x000fe20008000f00 */
[----:B--2---:R-:W-:Y:S01]  /*21a80*/  UIADD3 UR56, UR6, 0x24400, URZ ;  /* 0x0002440006387890 */ /* 0x004fe2000fffe03f */
[----:B------:R-:W-:Y:S01]  /*21a90*/  MOV R27, UR46 ;  /* 0x0000002e001b7c02 */ /* 0x000fe20008000f00 */
[----:B------:R-:W-:Y:S01]  /*21aa0*/  UMOV UR60, UR20 ;  /* 0x00000014003c7c82 */ /* 0x000fe20008000000 */
[----:B------:R-:W-:Y:S01]  /*21ab0*/  R2UR UR39, R10 ;  /* 0x000000000a2772ca */ /* 0x000fe200000e0000 */
[----:B------:R-:W-:Y:S01]  /*21ac0*/  VIADD R10, R7, 0x1 ;  /* 0x00000001070a7836 */ /* 0x000fe20000000000 */
[----:B------:R-:W-:Y:S01]  /*21ad0*/  R2UR UR46, R27 ;  /* 0x000000001b2e72ca */ /* 0x000fe200000e0000 */
[----:B0-----:R-:W-:Y:S01]  /*21ae0*/  UIADD3 UR48, UR6, 0x24c00, URZ ;  /* 0x00024c0006307890 */ /* 0x001fe2000fffe03f */
[----:B------:R-:W-:Y:S01]  /*21af0*/  UMOV UR61, UR21 ;  /* 0x00000015003d7c82 */ /* 0x000fe20008000000 */
[----:B------:R-:W-:Y:S01]  /*21b00*/  UMOV UR58, UR55 ;  /* 0x00000037003a7c82 */ /* 0x000fe20008000000 */
[----:B------:R-:W-:Y:S01]  /*21b10*/  UMOV UR52, UR20 ;  /* 0x0000001400347c82 */ /* 0x000fe20008000000 */
[----:B------:R-:W-:Y:S01]  /*21b20*/  UMOV UR53, UR21 ;  /* 0x0000001500357c82 */ /* 0x000fe20008000000 */
[----:B---3--:R-:W-:Y:S01]  /*21b30*/  R2UR UR42, R20 ;  /* 0x00000000142a72ca */ /* 0x008fe200000e0000 */
[----:B------:R-:W-:Y:S01]  /*21b40*/  UIADD3 UR40, UR6, 0x27800, URZ ;  /* 0x0002780006287890 */ /* 0x000fe2000fffe03f */
[----:B------:R-:W-:Y:S01]  /*21b50*/  R2UR UR43, R76 ;  /* 0x000000004c2b72ca */ /* 0x000fe200000e0000 */
[----:B------:R-:W-:Y:S01]  /*21b60*/  UMOV UR44, UR20 ;  /* 0x00000014002c7c82 */ /* 0x000fe20008000000 */
[----:B------:R-:W-:Y:S01]  /*21b70*/  UMOV UR45, UR21 ;  /* 0x00000015002d7c82 */ /* 0x000fe20008000000 */
[----:B------:R-:W-:Y:S01]  /*21b80*/  MOV R21, UR44 ;  /* 0x0000002c00157c02 */ /* 0x000fe20008000f00 */
[----:B------:R-:W-:Y:S01]  /*21b90*/  UMOV UR50, UR55 ;  /* 0x0000003700327c82 */ /* 0x000fe20008000000 */
[----:B------:R-:W-:Y:S01]  /*21ba0*/  MOV R25, UR40 ;  /* 0x0000002800197c02 */ /* 0x000fe20008000f00 */
[----:B------:R-:W-:Y:S01]  /*21bb0*/  UIADD3 UR40, UR6, 0x27000, URZ ;  /* 0x0002700006287890 */ /* 0x000fe2000fffe03f */
[----:B-1----:R-:W-:-:S02]  /*21bc0*/  R2UR UR37, R12 ;  /* 0x000000000c2572ca */ /* 0x002fc400000e0000 */
[----:B------:R-:W-:Y:S02]  /*21bd0*/  R2UR UR36, R13 ;  /* 0x000000000d2472ca */ /* 0x000fe400000e0000 */
[----:B------:R-:W-:Y:S02]  /*21be0*/  R2UR UR35, R16 ;  /* 0x00000000102372ca */ /* 0x000fe400000e0000 */
[----:B------:R-:W-:Y:S02]  /*21bf0*/  R2UR UR34, R17 ;  /* 0x00000000112272ca */ /* 0x000fe400000e0000 */
[----:B------:R-:W-:Y:S02]  /*21c00*/  R2UR UR33, R18 ;  /* 0x00000000122172ca */ /* 0x000fe400000e0000 */
[----:B------:R-:W-:Y:S02]  /*21c10*/  R2UR UR32, R19 ;  /* 0x00000000132072ca */ /* 0x000fe400000e0000 */
[----:B------:R-:W-:-:S02]  /*21c20*/  MOV R22, UR43 ;  /* 0x0000002b00167c02 */ /* 0x000fc40008000f00 */
[----:B------:R-:W-:Y:S02]  /*21c30*/  MOV R23, UR42 ;  /* 0x0000002a00177c02 */ /* 0x000fe40008000f00 */
[----:B------:R-:W-:Y:S02]  /*21c40*/  R2UR UR42, R30 ;  /* 0x000000001e2a72ca */ /* 0x000fe400000e0000 */
[----:B------:R-:W-:Y:S02]  /*21c50*/  R2UR UR43, R75 ;  /* 0x000000004b2b72ca */ /* 0x000fe400000e0000 */
[----:B------:R-:W-:Y:S02]  /*21c60*/  MOV R20, UR45 ;  /* 0x0000002d00147c02 */ /* 0x000fe40008000f00 */
[----:B------:R-:W-:Y:S01]  /*21c70*/  MOV R16, UR25 ;  /* 0x0000001900107c02 */ /* 0x000fe20008000f00 */
[----:B------:R0:W-:Y:S01]  /*21c80*/  UTMALDG.4D [UR32], [UR4], desc[UR14] ;  /* 0x00000e20040075b4 */ /* 0x0001e20008019000 */
[----:B------:R1:W-:Y:S07]  /*21c90*/  UTMALDG.4D [UR24], [UR4], desc[UR14] ;  /* 0x00000e18040075b4 */ /* 0x0003ee0008019000 */
[----:B------:R-:W-:Y:S01]  /*21ca0*/  UMOV UR22, UR43 ;  /* 0x0000002b00167c82 */ /* 0x000fe20008000000 */
[----:B------:R2:W-:Y:S01]  /*21cb0*/  UTMALDG.4D [UR40], [UR4], desc[UR14] ;  /* 0x00000e28040075b4 */ /* 0x0005e20008019000 */
[----:B0-----:R-:W-:Y:S01]  /*21cc0*/  UIADD3 UR32, UR6, 0x21400, URZ ;  /* 0x0002140006207890 */ /* 0x001fe2000fffe03f */
[----:B------:R-:W-:Y:S01]  /*21cd0*/  UMOV UR36, UR20 ;  /* 0x0000001400247c82 */ /* 0x000fe20008000000 */
[----:B------:R-:W-:Y:S01]  /*21ce0*/  UMOV UR37, UR21 ;  /* 0x0000001500257c82 */ /* 0x000fe20008000000 */
[----:B------:R-:W-:Y:S01]  /*21cf0*/  UMOV UR33, UR9 ;  /* 0x0000000900217c82 */ /* 0x000fe20008000000 */
[----:B------:R-:W-:Y:S01]  /*21d00*/  UMOV UR34, UR55 ;  /* 0x0000003700227c82 */ /* 0x000fe20008000000 */
[----:B-1----:R-:W-:Y:S01]  /*21d10*/  R2UR UR24, R29 ;  /* 0x000000001d1872ca */ /* 0x002fe200000e0000 */
[----:B------:R-:W-:Y:S01]  /*21d20*/  UMOV UR28, UR20 ;  /* 0x00000014001c7c82 */ /* 0x000fe20008000000 */
[----:B------:R-:W-:Y:S01]  /*21d30*/  UMOV UR29, UR21 ;  /* 0x00000015001d7c82 */ /* 0x000fe20008000000 */
[----:B------:R-:W-:Y:S01]  /*21d40*/  UMOV UR26, UR55 ;  /* 0x00000037001a7c82 */ /* 0x000fe20008000000 */
[----:B------:R-:W-:-:S02]  /*21d50*/  MOV R18, UR29 ;  /* 0x0000001d00127c02 */ /* 0x000fc40008000f00 */
[----:B------:R-:W-:Y:S02]  /*21d60*/  MOV R19, UR28 ;  /* 0x0000001c00137c02 */ /* 0x000fe40008000f00 */
[----:B--2---:R-:W-:Y:S02]  /*21d70*/  R2UR UR45, R20 ;  /* 0x00000000142d72ca */ /* 0x004fe400000e0000 */
[----:B------:R-:W-:Y:S02]  /*21d80*/  R2UR UR44, R21 ;  /* 0x00000000152c72ca */ /* 0x000fe400000e0000 */
[----:B------:R-:W-:Y:S02]  /*21d90*/  R2UR UR43, R22 ;  /* 0x00000000162b72ca */ /* 0x000fe400000e0000 */
[----:B------:R-:W-:Y:S02]  /*21da0*/  R2UR UR42, R23 ;  /* 0x00000000172a72ca */ /* 0x000fe400000e0000 */
[----:B------:R-:W-:-:S02]  /*21db0*/  R2UR UR41, R24 ;  /* 0x00000000182972ca */ /* 0x000fc400000e0000 */
[----:B------:R-:W-:Y:S02]  /*21dc0*/  R2UR UR40, R25 ;  /* 0x00000000192872ca */ /* 0x000fe400000e0000 */
[C---:B------:R-:W-:Y:S01]  /*21dd0*/  ISETP.NE.AND P2, PT, R9.reuse, UR24, PT ;  /* 0x0000001809007c0c */ /* 0x040fe2000bf45270 */
[----:B------:R-:W-:Y:S01]  /*21de0*/  UIADD3 UR24, UR6, 0x22c00, URZ ;  /* 0x00022c0006187890 */ /* 0x000fe2000fffe03f */
[----:B------:R-:W-:Y:S02]  /*21df0*/  MOV R23, UR35 ;  /* 0x0000002300177c02 */ /* 0x000fe40008000f00 */
[----:B------:R-:W-:Y:S01]  /*21e00*/  MOV R20, UR27 ;  /* 0x0000001b00147c02 */ /* 0x000fe20008000f00 */
[----:B------:R-:W-:Y:S01]  /*21e10*/  UMOV UR7, UR43 ;  /* 0x0000002b00077c82 */ /* 0x000fe20008000000 */
[----:B------:R-:W-:Y:S02]  /*21e20*/  MOV R21, UR37 ;  /* 0x0000002500157c02 */ /* 0x000fe40008000f00 */
[----:B------:R-:W-:Y:S01]  /*21e30*/  MOV R17, UR24 ;  /* 0x0000001800117c02 */ /* 0x000fe20008000f00 */
[----:B------:R-:W-:Y:S01]  /*21e40*/  UIADD3 UR24, UR6, 0x22400, URZ ;  /* 0x0002240006187890 */ /* 0x000fe2000fffe03f */
[----:B------:R-:W-:Y:S01]  /*21e50*/  MOV R22, UR36 ;  /* 0x0000002400167c02 */ /* 0x000fe20008000f00 */
[----:B------:R0:W-:Y:S01]  /*21e60*/  UTMALDG.4D [UR40], [UR4], desc[UR14] ;  /* 0x00000e28040075b4 */ /* 0x0001e20008019000 */
[----:B------:R-:W-:Y:S01]  /*21e70*/  SEL R9, R9, RZ, P2 ;  /* 0x000000ff09097207 */ /* 0x000fe20001000000 */
[----:B------:R-:W-:Y:S01]  /*21e80*/  @P2 IMAD.MOV R10, RZ, RZ, R7 ;  /* 0x000000ffff0a2224 */ /* 0x000fe200078e0207 */
[----:B------:R-:W-:-:S04]  /*21e90*/  MOV R7, UR29 ;  /* 0x0000001d00077c02 */ /* 0x000fc80008000f00 */
[----:B----4-:R-:W-:Y:S01]  /*21ea0*/  ISETP.NE.AND P3, PT, R10, R11, PT ;  /* 0x0000000b0a00720c */ /* 0x010fe20003f65270 */
[----:B------:R1:W-:Y:S01]  /*21eb0*/  UTMALDG.4D [UR16], [UR4], desc[UR14] ;  /* 0x00000e10040075b4 */ /* 0x0003e20008019000 */
[----:B------:R-:W-:Y:S01]  /*21ec0*/  MOV R11, UR28 ;  /* 0x0000001c000b7c02 */ /* 0x000fe20008000f00 */
[----:B------:R2:W-:Y:S01]  /*21ed0*/  UTMALDG.4D [UR8], [UR4], desc[UR14] ;  /* 0x00000e08040075b4 */ /* 0x0005e20008019000 */
[----:B0-----:R-:W-:Y:S01]  /*21ee0*/  R2UR UR43, R28 ;  /* 0x000000001c2b72ca */ /* 0x001fe200000e0000 */
[----:B------:R-:W-:Y:S01]  /*21ef0*/  UIADD3 UR40, UR6, 0x21c00, URZ ;  /* 0x00021c0006287890 */ /* 0x000fe2000fffe03f */
[----:B------:R-:W-:Y:S01]  /*21f00*/  UMOV UR44, UR20 ;  /* 0x00000014002c7c82 */ /* 0x000fe20008000000 */
[----:B------:R-:W-:Y:S01]  /*21f10*/  UMOV UR45, UR21 ;  /* 0x00000015002d7c82 */ /* 0x000fe20008000000 */
[----:B------:R-:W-:Y:S01]  /*21f20*/  UMOV UR41, UR9 ;  /* 0x0000000900297c82 */ /* 0x000fe20008000000 */
[----:B------:R-:W-:Y:S01]  /*21f30*/  UMOV UR42, UR55 ;  /* 0x00000037002a7c82 */ /* 0x000fe20008000000 */
[----:B------:R-:W-:Y:S01]  /*21f40*/  MOV R24, UR45 ;  /* 0x0000002d00187c02 */ /* 0x000fe20008000f00 */
[----:B-1----:R-:W-:Y:S01]  /*21f50*/  UMOV UR16, UR38 ;  /* 0x0000002600107c82 */ /* 0x002fe20008000000 */
[----:B------:R-:W-:Y:S01]  /*21f60*/  MOV R25, UR44 ;  /* 0x0000002c00197c02 */ /* 0x000fe20008000f00 */
[----:B------:R-:W-:Y:S01]  /*21f70*/  UMOV UR35, UR16 ;  /* 0x0000001000237c82 */ /* 0x000fe20008000000 */
[----:B------:R-:W-:Y:S01]  /*21f80*/  UIADD3 UR16, UR6, 0x27400, URZ ;  /* 0x0002740006107890 */ /* 0x000fe2000fffe03f */
[----:B------:R-:W-:Y:S01]  /*21f90*/  MOV R12, UR35 ;  /* 0x00000023000c7c02 */ /* 0x000fe20008000f00 */
[----:B------:R-:W-:Y:S01]  /*21fa0*/  UMOV UR35, UR23 ;  /* 0x0000001700237c82 */ /* 0x000fe20008000000 */
[----:B------:R-:W-:Y:S01]  /*21fb0*/  MOV R26, UR43 ;  /* 0x0000002b001a7c02 */ /* 0x000fe20008000f00 */
[----:B------:R0:W-:Y:S01]  /*21fc0*/  UTMALDG.4D [UR32], [UR4], desc[UR14] ;  /* 0x00000e20040075b4 */ /* 0x0001e20008019000 */
[----:B--2---:R-:W-:Y:S01]  /*21fd0*/  UMOV UR13, UR31 ;  /* 0x0000001f000d7c82 */ /* 0x004fe20008000000 */
[----:B------:R-:W-:Y:S01]  /*21fe0*/  UMOV UR10, UR39 ;  /* 0x00000027000a7c82 */ /* 0x000fe20008000000 */
[----:B------:R-:W-:Y:S01]  /*21ff0*/  UMOV UR43, UR13 ;  /* 0x0000000d002b7c82 */ /* 0x000fe20008000000 */
[----:B------:R-:W-:Y:S01]  /*22000*/  UMOV UR12, UR47 ;  /* 0x0000002f000c7c82 */ /* 0x000fe20008000000 */
[----:B------:R-:W-:Y:S01]  /*22010*/  UMOV UR27, UR10 ;  /* 0x0000000a001b7c82 */ /* 0x000fe20008000000 */
[----:B------:R-:W-:Y:S01]  /*22020*/  UMOV UR8, UR46 ;  /* 0x0000002e00087c82 */ /* 0x000fe20008000000 */
[----:B------:R-:W-:Y:S01]  /*22030*/  MOV R13, UR43 ;  /* 0x0000002b000d7c02 */ /* 0x000fe20008000f00 */
[----:B------:R-:W-:Y:S01]  /*22040*/  UMOV UR43, UR12 ;  /* 0x0000000c002b7c82 */ /* 0x000fe20008000000 */
[----:B------:R-:W-:Y:S01]  /*22050*/  UMOV UR11, UR30 ;  /* 0x0000001e000b7c82 */ /* 0x000fe20008000000 */
[----:B------:R1:W-:Y:S01]  /*22060*/  UTMALDG.4D [UR40], [UR4], desc[UR14] ;  /* 0x00000e28040075b4 */ /* 0x0003e20008019000 */
[----:B------:R-:W-:Y:S01]  /*22070*/  UMOV UR12, UR20 ;  /* 0x00000014000c7c82 */ /* 0x000fe20008000000 */
[----:B------:R-:W-:Y:S01]  /*22080*/  UMOV UR13, UR21 ;  /* 0x00000015000d7c82 */ /* 0x000fe20008000000 */
[----:B------:R-:W-:Y:S01]  /*22090*/  UMOV UR10, UR55 ;  /* 0x00000037000a7c82 */ /* 0x000fe20008000000 */
[----:B------:R-:W-:Y:S01]  /*220a0*/  UMOV UR19, UR22 ;  /* 0x0000001600137c82 */ /* 0x000fe20008000000 */
[----:B0-----:R-:W-:Y:S01]  /*220b0*/  R2UR UR35, R12 ;  /* 0x000000000c2372ca */ /* 0x001fe200000e0000 */
[----:B------:R-:W-:Y:S01]  /*220c0*/  UIADD3 UR32, UR6, 0x23400, URZ ;  /* 0x0002340006207890 */ /* 0x000fe2000fffe03f */
[----:B------:R-:W-:Y:S01]  /*220d0*/  MOV R12, UR27 ;  /* 0x0000001b000c7c02 */ /* 0x000fe20008000f00 */
[----:B------:R-:W-:Y:S01]  /*220e0*/  UMOV UR27, UR8 ;  /* 0x00000008001b7c82 */ /* 0x000fe20008000000 */
[----:B------:R-:W-:Y:S01]  /*220f0*/  UIADD3 UR8, UR6, 0x25c00, URZ ;  /* 0x00025c0006087890 */ /* 0x000fe2000fffe03f */
[----:B------:R0:W-:Y:S01]  /*22100*/  UTMALDG.4D [UR24], [UR4], desc[UR14] ;  /* 0x00000e18040075b4 */ /* 0x0001e20008019000 */
[----:B-1----:R-:W-:Y:S01]  /*22110*/  R2UR UR43, R13 ;  /* 0x000000000d2b72ca */ /* 0x002fe200000e0000 */
[----:B------:R-:W-:Y:S01]  /*22120*/  UIADD3 UR40, UR6, 0x23c00, URZ ;  /* 0x00023c0006287890 */ /* 0x000fe2000fffe03f */
[----:B0-----:R-:W-:Y:S01]  /*22130*/  R2UR UR29, R7 ;  /* 0x00000000071d72ca */ /* 0x001fe200000e0000 */
[----:B------:R-:W-:Y:S01]  /*22140*/  VIADD R7, R6, 0xffffffff ;  /* 0xffffffff06077836 */ /* 0x000fe20000000000 */
[----:B------:R-:W-:-:S02]  /*22150*/  R2UR UR28, R11 ;  /* 0x000000000b1c72ca */ /* 0x000fc400000e0000 */
[----:B------:R-:W-:Y:S01]  /*22160*/  R2UR UR27, R12 ;  /* 0x000000000c1b72ca */ /* 0x000fe200000e0000 */
[----:B------:R-:W-:Y:S01]  /*22170*/  IMAD.MOV.U32 R6, RZ, RZ, R7 ;  /* 0x000000ffff067224 */ /* 0x000fe200078e0007 */
[----:B------:R-:W-:Y:S02]  /*22180*/  R2UR UR25, R16 ;  /* 0x00000000101972ca */ /* 0x000fe400000e0000 */
[----:B------:R-:W-:Y:S02]  /*22190*/  R2UR UR24, R17 ;  /* 0x00000000111872ca */ /* 0x000fe400000e0000 */
[----:B------:R-:W-:Y:S01]  /*221a0*/  IADD3 R11, R8, 0x1, RZ ;  /* 0x00000001080b7810 */ /* 0x000fe20007ffe0ff */
[----:B------:R-:W-:Y:S01]  /*221b0*/  @P3 IMAD.MOV R11, RZ, RZ, R8 ;  /* 0x000000ffff0b3224 */ /* 0x000fe200078e0208 */
[----:B------:R-:W-:Y:S02]  /*221c0*/  SEL R12, RZ, 0x1, P4 ;  /* 0x00000001ff0c7807 */ /* 0x000fe40002000000 */
[----:B------:R-:W-:Y:S01]  /*221d0*/  SEL R7, R10, RZ, P3 ;  /* 0x000000ff0a077207 */ /* 0x000fe20001800000 */
[----:B------:R-:W-:Y:S01]  /*221e0*/  IMAD.MOV.U32 R8, RZ, RZ, R11 ;  /* 0x000000ffff087224 */ /* 0x000fe200078e000b */
[----:B------:R-:W-:-:S05]  /*221f0*/  LOP3.LUT R5, R5, R12, RZ, 0x3c, !PT ;  /* 0x0000000c05057212 */ /* 0x000fca00078e3cff */
[----:B------:R0:W-:Y:S01]  /*22200*/  UTMALDG.4D [UR24], [UR4], desc[UR14] ;  /* 0x00000e18040075b4 */ /* 0x0001e20008019000 */
[----:B------:R1:W-:Y:S01]  /*22210*/  UTMALDG.4D [UR32], [UR4], desc[UR14] ;  /* 0x00000e20040075b4 */ /* 0x0003e20008019000 */
[----:B------:R2:W-:Y:S01]  /*22220*/  UTMALDG.4D [UR40], [UR4], desc[UR14] ;  /* 0x00000e28040075b4 */ /* 0x0005e20008019000 */
[----:B------:R-:W-:Y:S01]  /*22230*/  UTMALDG.4D [UR56], [UR4], desc[UR14] ;  /* 0x00000e38040075b4 */ /* 0x000fe20008019000 */
[----:B0-----:R-:W-:Y:S01]  /*22240*/  R2UR UR29, R18 ;  /* 0x00000000121d72ca */ /* 0x001fe200000e0000 */
[----:B------:R-:W-:Y:S01]  /*22250*/  UIADD3 UR24, UR6, 0x26c00, URZ ;  /* 0x00026c0006187890 */ /* 0x000fe2000fffe03f */
[----:B------:R-:W-:Y:S01]  /*22260*/  R2UR UR28, R19 ;  /* 0x00000000131c72ca */ /* 0x000fe200000e0000 */
[----:B------:R-:W-:Y:S01]  /*22270*/  UMOV UR25, UR9 ;  /* 0x0000000900197c82 */ /* 0x000fe20008000000 */
[----:B------:R-:W-:Y:S01]  /*22280*/  R2UR UR27, R20 ;  /* 0x00000000141b72ca */ /* 0x000fe200000e0000 */
[----:B------:R-:W-:Y:S01]  /*22290*/  UTMALDG.4D [UR48], [UR4], desc[UR14] ;  /* 0x00000e30040075b4 */ /* 0x000fe20008019000 */
[----:B-1----:R-:W-:Y:S01]  /*222a0*/  R2UR UR37, R21 ;  /* 0x00000000152572ca */ /* 0x002fe200000e0000 */
[----:B------:R-:W-:Y:S01]  /*222b0*/  UIADD3 UR32, UR6, 0x26400, URZ ;  /* 0x0002640006207890 */ /* 0x000fe2000fffe03f */
[----:B------:R-:W-:-:S02]  /*222c0*/  R2UR UR36, R22 ;  /* 0x00000000162472ca */ /* 0x000fc400000e0000 */
[----:B------:R-:W-:Y:S02]  /*222d0*/  R2UR UR35, R23 ;  /* 0x00000000172372ca */ /* 0x000fe400000e0000 */
[----:B--2---:R-:W-:Y:S01]  /*222e0*/  R2UR UR45, R24 ;  /* 0x00000000182d72ca */ /* 0x004fe200000e0000 */
[----:B------:R-:W-:Y:S01]  /*222f0*/  UIADD3 UR40, UR6, 0x25400, URZ ;  /* 0x0002540006287890 */ /* 0x000fe2000fffe03f */
[----:B------:R-:W-:Y:S02]  /*22300*/  R2UR UR44, R25 ;  /* 0x00000000192c72ca */ /* 0x000fe400000e0000 */
[----:B------:R-:W-:-:S13]  /*22310*/  R2UR UR43, R26 ;  /* 0x000000001a2b72ca */ /* 0x000fda00000e0000 */
[----:B------:R-:W-:Y:S01]  /*22320*/  UTMALDG.4D [UR40], [UR4], desc[UR14] ;  /* 0x00000e28040075b4 */ /* 0x000fe20008019000 */
[----:B------:R0:W-:Y:S01]  /*22330*/  UTMALDG.4D [UR8], [UR4], desc[UR14] ;  /* 0x00000e08040075b4 */ /* 0x0001e20008019000 */
[----:B------:R1:W-:Y:S01]  /*22340*/  UTMALDG.4D [UR32], [UR4], desc[UR14] ;  /* 0x00000e20040075b4 */ /* 0x0003e20008019000 */
[----:B------:R1:W-:Y:S01]  /*22350*/  UTMALDG.4D [UR24], [UR4], desc[UR14] ;  /* 0x00000e18040075b4 */ /* 0x0003e20008019000 */
[----:B------:R1:W-:Y:S01]  /*22360*/  UTMALDG.4D [UR16], [UR4], desc[UR14] ;  /* 0x00000e10040075b4 */ /* 0x0003e20008019000 */
[----:B0-----:R-:W-:Y:S01]  /*22370*/  UIADD3 UR8, UR6, 0x27c00, URZ ;  /* 0x00027c0006087890 */ /* 0x001fe2000fffe03f */
[----:B------:R-:W-:-:S08]  /*22380*/  UMOV UR11, UR7 ;  /* 0x00000007000b7c82 */ /* 0x000fd00008000000 */
[----:B------:R1:W-:Y:S02]  /*22390*/  UTMALDG.4D [UR8], [UR4], desc[UR14] ;  /* 0x00000e08040075b4 */ /* 0x0003e40008019000 */
[----:B-1----:R-:W-:Y:S05]  /*223a0*/  @P5 BRA `(.L_x_528) ;  /* 0xffffff94001c5947 */ /* 0x002fea000383ffff */
.L_x_524:
[----:B------:R-:W-:Y:S05]  /*223b0*/  WARPSYNC.ALL ;  /* 0x0000000000007948 */ /* 0x000fea0003800000 */
[----:B------:R-:W-:-:S13]  /*223c0*/  ELECT P0, URZ, PT ;  /* 0x00000000003f782f */ /* 0x000fda0003800000 */
[----:B------:R-:W-:Y:S05]  /*223d0*/  @!P0 EXIT ;  /* 0x000000000000894d */ /* 0x000fea0003800000 */
[----:B------:R-:W-:-:S13]  /*223e0*/  R2UR UR4, R3 ;  /* 0x00000000030472ca */ /* 0x000fda00000e0000 */
[----:B------:R-:W-:-:S04]  /*223f0*/  ULOP3.LUT UR4, UR4, 0x2, URZ, 0xfc, !UPT ;  /* 0x0000000204047892 */ /* 0x000fc8000f8efc3f */
[----:B------:R-:W-:-:S06]  /*22400*/  UISETP.NE.AND UP0, UPT, UR4, 0x3, UPT ;  /* 0x000000030400788c */ /* 0x000fcc000bf05270 */
[----:B------:R-:W-:-:S13]  /*22410*/  PLOP3.LUT P0, PT, PT, PT, UP0, 0x80, 0x0 ;  /* 0x000000000000781c */ /* 0x000fda0003f0f008 */
[----:B------:R-:W-:Y:S05]  /*22420*/  @!P0 BRA `(.L_x_529) ;  /* 0x0000000000048947 */ /* 0x000fea0003800000 */
[----:B------:R-:W-:Y:S01]  /*22430*/  BPT.TRAP 0x1 ;  /* 0x000000040000795c */ /* 0x000fe20000300000 */
.L_x_529:
[----:B------:R-:W0:Y:S01]  /*22440*/  S2UR UR6, SR_CgaCtaId ;  /* 0x00000000000679c3 */ /* 0x000e220000008800 */
[----:B------:R-:W-:Y:S01]  /*22450*/  R2UR UR8, R0 ;  /* 0x00000000000872ca */ /* 0x000fe200000e0000 */
[----:B------:R-:W-:-:S12]  /*22460*/  UMOV UR5, 0x400 ;  /* 0x0000040000057882 */ /* 0x000fd80000000000 */
[----:B------:R-:W-:Y:S02]  /*22470*/  ULOP3.LUT UP0, URZ, UR8, 0x2, URZ, 0xc0, !UPT ;  /* 0x00000002083f7892 */ /* 0x000fe4000f80c03f */
[----:B------:R-:W-:Y:S02]  /*22480*/  USHF.L.U32 UR4, UR8, 0x3, URZ ;  /* 0x0000000308047899 */ /* 0x000fe4000800063f */
[----:B------:R-:W-:Y:S02]  /*22490*/  USEL UR7, URZ, 0x1, UP0 ;  /* 0x000000013f077887 */ /* 0x000fe40008000000 */
[----:B0-----:R-:W-:-:S04]  /*224a0*/  ULEA UR5, UR6, UR5, 0x18 ;  /* 0x0000000506057291 */ /* 0x001fc8000f8ec03f */
[----:B------:R-:W-:Y:S01]  /*224b0*/  IMAD.U32 R0, RZ, RZ, UR7 ;  /* 0x00000007ff007e24 */ /* 0x000fe2000f8e00ff */
[----:B------:R-:W-:Y:S02]  /*224c0*/  ULOP3.LUT UR6, UR4, 0x8, URZ, 0xc0, !UPT ;  /* 0x0000000804067892 */ /* 0x000fe4000f8ec03f */
[----:B------:R-:W-:Y:S02]  /*224d0*/  UIADD3 UR5, UR5, 0x30010, URZ ;  /* 0x0003001005057890 */ /* 0x000fe4000fffe03f */
[----:B------:R-:W-:Y:S01]  /*224e0*/  SHF.L.U32 R0, R0, 0x1f, RZ ;  /* 0x0000001f00007819 */ /* 0x000fe200000006ff */
[----:B------:R-:W-:Y:S02]  /*224f0*/  ULOP3.LUT UR4, UR8, 0x1, URZ, 0xc0, !UPT ;  /* 0x0000000108047892 */ /* 0x000fe4000f8ec03f */
[----:B------:R-:W-:-:S12]  /*22500*/  UIADD3 UR6, UR5, UR6, URZ ;  /* 0x0000000605067290 */ /* 0x000fd8000fffe03f */
.L_x_530:
[----:B0-----:R-:W-:-:S04]  /*22510*/  IMAD.U32 R3, RZ, RZ, UR6 ;  /* 0x00000006ff037e24 */ /* 0x001fc8000f8e00ff */
[----:B------:R0:W1:Y:S03]  /*22520*/  SYNCS.PHASECHK.TRANS64.TRYWAIT P0, [R3+URZ], R0 ;  /* 0x00000000030075a7 */ /* 0x000066000800017f */
[----:B-1----:R-:W-:Y:S05]  /*22530*/  @!P0 NANOSLEEP.SYNCS 0x989680 ;  /* 0x009896800000895d */ /* 0x002fea0003900000 */
[----:B------:R-:W1:Y:S02]  /*22540*/  @!P0 SYNCS.PHASECHK.TRANS64 P0, [R3+URZ], R0 ;  /* 0x00000000030085a7 */ /* 0x000e64000800007f */
[----:B-1----:R-:W-:Y:S05]  /*22550*/  @!P0 BRA `(.L_x_530) ;  /* 0xfffffffc00ec8947 */ /* 0x002fea000383ffff */
[----:B------:R-:W-:-:S04]  /*22560*/  UIADD3 UR4, UR4, 0x1, URZ ;  /* 0x0000000104047890 */ /* 0x000fc8000fffe03f */
[----:B------:R-:W-:Y:S02]  /*22570*/  UISETP.EQ.XOR UP0, UPT, UR4, 0x2, !UP0 ;  /* 0x000000020400788c */ /* 0x000fe4000c702a70 */
[----:B------:R-:W-:Y:S02]  /*22580*/  UISETP.NE.AND UP1, UPT, UR4, 0x2, UPT ;  /* 0x000000020400788c */ /* 0x000fe4000bf25270 */
[----:B------:R-:W-:Y:S02]  /*22590*/  USEL UR6, URZ, 0x1, !UP0 ;  /* 0x000000013f067887 */ /* 0x000fe4000c000000 */
[----:B------:R-:W-:-:S04]  /*225a0*/  USEL UR4, UR4, URZ, UP1 ;  /* 0x0000003f04047287 */ /* 0x000fc80008800000 */
[----:B0-----:R-:W-:Y:S01]  /*225b0*/  IMAD.U32 R0, RZ, RZ, UR6 ;  /* 0x00000006ff007e24 */ /* 0x001fe2000f8e00ff */
[----:B------:R-:W-:-:S04]  /*225c0*/  ULEA UR4, UR4, UR5, 0x3 ;  /* 0x0000000504047291 */ /* 0x000fc8000f8e183f */
[----:B------:R-:W-:-:S08]  /*225d0*/  SHF.L.U32 R0, R0, 0x1f, RZ ;  /* 0x0000001f00007819 */ /* 0x000fd000000006ff */
.L_x_531:
[----:B0-----:R-:W-:-:S04]  /*225e0*/  IMAD.U32 R3, RZ, RZ, UR4 ;  /* 0x00000004ff037e24 */ /* 0x001fc8000f8e00ff */
[----:B------:R0:W1:Y:S03]  /*225f0*/  SYNCS.PHASECHK.TRANS64.TRYWAIT P0, [R3+URZ], R0 ;  /* 0x00000000030075a7 */ /* 0x000066000800017f */
[----:B-1----:R-:W-:Y:S05]  /*22600*/  @!P0 NANOSLEEP.SYNCS 0x989680 ;  /* 0x009896800000895d */ /* 0x002fea0003900000 */
[----:B------:R-:W1:Y:S02]  /*22610*/  @!P0 SYNCS.PHASECHK.TRANS64 P0, [R3+URZ], R0 ;  /* 0x00000000030085a7 */ /* 0x000e64000800007f */
[----:B-1----:R-:W-:Y:S05]  /*22620*/  @P0 EXIT ;  /* 0x000000000000094d */ /* 0x002fea0003800000 */
[----:B------:R-:W-:Y:S05]  /*22630*/  BRA `(.L_x_531) ;  /* 0xfffffffc00e87947 */ /* 0x000fea000383ffff */
.L_x_532:
[----:B------:R-:W-:-:S00]  /*22640*/  BRA `(.L_x_532) ;  /* 0xfffffffc00fc7947 */ /* 0x000fc0000383ffff */
[----:B------:R-:W-:-:S00]  /*22650*/  NOP ;  /* 0x0000000000007918 */ /* 0x000fc00000000000 */
        /* <DEDUP_REMOVED lines=10> */
.L_x_533:


//--------------------- .nv.shared._ZN7cutlass13device_kernelINS_4conv6kernel13ConvUniversalINS1_16ConvProblemShapeILNS1_8OperatorE0ELi2EEENS1_10collective14CollectiveConvINS1_46MainloopSm90TmaGmmaWarpSpecializedImplicitGemmILS5_0ELi2ELi2EN4cute5tupleIJNSA_1CILi1EEESD_SD_EEENS1_36KernelImplicitTmaWarpSpecializedSm90ELi1EEENSB_IJNSC_ILi256EEENSC_ILi128EEENSB_IJNSC_ILi64EEEEEEEEENS_10tfloat32_tESM_NSA_8TiledMMAINSA_8MMA_AtomIJNSA_4SM904GMMA30MMA_64x128x8_F32TF32TF32_SS_TNILNSQ_7ScaleInE1ELSS_1EEEEEENSA_6LayoutISE_NSB_IJNSC_ILi0EEESW_SW_EEEEENSB_IJNSA_10UnderscoreESZ_SZ_EEEEENS7_6detail26Sm90ImplicitGemmTileTraitsINSA_20SM90_TMA_LOAD_IM2COLENSA_14ComposedLayoutINSA_7SwizzleILi3ELi4ELi3EEENSA_18smem_ptr_flag_bitsILi32EEENSV_INSB_IJNSB_IJNSC_ILi8EEENSC_ILi32EEEEEENSB_IJS1B_NSC_ILi2EEEEEENSB_IJSD_S1D_EEEEEENSB_IJNSB_IJS1B_NSC_ILi512EEEEEENSB_IJSD_SH_EEENSB_IJSW_NSC_ILi16384EEEEEEEEEEEEEvEENS13_INSA_13SM90_TMA_LOADENS15_IS17_S19_NSV_INSB_IJNSB_IJS1A_NSC_ILi16EEEEEES1E_S1F_EEENSB_IJS1I_S1J_NSB_IJSW_NSC_ILi8192EEEEEEEEEEEEEvEEEENS_8epilogue10collective6detail29Sm90TmaWarpSpecializedAdapterINS22_15DefaultEpilogueISM_NSB_IJNSB_IJlllEEESD_SW_EEES27_NS21_6thread17LinearCombinationISM_Li1EffLNS28_9ScaleType4KindE0ELNS_15FloatRoundStyleE2ESM_EENS_4gemm15EpilogueDefaultEEEEEvvEEEEvNT_6ParamsE --------------------------
	.section	.nv.shared._ZN7cutlass13device_kernelINS_4conv6kernel13ConvUniversalINS1_16ConvProblemShapeILNS1_8OperatorE0ELi2EEENS1_10collective14CollectiveConvINS1_46MainloopSm90TmaGmmaWarpSpecializedImplicitGemmILS5_0ELi2ELi2EN4cute5tupleIJNSA_1CILi1EEESD_SD_EEENS1_36KernelImplicitTmaWarpSpecializedSm90ELi1EEENSB_IJNSC_ILi256EEENSC_ILi128EEENSB_IJNSC_ILi64EEEEEEEEENS_10tfloat32_tESM_NSA_8TiledMMAINSA_8MMA_AtomIJNSA_4SM904GMMA30MMA_64x128x8_F32TF32TF32_SS_TNILNSQ_7ScaleInE1ELSS_1EEEEEENSA_6LayoutISE_NSB_IJNSC_ILi0EEESW_SW_EEEEENSB_IJNSA_10UnderscoreESZ_SZ_EEEEENS7_6detail26Sm90ImplicitGemmTileTraitsINSA_20SM90_TMA_LOAD_IM2COLENSA_14ComposedLayoutINSA_7SwizzleILi3ELi4ELi3EEENSA_18smem_ptr_flag_bitsILi32EEENSV_INSB_IJNSB_IJNSC_ILi8EEENSC_ILi32EEEEEENSB_IJS1B_NSC_ILi2EEEEEENSB_IJSD_S1D_EEEEEENSB_IJNSB_IJS1B_NSC_ILi512EEEEEENSB_IJSD_SH_EEENSB_IJSW_NSC_ILi16384EEEEEEEEEEEEEvEENS13_INSA_13SM90_TMA_LOADENS15_IS17_S19_NSV_INSB_IJNSB_IJS1A_NSC_ILi16EEEEEES1E_S1F_EEENSB_IJS1I_S1J_NSB_IJSW_NSC_ILi8192EEEEEEEEEEEEEvEEEENS_8epilogue10collective6detail29Sm90TmaWarpSpecializedAdapterINS22_15DefaultEpilogueISM_NSB_IJNSB_IJlllEEESD_SW_EEES27_NS21_6thread17LinearCombinationISM_Li1EffLNS28_9ScaleType4KindE0ELNS_15FloatRoundStyleE2ESM_EENS_4gemm15EpilogueDefaultEEEEEvvEEEEvNT_6ParamsE,"aw",@nobits
	.sectionflags	@""
	.align	16
	.zero		1024


//--------------------- .nv.shared.reserved.0     --------------------------
	.section	.nv.shared.reserved.0,"aw",@nobits
	.weak		__nv_reservedSMEM_offset_0_alias
	.size		__nv_reservedSMEM_offset_0_alias, 0, 0
	.other		__nv_reservedSMEM_offset_0_alias,@"STO_CUDA_RESERVED_SHARED STV_DEFAULT"
__nv_reservedSMEM_offset_0_alias:
	.zero		0


//--------------------- .nv.global                --------------------------
	.section	.nv.global,"aw",@nobits
.nv.global:
	.type		_ZN39_INTERNAL_e1d88f23_4_k_cu_e3715c93_27964cute1_E,@object
	.size		_ZN39_INTERNAL_e1d88f23_4_k_cu_e3715c93_27964cute1_E,(_ZN39_INTERNAL_e1d88f23_4_k_cu_e3715c93_27964cuda3std3__45__cpo6cbeginE - _ZN39_INTERNAL_e1d88f23_4_k_cu_e3715c93_27964cute1_E)
_ZN39_INTERNAL_e1d88f23_4_k_cu_e3715c93_27964cute1_E:
	.zero		1
	.type		_ZN39_INTERNAL_e1d88f23_4_k_cu_e3715c93_27964cuda3std3__45__cpo6cbeginE,@object
	.size		_ZN39_INTERNAL_e1d88f23_4_k_cu_e3715c93_27964cuda3std3__45__cpo6cbeginE,(_ZN39_INTERNAL_e1d88f23_4_k_cu_e3715c93_27964cuda3std3__48in_placeE - _ZN39_INTERNAL_e1d88f23_4_k_cu_e3715c93_27964cuda3std3__45__cpo6cbeginE)
_ZN39_INTERNAL_e1d88f23_4_k_cu_e3715c93_27964cuda3std3__45__cpo6cbeginE:
	.zero		1
	.type		_ZN39_INTERNAL_e1d88f23_4_k_cu_e3715c93_27964cuda3std3__48in_placeE,@object
	.size		_ZN39_INTERNAL_e1d88f23_4_k_cu_e3715c93_27964cuda3std3__48in_placeE,(_ZN39_INTERNAL_e1d88f23_4_k_cu_e3715c93_27964cuda3std6ranges3__45__cpo9iter_moveE - _ZN39_INTERNAL_e1d88f23_4_k_cu_e3715c93_27964cuda3std3__48in_placeE)
_ZN39_INTERNAL_e1d88f23_4_k_cu_e3715c93_27964cuda3std3__48in_placeE:
	.zero		1
	.type		_ZN39_INTERNAL_e1d88f23_4_k_cu_e3715c93_27964cuda3std6ranges3__45__cpo9iter_moveE,@object
	.size		_ZN39_INTERNAL_e1d88f23_4_k_cu_e3715c93_27964cuda3std6ranges3__45__cpo9iter_moveE,(_ZN39_INTERNAL_e1d88f23_4_k_cu_e3715c93_27964cuda3std3__45__cpo5beginE - _ZN39_INTERNAL_e1d88f23_4_k_cu_e3715c93_27964cuda3std6ranges3__45__cpo9iter_moveE)
_ZN39_INTERNAL_e1d88f23_4_k_cu_e3715c93_27964cuda3std6ranges3__45__cpo9iter_moveE:
	.zero		1
	.type		_ZN39_INTERNAL_e1d88f23_4_k_cu_e3715c93_27964cuda3std3__45__cpo5beginE,@object
	.size		_ZN39_INTERNAL_e1d88f23_4_k_cu_e3715c93_27964cuda3std3__45__cpo5beginE,(_ZN39_INTERNAL_e1d88f23_4_k_cu_e3715c93_27964cuda3std3__441_GLOBAL__N__e1d88f23_4_k_cu_e3715c93_27966ignoreE - _ZN39_INTERNAL_e1d88f23_4_k_cu_e3715c93_27964cuda3std3__45__cpo5beginE)
_ZN39_INTERNAL_e1d88f23_4_k_cu_e3715c93_27964cuda3std3__45__cpo5beginE:
	.zero		1
	.type		_ZN39_INTERNAL_e1d88f23_4_k_cu_e3715c93_27964cuda3std3__441_GLOBAL__N__e1d88f23_4_k_cu_e3715c93_27966ignoreE,@object
	.size		_ZN39_INTERNAL_e1d88f23_4_k_cu_e3715c93_27964cuda3std3__441_GLOBAL__N__e1d88f23_4_k_cu_e3715c93_27966ignoreE,(_ZN39_INTERNAL_e1d88f23_4_k_cu_e3715c93_27964cute7productE - _ZN39_INTERNAL_e1d88f23_4_k_cu_e3715c93_27964cuda3std3__441_GLOBAL__N__e1d88f23_4_k_cu_e3715c93_27966ignoreE)
_ZN39_INTERNAL_e1d88f23_4_k_cu_e3715c93_27964cuda3std3__441_GLOBAL__N__e1d88f23_4_k_cu_e3715c93_27966ignoreE:
	.zero		1
	.type		_ZN39_INTERNAL_e1d88f23_4_k_cu_e3715c93_27964cute7productE,@object
	.size		_ZN39_INTERNAL_e1d88f23_4_k_cu_e3715c93_27964cute7productE,(_ZN39_INTERNAL_e1d88f23_4_k_cu_e3715c93_27964cuda3std3__45__cpo3endE - _ZN39_INTERNAL_e1d88f23_4_k_cu_e3715c93_27964cute7productE)
_ZN39_INTERNAL_e1d88f23_4_k_cu_e3715c93_27964cute7productE:
	.zero		1
	.type		_ZN39_INTERNAL_e1d88f23_4_k_cu_e3715c93_27964cuda3std3__45__cpo3endE,@object
	.size		_ZN39_INTERNAL_e1d88f23_4_k_cu_e3715c93_27964cuda3std3__45__cpo3endE,(_ZN39_INTERNAL_e1d88f23_4_k_cu_e3715c93_27964cuda3std3__419piecewise_constructE - _ZN39_INTERNAL_e1d88f23_4_k_cu_e3715c93_27964cuda3std3__45__cpo3endE)
_ZN39_INTERNAL_e1d88f23_4_k_cu_e3715c93_27964cuda3std3__45__cpo3endE:
	.zero		1
	.type		_ZN39_INTERNAL_e1d88f23_4_k_cu_e3715c93_27964cuda3std3__419piecewise_constructE,@object
	.size		_ZN39_INTERNAL_e1d88f23_4_k_cu_e3715c93_27964cuda3std3__419piecewise_constructE,(_ZN39_INTERNAL_e1d88f23_4_k_cu_e3715c93_27964cuda3std3__45__cpo4cendE - _ZN39_INTERNAL_e1d88f23_4_k_cu_e3715c93_27964cuda3std3__419piecewise_constructE)
_ZN39_INTERNAL_e1d88f23_4_k_cu_e3715c93_27964cuda3std3__419piecewise_constructE:
	.zero		1
	.type		_ZN39_INTERNAL_e1d88f23_4_k_cu_e3715c93_27964cuda3std3__45__cpo4cendE,@object
	.size		_ZN39_INTERNAL_e1d88f23_4_k_cu_e3715c93_27964cuda3std3__45__cpo4cendE,(_ZN39_INTERNAL_e1d88f23_4_k_cu_e3715c93_27964cuda3std6ranges3__45__cpo4swapE - _ZN39_INTERNAL_e1d88f23_4_k_cu_e3715c93_27964cuda3std3__45__cpo4cendE)
_ZN39_INTERNAL_e1d88f23_4_k_cu_e3715c93_27964cuda3std3__45__cpo4cendE:
	.zero		1
	.type		_ZN39_INTERNAL_e1d88f23_4_k_cu_e3715c93_27964cuda3std6ranges3__45__cpo4swapE,@object
	.size		_ZN39_INTERNAL_e1d88f23_4_k_cu_e3715c93_27964cuda3std6ranges3__45__cpo4swapE,(.L_7 - _ZN39_INTERNAL_e1d88f23_4_k_cu_e3715c93_27964cuda3std6ranges3__45__cpo4swapE)
_ZN39_INTERNAL_e1d88f23_4_k_cu_e3715c93_27964cuda3std6ranges3__45__cpo4swapE:
	.zero		1
.L_7:


//--------------------- .nv.constant0._ZN7cutlass13device_kernelINS_4conv6kernel13ConvUniversalINS1_16ConvProblemShapeILNS1_8OperatorE0ELi2EEENS1_10collective14CollectiveConvINS1_46MainloopSm90TmaGmmaWarpSpecializedImplicitGemmILS5_0ELi2ELi2EN4cute5tupleIJNSA_1CILi1EEESD_SD_EEENS1_36KernelImplicitTmaWarpSpecializedSm90ELi1EEENSB_IJNSC_ILi256EEENSC_ILi128EEENSB_IJNSC_ILi64EEEEEEEEENS_10tfloat32_tESM_NSA_8TiledMMAINSA_8MMA_AtomIJNSA_4SM904GMMA30MMA_64x128x8_F32TF32TF32_SS_TNILNSQ_7ScaleInE1ELSS_1EEEEEENSA_6LayoutISE_NSB_IJNSC_ILi0EEESW_SW_EEEEENSB_IJNSA_10UnderscoreESZ_SZ_EEEEENS7_6detail26Sm90ImplicitGemmTileTraitsINSA_20SM90_TMA_LOAD_IM2COLENSA_14ComposedLayoutINSA_7SwizzleILi3ELi4ELi3EEENSA_18smem_ptr_flag_bitsILi32EEENSV_INSB_IJNSB_IJNSC_ILi8EEENSC_ILi32EEEEEENSB_IJS1B_NSC_ILi2EEEEEENSB_IJSD_S1D_EEEEEENSB_IJNSB_IJS1B_NSC_ILi512EEEEEENSB_IJSD_SH_EEENSB_IJSW_NSC_ILi16384EEEEEEEEEEEEEvEENS13_INSA_13SM90_TMA_LOADENS15_IS17_S19_NSV_INSB_IJNSB_IJS1A_NSC_ILi16EEEEEES1E_S1F_EEENSB_IJS1I_S1J_NSB_IJSW_NSC_ILi8192EEEEEEEEEEEEEvEEEENS_8epilogue10collective6detail29Sm90TmaWarpSpecializedAdapterINS22_15DefaultEpilogueISM_NSB_IJNSB_IJlllEEESD_SW_EEES27_NS21_6thread17LinearCombinationISM_Li1EffLNS28_9ScaleType4KindE0ELNS_15FloatRoundStyleE2ESM_EENS_4gemm15EpilogueDefaultEEEEEvvEEEEvNT_6ParamsE --------------------------
	.section	.nv.constant0._ZN7cutlass13device_kernelINS_4conv6kernel13ConvUniversalINS1_16ConvProblemShapeILNS1_8OperatorE0ELi2EEENS1_10collective14CollectiveConvINS1_46MainloopSm90TmaGmmaWarpSpecializedImplicitGemmILS5_0ELi2ELi2EN4cute5tupleIJNSA_1CILi1EEESD_SD_EEENS1_36KernelImplicitTmaWarpSpecializedSm90ELi1EEENSB_IJNSC_ILi256EEENSC_ILi128EEENSB_IJNSC_ILi64EEEEEEEEENS_10tfloat32_tESM_NSA_8TiledMMAINSA_8MMA_AtomIJNSA_4SM904GMMA30MMA_64x128x8_F32TF32TF32_SS_TNILNSQ_7ScaleInE1ELSS_1EEEEEENSA_6LayoutISE_NSB_IJNSC_ILi0EEESW_SW_EEEEENSB_IJNSA_10UnderscoreESZ_SZ_EEEEENS7_6detail26Sm90ImplicitGemmTileTraitsINSA_20SM90_TMA_LOAD_IM2COLENSA_14ComposedLayoutINSA_7SwizzleILi3ELi4ELi3EEENSA_18smem_ptr_flag_bitsILi32EEENSV_INSB_IJNSB_IJNSC_ILi8EEENSC_ILi32EEEEEENSB_IJS1B_NSC_ILi2EEEEEENSB_IJSD_S1D_EEEEEENSB_IJNSB_IJS1B_NSC_ILi512EEEEEENSB_IJSD_SH_EEENSB_IJSW_NSC_ILi16384EEEEEEEEEEEEEvEENS13_INSA_13SM90_TMA_LOADENS15_IS17_S19_NSV_INSB_IJNSB_IJS1A_NSC_ILi16EEEEEES1E_S1F_EEENSB_IJS1I_S1J_NSB_IJSW_NSC_ILi8192EEEEEEEEEEEEEvEEEENS_8epilogue10collective6detail29Sm90TmaWarpSpecializedAdapterINS22_15DefaultEpilogueISM_NSB_IJNSB_IJlllEEESD_SW_EEES27_NS21_6thread17LinearCombinationISM_Li1EffLNS28_9ScaleType4KindE0ELNS_15FloatRoundStyleE2ESM_EENS_4gemm15EpilogueDefaultEEEEEvvEEEEvNT_6ParamsE,"a",@progbits
	.sectionflags	@""
	.align	4
.nv.constant0._ZN7cutlass13device_kernelINS_4conv6kernel13ConvUniversalINS1_16ConvProblemShapeILNS1_8OperatorE0ELi2EEENS1_10collective14CollectiveConvINS1_46MainloopSm90TmaGmmaWarpSpecializedImplicitGemmILS5_0ELi2ELi2EN4cute5tupleIJNSA_1CILi1EEESD_SD_EEENS1_36KernelImplicitTmaWarpSpecializedSm90ELi1EEENSB_IJNSC_ILi256EEENSC_ILi128EEENSB_IJNSC_ILi64EEEEEEEEENS_10tfloat32_tESM_NSA_8TiledMMAINSA_8MMA_AtomIJNSA_4SM904GMMA30MMA_64x128x8_F32TF32TF32_SS_TNILNSQ_7ScaleInE1ELSS_1EEEEEENSA_6LayoutISE_NSB_IJNSC_ILi0EEESW_SW_EEEEENSB_IJNSA_10UnderscoreESZ_SZ_EEEEENS7_6detail26Sm90ImplicitGemmTileTraitsINSA_20SM90_TMA_LOAD_IM2COLENSA_14ComposedLayoutINSA_7SwizzleILi3ELi4ELi3EEENSA_18smem_ptr_flag_bitsILi32EEENSV_INSB_IJNSB_IJNSC_ILi8EEENSC_ILi32EEEEEENSB_IJS1B_NSC_ILi2EEEEEENSB_IJSD_S1D_EEEEEENSB_IJNSB_IJS1B_NSC_ILi512EEEEEENSB_IJSD_SH_EEENSB_IJSW_NSC_ILi16384EEEEEEEEEEEEEvEENS13_INSA_13SM90_TMA_LOADENS15_IS17_S19_NSV_INSB_IJNSB_IJS1A_NSC_ILi16EEEEEES1E_S1F_EEENSB_IJS1I_S1J_NSB_IJSW_NSC_ILi8192EEEEEEEEEEEEEvEEEENS_8epilogue10collective6detail29Sm90TmaWarpSpecializedAdapterINS22_15DefaultEpilogueISM_NSB_IJNSB_IJlllEEESD_SW_EEES27_NS21_6thread17LinearCombinationISM_Li1EffLNS28_9ScaleType4KindE0ELNS_15FloatRoundStyleE2ESM_EENS_4gemm15EpilogueDefaultEEEEEvvEEEEvNT_6ParamsE:
	.zero		1536


//--------------------- SYMBOLS --------------------------

	.type		.nv.reservedSmem.offset0,@object
	.size		.nv.reservedSmem.offset0,0x4
